def matmul_kernel(
    a_ptr,
    b_ptr,
    c_ptr,
    M,
    N,
    K,
    stride_am,
    stride_ak,
    stride_bk,
    stride_bn,
    stride_cm,
    stride_cn,
    BLOCK_M: tl.constexpr,
    BLOCK_N: tl.constexpr,
    BLOCK_K: tl.constexpr,
    GROUP_M: tl.constexpr,
):
    pid = tl.program_id(axis=0)
    num_pid_m = tl.cdiv(M, BLOCK_M)
    num_pid_n = tl.cdiv(N, BLOCK_N)
    num_pid_in_group = GROUP_M * num_pid_n
    group_id = pid // num_pid_in_group
    first_pid_m = group_id * GROUP_M
    group_size_m = min(num_pid_m - first_pid_m, GROUP_M)
    pid_m = first_pid_m + ((pid % num_pid_in_group) % group_size_m)
    pid_n = (pid % num_pid_in_group) // group_size_m

    offs_am = (pid_m * BLOCK_M + tl.arange(0, BLOCK_M)) % M
    offs_bn = (pid_n * BLOCK_N + tl.arange(0, BLOCK_N)) % N
    offs_k = tl.arange(0, BLOCK_K)
    a_ptrs = a_ptr + offs_am[:, None] * stride_am + offs_k[None, :] * stride_ak
    b_ptrs = b_ptr + offs_k[:, None] * stride_bk + offs_bn[None, :] * stride_bn

    acc = tl.zeros((BLOCK_M, BLOCK_N), dtype=tl.float32)
    for kk in range(0, tl.cdiv(K, BLOCK_K)):
        a = tl.load(a_ptrs, mask=offs_k[None, :] < K - kk * BLOCK_K, other=0.0)
        b = tl.load(b_ptrs, mask=offs_k[:, None] < K - kk * BLOCK_K, other=0.0)
        acc = tl.dot(a, b, acc)
        a_ptrs += BLOCK_K * stride_ak
        b_ptrs += BLOCK_K * stride_bk

    c = acc.to(c_ptr.dtype.element_ty)
    offs_cm = pid_m * BLOCK_M + tl.arange(0, BLOCK_M)
    offs_cn = pid_n * BLOCK_N + tl.arange(0, BLOCK_N)
    c_ptrs = c_ptr + offs_cm[:, None] * stride_cm + offs_cn[None, :] * stride_cn
    mask = (offs_cm[:, None] < M) & (offs_cn[None, :] < N)
    tl.store(c_ptrs, c, mask=mask)

# config = {"BLOCK_K": 128, "BLOCK_M": 64, "BLOCK_N": 256, "GROUP_M": 8, "arch": "sm_100", "dtype": "fp8e4m3", "num_ctas": 1, "num_stages": 3, "num_warps": 4}
# arch = sm_100


// ===== COMPILED SASS (sm_100a) =====

	.target	sm_100a

	.elftype	@"ET_EXEC"


//--------------------- .note.nv.tkinfo           --------------------------
	.section	.note.nv.tkinfo,"",@"SHT_NOTE"
	.sectionflags	@"SHF_NOTE_NV_TKINFO"
	.tkinfo
        /*0018*/ 	.word	0x00000081
        /*0030*/ 	.string	""
        /*0030*/ 	.string	"ptxas-blackwell"
        /*0030*/ 	.string	"Cuda compilation tools, release 12.9, V12.9.86"
        /*0030*/ 	.string	"Build cuda_12.9.r12.9/compiler.36037853_0"
        /*0030*/ 	.string	"-v  -suppress-debug-info  -lineinfo  -arch sm_100a "



//--------------------- .note.nv.cuver            --------------------------
	.section	.note.nv.cuver,"",@"SHT_NOTE"
	.sectionflags	@"SHF_NOTE_NV_CUVER"
        /*0018*/ 	.short	0x0001
        /*001a*/ 	.short	0x0064
        /*001c*/ 	.short	0x0001
        /*001e*/ 	.short	0x0000
        /*0020*/ 	.short	0x0001
        /*0022*/ 	.short	0x0000


//--------------------- .nv.info                  --------------------------
	.section	.nv.info,"",@"SHT_CUDA_INFO"
	.align	4


	//----- nvinfo : EIATTR_REGCOUNT
	.align		4
        /*0000*/ 	.byte	0x04, 0x2f
        /*0002*/ 	.short	(.L_4 - .L_3)
	.align		4
.L_3:
        /*0004*/ 	.word	index@(matmul_kernel)
        /*0008*/ 	.word	0x000000a8


	//----- nvinfo : EIATTR_FRAME_SIZE
	.align		4
.L_4:
        /*000c*/ 	.byte	0x04, 0x11
        /*000e*/ 	.short	(.L_6 - .L_5)
	.align		4
.L_5:
        /*0010*/ 	.word	index@($__internal_2_$__cuda_sm10x_tcgen05_guardrail_trap_unallocated_columns_being_dealloced)
        /*0014*/ 	.word	0x00000d70


	//----- nvinfo : EIATTR_FRAME_SIZE
	.align		4
.L_6:
        /*0018*/ 	.byte	0x04, 0x11
        /*001a*/ 	.short	(.L_8 - .L_7)
	.align		4
.L_7:
        /*001c*/ 	.word	index@($__internal_1_$__cuda_sm10x_tcgen05_guardrail_trap_phase_invalid_during_alloc)
        /*0020*/ 	.word	0x00000d70


	//----- nvinfo : EIATTR_FRAME_SIZE
	.align		4
.L_8:
        /*0024*/ 	.byte	0x04, 0x11
        /*0026*/ 	.short	(.L_10 - .L_9)
	.align		4
.L_9:
        /*0028*/ 	.word	index@($__internal_0_$__cuda_sm10x_tcgen05_guardrail_trap_col_being_dealloced_not_returned_by_alloc)
        /*002c*/ 	.word	0x00000d70


	//----- nvinfo : EIATTR_FRAME_SIZE
	.align		4
.L_10:
        /*0030*/ 	.byte	0x04, 0x11
        /*0032*/ 	.short	(.L_12 - .L_11)
	.align		4
.L_11:
        /*0034*/ 	.word	index@(matmul_kernel)
        /*0038*/ 	.word	0x00000d70


	//----- nvinfo : EIATTR_MIN_STACK_SIZE
	.align		4
.L_12:
        /*003c*/ 	.byte	0x04, 0x12
        /*003e*/ 	.short	(.L_14 - .L_13)
	.align		4
.L_13:
        /*0040*/ 	.word	index@(matmul_kernel)
        /*0044*/ 	.word	0x00000d70
.L_14:


//--------------------- .nv.info.matmul_kernel    --------------------------
	.section	.nv.info.matmul_kernel,"",@"SHT_CUDA_INFO"
	.sectionflags	@""
	.align	4


	//----- nvinfo : EIATTR_CUDA_API_VERSION
	.align		4
        /*0000*/ 	.byte	0x04, 0x37
        /*0002*/ 	.short	(.L_16 - .L_15)
.L_15:
        /*0004*/ 	.word	0x00000081


	//----- nvinfo : EIATTR_KPARAM_INFO
	.align		4
.L_16:
        /*0008*/ 	.byte	0x04, 0x17
        /*000a*/ 	.short	(.L_18 - .L_17)
.L_17:
        /*000c*/ 	.word	0x00000000
        /*0010*/ 	.short	0x000d
        /*0012*/ 	.short	0x0048
        /*0014*/ 	.byte	0x00, 0xf4, 0x21, 0x00


	//----- nvinfo : EIATTR_KPARAM_INFO
	.align		4
.L_18:
        /*0018*/ 	.byte	0x04, 0x17
        /*001a*/ 	.short	(.L_20 - .L_19)
.L_19:
        /*001c*/ 	.word	0x00000000
        /*0020*/ 	.short	0x000c
        /*0022*/ 	.short	0x0040
        /*0024*/ 	.byte	0x00, 0xf4, 0x21, 0x00


	//----- nvinfo : EIATTR_KPARAM_INFO
	.align		4
.L_20:
        /*0028*/ 	.byte	0x04, 0x17
        /*002a*/ 	.short	(.L_22 - .L_21)
.L_21:
        /*002c*/ 	.word	0x00000000
        /*0030*/ 	.short	0x000b
        /*0032*/ 	.short	0x0038
        /*0034*/ 	.byte	0x00, 0xf0, 0x11, 0x00


	//----- nvinfo : EIATTR_KPARAM_INFO
	.align		4
.L_22:
        /*0038*/ 	.byte	0x04, 0x17
        /*003a*/ 	.short	(.L_24 - .L_23)
.L_23:
        /*003c*/ 	.word	0x00000000
        /*0040*/ 	.short	0x000a
        /*0042*/ 	.short	0x0034
        /*0044*/ 	.byte	0x00, 0xf0, 0x11, 0x00


	//----- nvinfo : EIATTR_KPARAM_INFO
	.align		4
.L_24:
        /*0048*/ 	.byte	0x04, 0x17
        /*004a*/ 	.short	(.L_26 - .L_25)
.L_25:
        /*004c*/ 	.word	0x00000000
        /*0050*/ 	.short	0x0009
        /*0052*/ 	.short	0x0030
        /*0054*/ 	.byte	0x00, 0xf0, 0x11, 0x00


	//----- nvinfo : EIATTR_KPARAM_INFO
	.align		4
.L_26:
        /*0058*/ 	.byte	0x04, 0x17
        /*005a*/ 	.short	(.L_28 - .L_27)
.L_27:
        /*005c*/ 	.word	0x00000000
        /*0060*/ 	.short	0x0008
        /*0062*/ 	.short	0x002c
        /*0064*/ 	.byte	0x00, 0xf0, 0x11, 0x00


	//----- nvinfo : EIATTR_KPARAM_INFO
	.align		4
.L_28:
        /*0068*/ 	.byte	0x04, 0x17
        /*006a*/ 	.short	(.L_30 - .L_29)
.L_29:
        /*006c*/ 	.word	0x00000000
        /*0070*/ 	.short	0x0007
        /*0072*/ 	.short	0x0028
        /*0074*/ 	.byte	0x00, 0xf0, 0x11, 0x00


	//----- nvinfo : EIATTR_KPARAM_INFO
	.align		4
.L_30:
        /*0078*/ 	.byte	0x04, 0x17
        /*007a*/ 	.short	(.L_32 - .L_31)
.L_31:
        /*007c*/ 	.word	0x00000000
        /*0080*/ 	.short	0x0006
        /*0082*/ 	.short	0x0024
        /*0084*/ 	.byte	0x00, 0xf0, 0x11, 0x00


	//----- nvinfo : EIATTR_KPARAM_INFO
	.align		4
.L_32:
        /*0088*/ 	.byte	0x04, 0x17
        /*008a*/ 	.short	(.L_34 - .L_33)
.L_33:
        /*008c*/ 	.word	0x00000000
        /*0090*/ 	.short	0x0005
        /*0092*/ 	.short	0x0020
        /*0094*/ 	.byte	0x00, 0xf0, 0x11, 0x00


	//----- nvinfo : EIATTR_KPARAM_INFO
	.align		4
.L_34:
        /*0098*/ 	.byte	0x04, 0x17
        /*009a*/ 	.short	(.L_36 - .L_35)
.L_35:
        /*009c*/ 	.word	0x00000000
        /*00a0*/ 	.short	0x0004
        /*00a2*/ 	.short	0x001c
        /*00a4*/ 	.byte	0x00, 0xf0, 0x11, 0x00


	//----- nvinfo : EIATTR_KPARAM_INFO
	.align		4
.L_36:
        /*00a8*/ 	.byte	0x04, 0x17
        /*00aa*/ 	.short	(.L_38 - .L_37)
.L_37:
        /*00ac*/ 	.word	0x00000000
        /*00b0*/ 	.short	0x0003
        /*00b2*/ 	.short	0x0018
        /*00b4*/ 	.byte	0x00, 0xf0, 0x11, 0x00


	//----- nvinfo : EIATTR_KPARAM_INFO
	.align		4
.L_38:
        /*00b8*/ 	.byte	0x04, 0x17
        /*00ba*/ 	.short	(.L_40 - .L_39)
.L_39:
        /*00bc*/ 	.word	0x00000000
        /*00c0*/ 	.short	0x0002
        /*00c2*/ 	.short	0x0010
        /*00c4*/ 	.byte	0x00, 0xf4, 0x21, 0x00


	//----- nvinfo : EIATTR_KPARAM_INFO
	.align		4
.L_40:
        /*00c8*/ 	.byte	0x04, 0x17
        /*00ca*/ 	.short	(.L_42 - .L_41)
.L_41:
        /*00cc*/ 	.word	0x00000000
        /*00d0*/ 	.short	0x0001
        /*00d2*/ 	.short	0x0008
        /*00d4*/ 	.byte	0x00, 0xf4, 0x21, 0x00


	//----- nvinfo : EIATTR_KPARAM_INFO
	.align		4
.L_42:
        /*00d8*/ 	.byte	0x04, 0x17
        /*00da*/ 	.short	(.L_44 - .L_43)
.L_43:
        /*00dc*/ 	.word	0x00000000
        /*00e0*/ 	.short	0x0000
        /*00e2*/ 	.short	0x0000
        /*00e4*/ 	.byte	0x00, 0xf4, 0x21, 0x00


	//----- nvinfo : EIATTR_AT_ENTRY_FRAGMENTS
	.align		4
.L_44:
        /*00e8*/ 	.byte	0x04, 0x4f
        /*00ea*/ 	.short	(.L_46 - .L_45)


	//   ....[0]....
.L_45:
        /*00ec*/ 	.word	0x00000004


	//----- nvinfo : EIATTR_RESERVED_SMEM_USED
	.align		4
.L_46:
        /*00f0*/ 	.byte	0x01, 0x41
	.zero		2


	//----- nvinfo : EIATTR_SPARSE_MMA_MASK
	.align		4
        /*00f4*/ 	.byte	0x03, 0x50
        /*00f6*/ 	.short	0x0000


	//----- nvinfo : EIATTR_TCGEN05_1CTA_USED
	.align		4
        /*00f8*/ 	.byte	0x01, 0x51
	.zero		2


	//----- nvinfo : EIATTR_MAXREG_COUNT
	.align		4
        /*00fc*/ 	.byte	0x03, 0x1b
        /*00fe*/ 	.short	0x00ff


	//----- nvinfo : EIATTR_NUM_BARRIERS
	.align		4
        /*0100*/ 	.byte	0x02, 0x4c
        /*0102*/ 	.byte	0x01
	.zero		1


	//----- nvinfo : EIATTR_ANNOTATIONS
	.align		4
        /*0104*/ 	.byte	0x04, 0x55
        /*0106*/ 	.short	(.L_48 - .L_47)


	//   ....[0]....
.L_47:
        /*0108*/ 	.word	0x00000001
        /*010c*/ 	.byte	0x60, 0x0c, 0x00, 0x00, 0x01, 0x00, 0x00, 0x00, 0xa0, 0x12, 0x00, 0x00, 0x01, 0x00, 0x00, 0x00
        /* <DEDUP_REMOVED lines=1794> */
        /*713c*/ 	.byte	0x80, 0x14, 0x03, 0x00, 0x01, 0x00, 0x00, 0x00, 0xa0, 0x15, 0x03, 0x00


	//----- nvinfo : EIATTR_INT_WARP_WIDE_INSTR_OFFSETS
	.align		4
.L_48:
        /*7148*/ 	.byte	0x04, 0x31
        /*714a*/ 	.short	(.L_50 - .L_49)


	//   ....[0]....
.L_49:
        /*714c*/ 	.word	0x0000d620


	//   ....[1]....
        /*7150*/ 	.word	0x0000d650


	//   ....[2]....
        /*7154*/ 	.word	0x00018e60


	//   ....[3]....
        /*7158*/ 	.word	0x00036f50


	//   ....[4]....
        /*715c*/ 	.word	0x00036fa0


	//----- nvinfo : EIATTR_COOP_GROUP_MASK_REGIDS
	.align		4
.L_50:
        /*7160*/ 	.byte	0x04, 0x29
        /*7162*/ 	.short	(.L_52 - .L_51)


	//   ....[0]....
.L_51:
        /*7164*/ 	.word	0xffffffff


	//   ....[1]....
        /*7168*/ 	.word	0xffffffff


	//   ....[2]....
        /*716c*/ 	.word	0xffffffff


	//   ....[3]....
        /*7170*/ 	.word	0xffffffff


	//----- nvinfo : EIATTR_COOP_GROUP_INSTR_OFFSETS
	.align		4
.L_52:
        /*7174*/ 	.byte	0x04, 0x28
        /*7176*/ 	.short	(.L_54 - .L_53)


	//   ....[0]....
.L_53:
        /*7178*/ 	.word	0x00000070


	//   ....[1]....
        /*717c*/ 	.word	0x00000330


	//   ....[2]....
        /*7180*/ 	.word	0x00036de0


	//   ....[3]....
        /*7184*/ 	.word	0x00037050


	//----- nvinfo : EIATTR_VRC_CTA_INIT_COUNT
	.align		4
.L_54:
        /*7188*/ 	.byte	0x02, 0x4a
        /*718a*/ 	.byte	0x80
	.zero		1


	//----- nvinfo : EIATTR_MBARRIER_INSTR_OFFSETS
	.align		4
        /*718c*/ 	.byte	0x04, 0x39
        /*718e*/ 	.short	(.L_56 - .L_55)


	//   ....[0]....
.L_55:
        /*7190*/ 	.word	0x0000d810
        /*7194*/ 	.word	0x000000ff
        /*7198*/ 	.word	0x00000000
        /*719c*/ 	.short	0x0100
        /*719e*/ 	.byte	0x0d
	.zero		1


	//   ....[1]....
        /*71a0*/ 	.word	0x00018e90
        /*71a4*/ 	.word	0x000000ff
        /*71a8*/ 	.word	0x00014008
        /*71ac*/ 	.short	0x0100
        /*71ae*/ 	.byte	0x0a
	.zero		1


	//   ....[2]....
        /*71b0*/ 	.word	0x00027310
        /*71b4*/ 	.word	0x000000ff
        /*71b8*/ 	.word	0x00000000
        /*71bc*/ 	.short	0x010a
        /*71be*/ 	.byte	0x0d
	.zero		1


	//   ....[3]....
        /*71c0*/ 	.word	0x00031580
        /*71c4*/ 	.word	0x000000ff
        /*71c8*/ 	.word	0x00000000
        /*71cc*/ 	.short	0x010a
        /*71ce*/ 	.byte	0x0d
	.zero		1


	//   ....[4]....
        /*71d0*/ 	.word	0x00031630
        /*71d4*/ 	.word	0x000000ff
        /*71d8*/ 	.word	0x00014000
        /*71dc*/ 	.short	0x0108
        /*71de*/ 	.byte	0x0a
	.zero		1


	//   ....[5]....
        /*71e0*/ 	.word	0x000316e0
        /*71e4*/ 	.word	0x000000ff
        /*71e8*/ 	.word	0x00014008
        /*71ec*/ 	.short	0x0108
        /*71ee*/ 	.byte	0x0a
	.zero		1


	//   ....[6]....
        /*71f0*/ 	.word	0x00037070
        /*71f4*/ 	.word	0x000000ff
        /*71f8*/ 	.word	0x00000000
        /*71fc*/ 	.short	0x010a
        /*71fe*/ 	.byte	0x0d
	.zero		1


	//   ....[7]....
        /*7200*/ 	.word	0x000370a0
        /*7204*/ 	.word	0x000000ff
        /*7208*/ 	.word	0x00000000
        /*720c*/ 	.short	0x010a
        /*720e*/ 	.byte	0x0d
	.zero		1


	//----- nvinfo : EIATTR_NUM_MBARRIERS
	.align		4
.L_56:
        /*7210*/ 	.byte	0x03, 0x38
        /*7212*/ 	.short	0x0002


	//----- nvinfo : EIATTR_EXIT_INSTR_OFFSETS
	.align		4
        /*7214*/ 	.byte	0x04, 0x1c
        /*7216*/ 	.short	(.L_58 - .L_57)


	//   ....[0]....
.L_57:
        /*7218*/ 	.word	0x00037060


	//----- nvinfo : EIATTR_REQNTID
	.align		4
.L_58:
        /*721c*/ 	.byte	0x04, 0x10
        /*721e*/ 	.short	(.L_60 - .L_59)
.L_59:
        /*7220*/ 	.word	0x00000080
        /*7224*/ 	.word	0x00000001
        /*7228*/ 	.word	0x00000001


	//----- nvinfo : EIATTR_CRS_STACK_SIZE
	.align		4
.L_60:
        /*722c*/ 	.byte	0x04, 0x1e
        /*722e*/ 	.short	(.L_62 - .L_61)
.L_61:
        /*7230*/ 	.word	0x00000000


	//----- nvinfo : EIATTR_CBANK_PARAM_SIZE
	.align		4
.L_62:
        /*7234*/ 	.byte	0x03, 0x19
        /*7236*/ 	.short	0x0050


	//----- nvinfo : EIATTR_PARAM_CBANK
	.align		4
        /*7238*/ 	.byte	0x04, 0x0a
        /*723a*/ 	.short	(.L_64 - .L_63)
	.align		4
.L_63:
        /*723c*/ 	.word	index@(.nv.constant0.matmul_kernel)
        /*7240*/ 	.short	0x0380
        /*7242*/ 	.short	0x0050


	//----- nvinfo : EIATTR_SW_WAR
	.align		4
.L_64:
        /*7244*/ 	.byte	0x04, 0x36
        /*7246*/ 	.short	(.L_66 - .L_65)
.L_65:
        /*7248*/ 	.word	0x00000008
.L_66:


//--------------------- .nv.compat                --------------------------
	.section	.nv.compat,"",@"SHT_CUDA_COMPAT_INFO"
	.align	4
        /*0000*/ 	.byte	0x02, 0x02, 0x02, 0x00, 0x02, 0x05, 0x05, 0x00, 0x02, 0x03, 0x00, 0x00, 0x02, 0x06, 0x01, 0x00


//--------------------- .nv.callgraph             --------------------------
	.section	.nv.callgraph,"",@"SHT_CUDA_CALLGRAPH"
	.align	4
	.sectionentsize	8
	.align		4
        /*0000*/ 	.word	0x00000000
	.align		4
        /*0004*/ 	.word	0xffffffff
	.align		4
        /*0008*/ 	.word	0x00000000
	.align		4
        /*000c*/ 	.word	0xfffffffe
	.align		4
        /*0010*/ 	.word	0x00000000
	.align		4
        /*0014*/ 	.word	0xfffffffd
	.align		4
        /*0018*/ 	.word	0x00000000
	.align		4
        /*001c*/ 	.word	0xfffffffc


//--------------------- .text.matmul_kernel       --------------------------
	.section	.text.matmul_kernel,"ax",@progbits
	.align	128
        .global         matmul_kernel
        .type           matmul_kernel,@function
        .size           matmul_kernel,(.L_x_20 - matmul_kernel)
        .other          matmul_kernel,@"STO_CUDA_ENTRY STV_DEFAULT"
matmul_kernel:
.text.matmul_kernel:
[----:B------:R-:W0:Y:S01]  /*0000*/  LDC R1, c[0x0][0x37c] ;  /* 0x0000df00ff017b82 */ /* 0x000e220000000800 */
[----:B------:R-:W1:Y:S01]  /*0010*/  S2R R0, SR_TID.X ;  /* 0x0000000000007919 */ /* 0x000e620000002100 */
[----:B0-----:R-:W-:Y:S01]  /*0020*/  VIADD R1, R1, 0xfffff290 ;  /* 0xfffff29001017836 */ /* 0x001fe20000000000 */
[----:B-1----:R-:W-:-:S13]  /*0030*/  ISETP.GE.U32.AND P0, PT, R0, 0x20, PT ;  /* 0x000000200000780c */ /* 0x002fda0003f06070 */
[----:B------:R-:W-:Y:S02]  /*0040*/  VOTEU.ANY UP0, P0 ;  /* 0x0000000000ff7886 */ /* 0x000fe40000000100 */
[----:B------:R-:W-:Y:S05]  /*0050*/  BRA.U UP0, `(.L_x_0) ;  /* 0x0000000100b87547 */ /* 0x000fea000b800000 */
[----:B------:R-:W0:Y:S01]  /*0060*/  S2UR UR6, SR_CgaCtaId ;  /* 0x00000000000679c3 */ /* 0x000e220000008800 */
[----:B------:R-:W-:Y:S01]  /*0070*/  NOP ;  /* 0x0000000000007918 */ /* 0x000fe20000000000 */
[----:B------:R-:W-:Y:S02]  /*0080*/  UMOV UR4, 0x40 ;  /* 0x0000004000047882 */ /* 0x000fe40000000000 */
[----:B0-----:R-:W-:-:S09]  /*0090*/  ULEA UR4, UR6, UR4, 0x18 ;  /* 0x0000000406047291 */ /* 0x001fd2000f8ec0ff */
[----:B------:R-:W0:Y:S01]  /*00a0*/  LDS.U8 R0, [UR4] ;  /* 0x00000004ff007984 */ /* 0x000e220008000000 */
[----:B------:R-:W-:Y:S02]  /*00b0*/  UMOV UR4, 0x400 ;  /* 0x0000040000047882 */ /* 0x000fe40000000000 */
[----:B------:R-:W-:Y:S01]  /*00c0*/  ULEA UR4, UR6, UR4, 0x18 ;  /* 0x0000000406047291 */ /* 0x000fe2000f8ec0ff */
[----:B0-----:R-:W-:-:S13]  /*00d0*/  ISETP.NE.AND P0, PT, R0, RZ, PT ;  /* 0x000000ff0000720c */ /* 0x001fda0003f05270 */
[----:B------:R-:W-:Y:S05]  /*00e0*/  @P0 BRA `(.L_x_1) ;  /* 0x00000000007c0947 */ /* 0x000fea0003800000 */
[----:B------:R-:W-:-:S13]  /*00f0*/  ELECT P0, URZ, PT ;  /* 0x0000000000ff782f */ /* 0x000fda0003800000 */
[----:B------:R-:W-:Y:S05]  /*0100*/  @!P0 BRA `(.L_x_2) ;  /* 0x0000000000848947 */ /* 0x000fea0003800000 */
[----:B------:R-:W-:Y:S01]  /*0110*/  UMOV UR5, 0x8 ;  /* 0x0000000800057882 */ /* 0x000fe20000000000 */
[----:B------:R-:W-:Y:S02]  /*0120*/  IMAD.MOV.U32 R4, RZ, RZ, 0x1 ;  /* 0x00000001ff047424 */ /* 0x000fe400078e00ff */
[----:B------:R-:W-:Y:S02]  /*0130*/  IMAD.MOV.U32 R5, RZ, RZ, 0xff ;  /* 0x000000ffff057424 */ /* 0x000fe400078e00ff */
[----:B------:R-:W-:Y:S04]  /*0140*/  DEPBAR.LE SB0, 0x36 ;  /* 0x00008d800000791a */ /* 0x000fe80000000000 */
[----:B------:R-:W0:Y:S02]  /*0150*/  UTCATOMSWS.FIND_AND_SET.ALIGN UP1, UR5, UR5 ;  /* 0x00000005000575e3 */ /* 0x000e240008020800 */
[----:B0-----:R-:W-:-:S04]  /*0160*/  PLOP3.LUT P0, PT, PT, PT, UP1, 0x80, 0x8 ;  /* 0x000000000008781c */ /* 0x001fc80003f0f018 */
[----:B------:R-:W-:-:S04]  /*0170*/  SEL R0, RZ, 0xffffffff, !P0 ;  /* 0xffffffffff007807 */ /* 0x000fc80004000000 */
[----:B------:R-:W-:Y:S01]  /*0180*/  ISETP.NE.AND P0, PT, R0, RZ, PT ;  /* 0x000000ff0000720c */ /* 0x000fe20003f05270 */
[----:B------:R-:W-:-:S12]  /*0190*/  IMAD.U32 R0, RZ, RZ, UR5 ;  /* 0x00000005ff007e24 */ /* 0x000fd8000f8e00ff */
[----:B------:R-:W-:Y:S05]  /*01a0*/  @P0 BRA `(.L_x_3) ;  /* 0x0000000000240947 */ /* 0x000fea0003800000 */
.L_x_4:
[----:B------:R-:W-:Y:S05]  /*01b0*/  NANOSLEEP 0x64 ;  /* 0x000000640000795d */ /* 0x000fea0003800000 */
[----:B------:R-:W-:-:S05]  /*01c0*/  UMOV UR5, 0x8 ;  /* 0x0000000800057882 */ /* 0x000fca0000000000 */
[----:B------:R-:W-:Y:S04]  /*01d0*/  DEPBAR.LE SB0, 0x36 ;  /* 0x00008d800000791a */ /* 0x000fe80000000000 */
[----:B------:R-:W0:Y:S02]  /*01e0*/  UTCATOMSWS.FIND_AND_SET.ALIGN UP1, UR5, UR5 ;  /* 0x00000005000575e3 */ /* 0x000e240008020800 */
[----:B0-----:R-:W-:-:S04]  /*01f0*/  PLOP3.LUT P0, PT, PT, PT, UP1, 0x80, 0x8 ;  /* 0x000000000008781c */ /* 0x001fc80003f0f018 */
[----:B------:R-:W-:-:S04]  /*0200*/  SEL R0, RZ, 0xffffffff, !P0 ;  /* 0xffffffffff007807 */ /* 0x000fc80004000000 */
[----:B------:R-:W-:Y:S01]  /*0210*/  ISETP.NE.AND P0, PT, R0, RZ, PT ;  /* 0x000000ff0000720c */ /* 0x000fe20003f05270 */
[----:B------:R-:W-:-:S12]  /*0220*/  IMAD.U32 R0, RZ, RZ, UR5 ;  /* 0x00000005ff007e24 */ /* 0x000fd8000f8e00ff */
[----:B------:R-:W-:Y:S05]  /*0230*/  @!P0 BRA `(.L_x_4) ;  /* 0xfffffffc00dc8947 */ /* 0x000fea000383ffff */
.L_x_3:
[C---:B------:R-:W-:Y:S01]  /*0240*/  VIADD R3, R0.reuse, 0x10 ;  /* 0x0000001000037836 */ /* 0x040fe20000000000 */
[----:B------:R-:W-:Y:S01]  /*0250*/  UMOV UR5, 0x50 ;  /* 0x0000005000057882 */ /* 0x000fe20000000000 */
[----:B------:R-:W-:Y:S01]  /*0260*/  SHF.L.U32 R2, R5, R0, RZ ;  /* 0x0000000005027219 */ /* 0x000fe200000006ff */
[----:B------:R-:W-:Y:S01]  /*0270*/  ULEA UR5, UR6, UR5, 0x18 ;  /* 0x0000000506057291 */ /* 0x000fe2000f8ec0ff */
[----:B------:R-:W-:Y:S01]  /*0280*/  IMAD.SHL.U32 R0, R0, 0x20, RZ ;  /* 0x0000002000007824 */ /* 0x000fe200078e00ff */
[----:B------:R-:W-:-:S04]  /*0290*/  SHF.L.U32 R3, R4, R3, RZ ;  /* 0x0000000304037219 */ /* 0x000fc800000006ff */
[----:B------:R-:W-:-:S05]  /*02a0*/  LOP3.LUT R2, R3, R2, RZ, 0xfc, !PT ;  /* 0x0000000203027212 */ /* 0x000fca00078efcff */
[----:B------:R0:W-:Y:S04]  /*02b0*/  ATOMS.OR RZ, [UR5], R2 ;  /* 0x00000002ffff798c */ /* 0x0001e8000b000005 */
[----:B------:R0:W-:Y:S01]  /*02c0*/  STS [UR4], R0 ;  /* 0x00000000ff007988 */ /* 0x0001e20008000804 */
[----:B------:R-:W-:Y:S05]  /*02d0*/  BRA `(.L_x_2) ;  /* 0x0000000000107947 */ /* 0x000fea0003800000 */
.L_x_1:
[----:B------:R-:W-:Y:S01]  /*02e0*/  IMAD.MOV.U32 R0, RZ, RZ, -0x1 ;  /* 0xffffffffff007424 */ /* 0x000fe200078e00ff */
[----:B------:R-:W-:-:S04]  /*02f0*/  MOV R2, 0x320 ;  /* 0x0000032000027802 */ /* 0x000fc80000000f00 */
[----:B------:R0:W-:Y:S03]  /*0300*/  STS [UR4], R0 ;  /* 0x00000000ff007988 */ /* 0x0001e60008000804 */
[----:B0-----:R-:W-:Y:S05]  /*0310*/  CALL.REL.NOINC `($__internal_1_$__cuda_sm10x_tcgen05_guardrail_trap_phase_invalid_during_alloc) ;  /* 0x0000036c00787944 */ /* 0x001fea0003c00000 */
.L_x_2:
[----:B------:R-:W-:Y:S05]  /*0320*/  WARPSYNC.ALL ;  /* 0x0000000000007948 */ /* 0x000fea0003800000 */
[----:B------:R-:W-:Y:S01]  /*0330*/  NOP ;  /* 0x0000000000007918 */ /* 0x000fe20000000000 */
.L_x_0:
[----:B------:R-:W1:Y:S01]  /*0340*/  LDC.64 R14, c[0x0][0x398] ;  /* 0x0000e600ff0e7b82 */ /* 0x000e620000000a00 */
[----:B------:R-:W2:Y:S01]  /*0350*/  S2R R5, SR_CTAID.X ;  /* 0x0000000000057919 */ /* 0x000ea20000002500 */
[----:B------:R-:W-:Y:S01]  /*0360*/  UMOV UR10, 0x400 ;  /* 0x00000400000a7882 */ /* 0x000fe20000000000 */
[----:B------:R-:W3:Y:S01]  /*0370*/  LDCU.64 UR8, c[0x0][0x3a8] ;  /* 0x00007500ff0877ac */ /* 0x000ee20008000a00 */
[----:B------:R-:W4:Y:S01]  /*0380*/  S2R R30, SR_TID.X ;  /* 0x00000000001e7919 */ /* 0x000f220000002100 */
[----:B------:R-:W5:Y:S03]  /*0390*/  LDCU UR23, c[0x0][0x3a4] ;  /* 0x00007480ff1777ac */ /* 0x000f660008000800 */
[----:B------:R-:W0:Y:S01]  /*03a0*/  S2UR UR5, SR_CgaCtaId ;  /* 0x00000000000579c3 */ /* 0x000e220000008800 */
[----:B------:R-:W0:Y:S01]  /*03b0*/  LDCU.128 UR16, c[0x0][0x380] ;  /* 0x00007000ff1077ac */ /* 0x000e220008000c00 */
[----:B------:R-:W0:Y:S01]  /*03c0*/  LDCU.64 UR24, c[0x0][0x358] ;  /* 0x00006b00ff1877ac */ /* 0x000e220008000a00 */
[----:B---3--:R-:W-:-:S02]  /*03d0*/  IMAD.U32 R143, RZ, RZ, UR8 ;  /* 0x00000008ff8f7e24 */ /* 0x008fc4000f8e00ff */
[----:B------:R-:W-:Y:S01]  /*03e0*/  IMAD.U32 R145, RZ, RZ, UR8 ;  /* 0x00000008ff917e24 */ /* 0x000fe2000f8e00ff */
[----:B-1----:R-:W-:Y:S01]  /*03f0*/  IABS R11, R14 ;  /* 0x0000000e000b7213 */ /* 0x002fe20000000000 */
[----:B0-----:R-:W-:Y:S02]  /*0400*/  VIADD R0, R15, 0xff ;  /* 0x000000ff0f007836 */ /* 0x001fe40000000000 */
[----:B------:R-:W-:Y:S02]  /*0410*/  IMAD.U32 R147, RZ, RZ, UR8 ;  /* 0x00000008ff937e24 */ /* 0x000fe4000f8e00ff */
[----:B------:R-:W-:Y:S01]  /*0420*/  IMAD.U32 R149, RZ, RZ, UR8 ;  /* 0x00000008ff957e24 */ /* 0x000fe2000f8e00ff */
[----:B------:R-:W-:Y:S01]  /*0430*/  SHF.R.S32.HI R3, RZ, 0x1f, R0 ;  /* 0x0000001fff037819 */ /* 0x000fe20000011400 */
[----:B------:R-:W-:Y:S01]  /*0440*/  IMAD.U32 R151, RZ, RZ, UR8 ;  /* 0x00000008ff977e24 */ /* 0x000fe2000f8e00ff */
[----:B------:R-:W-:Y:S01]  /*0450*/  ULEA UR10, UR5, UR10, 0x18 ;  /* 0x0000000a050a7291 */ /* 0x000fe2000f8ec0ff */
[----:B--2---:R-:W-:Y:S01]  /*0460*/  IABS R8, R5 ;  /* 0x0000000500087213 */ /* 0x004fe20000000000 */
[----:B------:R-:W-:Y:S01]  /*0470*/  IMAD.U32 R153, RZ, RZ, UR8 ;  /* 0x00000008ff997e24 */ /* 0x000fe2000f8e00ff */
[----:B------:R-:W-:Y:S01]  /*0480*/  LEA.HI R3, R3, R0, RZ, 0x8 ;  /* 0x0000000003037211 */ /* 0x000fe200078f40ff */
[----:B------:R-:W-:-:S02]  /*0490*/  IMAD.U32 R155, RZ, RZ, UR8 ;  /* 0x00000008ff9b7e24 */ /* 0x000fc4000f8e00ff */
[----:B------:R-:W-:Y:S01]  /*04a0*/  IMAD.U32 R157, RZ, RZ, UR8 ;  /* 0x00000008ff9d7e24 */ /* 0x000fe2000f8e00ff */
[----:B------:R-:W-:Y:S01]  /*04b0*/  SHF.R.S32.HI R3, RZ, 0x8, R3 ;  /* 0x00000008ff037819 */ /* 0x000fe20000011403 */
[----:B------:R-:W-:Y:S02]  /*04c0*/  IMAD.U32 R159, RZ, RZ, UR8 ;  /* 0x00000008ff9f7e24 */ /* 0x000fe4000f8e00ff */
[----:B------:R-:W-:Y:S02]  /*04d0*/  IMAD.U32 R161, RZ, RZ, UR8 ;  /* 0x00000008ffa17e24 */ /* 0x000fe4000f8e00ff */
[----:B------:R-:W-:Y:S02]  /*04e0*/  IMAD.SHL.U32 R4, R3, 0x8, RZ ;  /* 0x0000000803047824 */ /* 0x000fe400078e00ff */
[----:B------:R-:W-:Y:S02]  /*04f0*/  IMAD.U32 R163, RZ, RZ, UR8 ;  /* 0x00000008ffa37e24 */ /* 0x000fe4000f8e00ff */
[----:B------:R-:W-:Y:S01]  /*0500*/  IMAD.U32 R165, RZ, RZ, UR8 ;  /* 0x00000008ffa57e24 */ /* 0x000fe2000f8e00ff */
[-C--:B------:R-:W-:Y:S01]  /*0510*/  IABS R7, R4.reuse ;  /* 0x0000000400077213 */ /* 0x080fe20000000000 */
[----:B------:R-:W-:Y:S01]  /*0520*/  IMAD.U32 R134, RZ, RZ, UR8 ;  /* 0x00000008ff867e24 */ /* 0x000fe2000f8e00ff */
[----:B------:R-:W-:Y:S01]  /*0530*/  IABS R10, R4 ;  /* 0x00000004000a7213 */ /* 0x000fe20000000000 */
[----:B------:R-:W-:Y:S01]  /*0540*/  IMAD.U32 R130, RZ, RZ, UR8 ;  /* 0x00000008ff827e24 */ /* 0x000fe2000f8e00ff */
[----:B------:R-:W0:Y:S01]  /*0550*/  I2F.RP R0, R7 ;  /* 0x0000000700007306 */ /* 0x000e220000209400 */
[----:B------:R-:W-:-:S02]  /*0560*/  IMAD.U32 R128, RZ, RZ, UR8 ;  /* 0x00000008ff807e24 */ /* 0x000fc4000f8e00ff */
[----:B------:R-:W-:Y:S02]  /*0570*/  IMAD.U32 R126, RZ, RZ, UR8 ;  /* 0x00000008ff7e7e24 */ /* 0x000fe4000f8e00ff */
[----:B------:R-:W-:Y:S02]  /*0580*/  IMAD.U32 R124, RZ, RZ, UR8 ;  /* 0x00000008ff7c7e24 */ /* 0x000fe4000f8e00ff */
[----:B------:R-:W-:Y:S02]  /*0590*/  IMAD.U32 R122, RZ, RZ, UR8 ;  /* 0x00000008ff7a7e24 */ /* 0x000fe4000f8e00ff */
[----:B------:R-:W-:Y:S02]  /*05a0*/  IMAD.U32 R120, RZ, RZ, UR8 ;  /* 0x00000008ff787e24 */ /* 0x000fe4000f8e00ff */
[----:B------:R-:W-:Y:S02]  /*05b0*/  IMAD.U32 R118, RZ, RZ, UR8 ;  /* 0x00000008ff767e24 */ /* 0x000fe4000f8e00ff */
[----:B------:R-:W-:Y:S01]  /*05c0*/  IMAD.U32 R114, RZ, RZ, UR8 ;  /* 0x00000008ff727e24 */ /* 0x000fe2000f8e00ff */
[----:B0-----:R-:W0:Y:S01]  /*05d0*/  MUFU.RCP R0, R0 ;  /* 0x0000000000007308 */ /* 0x001e220000001000 */
[----:B------:R-:W-:-:S02]  /*05e0*/  IMAD.U32 R112, RZ, RZ, UR8 ;  /* 0x00000008ff707e24 */ /* 0x000fc4000f8e00ff */
[----:B------:R-:W-:Y:S02]  /*05f0*/  IMAD.U32 R110, RZ, RZ, UR8 ;  /* 0x00000008ff6e7e24 */ /* 0x000fe4000f8e00ff */
[----:B------:R-:W-:Y:S02]  /*0600*/  IMAD.U32 R108, RZ, RZ, UR8 ;  /* 0x00000008ff6c7e24 */ /* 0x000fe4000f8e00ff */
[----:B------:R-:W-:Y:S02]  /*0610*/  IMAD.U32 R106, RZ, RZ, UR8 ;  /* 0x00000008ff6a7e24 */ /* 0x000fe4000f8e00ff */
[----:B------:R-:W-:Y:S02]  /*0620*/  IMAD.U32 R104, RZ, RZ, UR8 ;  /* 0x00000008ff687e24 */ /* 0x000fe4000f8e00ff */
[----:B------:R-:W-:Y:S02]  /*0630*/  IMAD.U32 R102, RZ, RZ, UR8 ;  /* 0x00000008ff667e24 */ /* 0x000fe4000f8e00ff */
[----:B------:R-:W-:-:S02]  /*0640*/  IMAD.U32 R98, RZ, RZ, UR8 ;  /* 0x00000008ff627e24 */ /* 0x000fc4000f8e00ff */
[----:B------:R-:W-:Y:S02]  /*0650*/  IMAD.U32 R96, RZ, RZ, UR8 ;  /* 0x00000008ff607e24 */ /* 0x000fe4000f8e00ff */
[----:B0-----:R-:W-:Y:S02]  /*0660*/  VIADD R2, R0, 0xffffffe ;  /* 0x0ffffffe00027836 */ /* 0x001fe40000000000 */
[----:B------:R-:W-:Y:S02]  /*0670*/  IMAD.MOV R0, RZ, RZ, -R10 ;  /* 0x000000ffff007224 */ /* 0x000fe400078e0a0a */
[----:B------:R0:W1:Y:S01]  /*0680*/  F2I.FTZ.U32.TRUNC.NTZ R3, R2 ;  /* 0x0000000200037305 */ /* 0x000062000021f000 */
[----:B------:R-:W-:Y:S02]  /*0690*/  IMAD.U32 R94, RZ, RZ, UR8 ;  /* 0x00000008ff5e7e24 */ /* 0x000fe4000f8e00ff */
[----:B------:R-:W-:Y:S02]  /*06a0*/  IMAD.U32 R92, RZ, RZ, UR8 ;  /* 0x00000008ff5c7e24 */ /* 0x000fe4000f8e00ff */
[----:B------:R-:W-:-:S02]  /*06b0*/  IMAD.U32 R90, RZ, RZ, UR8 ;  /* 0x00000008ff5a7e24 */ /* 0x000fc4000f8e00ff */
[----:B------:R-:W-:Y:S02]  /*06c0*/  IMAD.U32 R88, RZ, RZ, UR8 ;  /* 0x00000008ff587e24 */ /* 0x000fe4000f8e00ff */
[----:B0-----:R-:W-:Y:S02]  /*06d0*/  IMAD.MOV.U32 R2, RZ, RZ, RZ ;  /* 0x000000ffff027224 */ /* 0x001fe400078e00ff */
[----:B------:R-:W-:Y:S02]  /*06e0*/  IMAD.U32 R86, RZ, RZ, UR8 ;  /* 0x00000008ff567e24 */ /* 0x000fe4000f8e00ff */
[----:B------:R-:W-:Y:S02]  /*06f0*/  IMAD.U32 R82, RZ, RZ, UR8 ;  /* 0x00000008ff527e24 */ /* 0x000fe4000f8e00ff */
[----:B-1----:R-:W-:Y:S02]  /*0700*/  IMAD.MOV R6, RZ, RZ, -R3 ;  /* 0x000000ffff067224 */ /* 0x002fe400078e0a03 */
[----:B------:R-:W-:-:S02]  /*0710*/  IMAD.U32 R80, RZ, RZ, UR8 ;  /* 0x00000008ff507e24 */ /* 0x000fc4000f8e00ff */
[----:B------:R-:W-:Y:S02]  /*0720*/  IMAD R9, R6, R7, RZ ;  /* 0x0000000706097224 */ /* 0x000fe400078e02ff */
[----:B------:R-:W-:Y:S02]  /*0730*/  IMAD.MOV.U32 R6, RZ, RZ, R8 ;  /* 0x000000ffff067224 */ /* 0x000fe400078e0008 */
[----:B------:R-:W-:-:S04]  /*0740*/  IMAD.HI.U32 R3, R3, R9, R2 ;  /* 0x0000000903037227 */ /* 0x000fc800078e0002 */
[----:B------:R-:W-:Y:S02]  /*0750*/  IMAD.U32 R78, RZ, RZ, UR8 ;  /* 0x00000008ff4e7e24 */ /* 0x000fe4000f8e00ff */
[----:B------:R-:W-:-:S04]  /*0760*/  IMAD.HI.U32 R3, R3, R6, RZ ;  /* 0x0000000603037227 */ /* 0x000fc800078e00ff */
[----:B------:R-:W-:Y:S02]  /*0770*/  IMAD R0, R3, R0, R6 ;  /* 0x0000000003007224 */ /* 0x000fe400078e0206 */
[----:B------:R-:W-:Y:S02]  /*0780*/  IMAD.U32 R76, RZ, RZ, UR8 ;  /* 0x00000008ff4c7e24 */ /* 0x000fe4000f8e00ff */
[----:B------:R-:W-:Y:S01]  /*0790*/  IMAD.U32 R74, RZ, RZ, UR8 ;  /* 0x00000008ff4a7e24 */ /* 0x000fe2000f8e00ff */
[----:B------:R-:W-:Y:S01]  /*07a0*/  ISETP.GT.U32.AND P1, PT, R7, R0, PT ;  /* 0x000000000700720c */ /* 0x000fe20003f24070 */
[----:B------:R-:W-:Y:S02]  /*07b0*/  IMAD.U32 R72, RZ, RZ, UR8 ;  /* 0x00000008ff487e24 */ /* 0x000fe4000f8e00ff */
[----:B------:R-:W-:Y:S02]  /*07c0*/  IMAD.U32 R70, RZ, RZ, UR8 ;  /* 0x00000008ff467e24 */ /* 0x000fe4000f8e00ff */
[----:B------:R-:W-:-:S02]  /*07d0*/  IMAD.U32 R47, RZ, RZ, UR8 ;  /* 0x00000008ff2f7e24 */ /* 0x000fc4000f8e00ff */
[----:B------:R-:W-:Y:S02]  /*07e0*/  IMAD.U32 R65, RZ, RZ, UR8 ;  /* 0x00000008ff417e24 */ /* 0x000fe4000f8e00ff */
[----:B------:R-:W-:Y:S02]  /*07f0*/  IMAD.U32 R45, RZ, RZ, UR8 ;  /* 0x00000008ff2d7e24 */ /* 0x000fe4000f8e00ff */
[----:B------:R-:W-:Y:S02]  /*0800*/  IMAD.U32 R61, RZ, RZ, UR8 ;  /* 0x00000008ff3d7e24 */ /* 0x000fe4000f8e00ff */
[----:B------:R-:W-:Y:S02]  /*0810*/  @!P1 IMAD.IADD R0, R0, 0x1, -R7 ;  /* 0x0000000100009824 */ /* 0x000fe400078e0a07 */
[----:B------:R-:W-:Y:S01]  /*0820*/  @!P1 VIADD R3, R3, 0x1 ;  /* 0x0000000103039836 */ /* 0x000fe20000000000 */
[----:B------:R-:W-:Y:S01]  /*0830*/  BAR.SYNC.DEFER_BLOCKING 0x0 ;  /* 0x0000000000007b1d */ /* 0x000fe20000010000 */
[----:B------:R-:W-:Y:S01]  /*0840*/  ISETP.NE.AND P1, PT, R4, RZ, PT ;  /* 0x000000ff0400720c */ /* 0x000fe20003f25270 */
[----:B------:R-:W-:Y:S01]  /*0850*/  IMAD.U32 R59, RZ, RZ, UR8 ;  /* 0x00000008ff3b7e24 */ /* 0x000fe2000f8e00ff */
[----:B------:R-:W-:Y:S01]  /*0860*/  ISETP.GE.U32.AND P0, PT, R0, R7, PT ;  /* 0x000000070000720c */ /* 0x000fe20003f06070 */
[----:B------:R-:W-:Y:S01]  /*0870*/  IMAD.U32 R57, RZ, RZ, UR8 ;  /* 0x00000008ff397e24 */ /* 0x000fe2000f8e00ff */
[----:B------:R-:W-:Y:S01]  /*0880*/  LOP3.LUT R0, R5, R4, RZ, 0x3c, !PT ;  /* 0x0000000405007212 */ /* 0x000fe200078e3cff */
[----:B------:R-:W-:-:S02]  /*0890*/  IMAD.U32 R43, RZ, RZ, UR8 ;  /* 0x00000008ff2b7e24 */ /* 0x000fc4000f8e00ff */
[----:B------:R-:W-:Y:S01]  /*08a0*/  IMAD.U32 R49, RZ, RZ, UR8 ;  /* 0x00000008ff317e24 */ /* 0x000fe2000f8e00ff */
[----:B------:R-:W-:Y:S01]  /*08b0*/  ISETP.GE.AND P2, PT, R0, RZ, PT ;  /* 0x000000ff0000720c */ /* 0x000fe20003f46270 */
[----:B------:R-:W-:-:S06]  /*08c0*/  VIADD R0, R14, 0x3f ;  /* 0x0000003f0e007836 */ /* 0x000fcc0000000000 */
[----:B------:R-:W-:-:S04]  /*08d0*/  @P0 VIADD R3, R3, 0x1 ;  /* 0x0000000103030836 */ /* 0x000fc80000000000 */
[----:B------:R-:W-:Y:S01]  /*08e0*/  IMAD.MOV.U32 R2, RZ, RZ, R3 ;  /* 0x000000ffff027224 */ /* 0x000fe200078e0003 */
[----:B------:R-:W-:-:S03]  /*08f0*/  SHF.R.S32.HI R3, RZ, 0x1f, R0 ;  /* 0x0000001fff037819 */ /* 0x000fc60000011400 */
[----:B------:R-:W-:Y:S01]  /*0900*/  @!P2 IMAD.MOV R2, RZ, RZ, -R2 ;  /* 0x000000ffff02a224 */ /* 0x000fe200078e0a02 */
[----:B------:R-:W-:Y:S02]  /*0910*/  @!P1 LOP3.LUT R2, RZ, R4, RZ, 0x33, !PT ;  /* 0x00000004ff029212 */ /* 0x000fe400078e33ff */
[----:B------:R-:W-:-:S03]  /*0920*/  LEA.HI R3, R3, R0, RZ, 0x6 ;  /* 0x0000000003037211 */ /* 0x000fc600078f30ff */
[----:B------:R-:W-:Y:S02]  /*0930*/  IMAD.SHL.U32 R6, R2, 0x8, RZ ;  /* 0x0000000802067824 */ /* 0x000fe400078e00ff */
[----:B------:R-:W-:-:S03]  /*0940*/  IMAD.MOV R2, RZ, RZ, -R2 ;  /* 0x000000ffff027224 */ /* 0x000fc600078e0a02 */
[----:B------:R-:W-:Y:S01]  /*0950*/  LEA.HI.SX32 R3, R3, -R6, 0x1a ;  /* 0x8000000603037211 */ /* 0x000fe200078fd2ff */
[----:B------:R-:W-:-:S03]  /*0960*/  IMAD R10, R4, R2, R5 ;  /* 0x00000002040a7224 */ /* 0x000fc600078e0205 */
[----:B------:R-:W-:Y:S02]  /*0970*/  VIMNMX R13, PT, PT, R3, 0x8, PT ;  /* 0x00000008030d7848 */ /* 0x000fe40003fe0100 */
[----:B------:R-:W-:Y:S02]  /*0980*/  IABS R9, R10 ;  /* 0x0000000a00097213 */ /* 0x000fe40000000000 */
[-C--:B------:R-:W-:Y:S02]  /*0990*/  IABS R7, R13.reuse ;  /* 0x0000000d00077213 */ /* 0x080fe40000000000 */
[----:B------:R-:W-:Y:S02]  /*09a0*/  IABS R4, R13 ;  /* 0x0000000d00047213 */ /* 0x000fe40000000000 */
[----:B------:R-:W0:Y:S08]  /*09b0*/  I2F.RP R0, R7 ;  /* 0x0000000700007306 */ /* 0x000e300000209400 */
[----:B0-----:R-:W0:Y:S02]  /*09c0*/  MUFU.RCP R0, R0 ;  /* 0x0000000000007308 */ /* 0x001e240000001000 */
[----:B0-----:R-:W-:-:S02]  /*09d0*/  VIADD R3, R0, 0xffffffe ;  /* 0x0ffffffe00037836 */ /* 0x001fc40000000000 */
[----:B------:R-:W-:-:S04]  /*09e0*/  IMAD.MOV R0, RZ, RZ, -R4 ;  /* 0x000000ffff007224 */ /* 0x000fc800078e0a04 */
[----:B------:R-:W0:Y:S02]  /*09f0*/  F2I.FTZ.U32.TRUNC.NTZ R3, R3 ;  /* 0x0000000300037305 */ /* 0x000e24000021f000 */
[----:B0-----:R-:W-:-:S04]  /*0a00*/  IMAD.MOV R8, RZ, RZ, -R3 ;  /* 0x000000ffff087224 */ /* 0x001fc800078e0a03 */
[----:B------:R-:W-:Y:S01]  /*0a10*/  IMAD.MOV.U32 R2, RZ, RZ, R8 ;  /* 0x000000ffff027224 */ /* 0x000fe200078e0008 */
[----:B------:R-:W-:-:S03]  /*0a20*/  IABS R8, R15 ;  /* 0x0000000f00087213 */ /* 0x000fc60000000000 */
[----:B------:R-:W-:Y:S01]  /*0a30*/  IMAD R5, R2, R7, RZ ;  /* 0x0000000702057224 */ /* 0x000fe200078e02ff */
[----:B------:R-:W0:Y:S01]  /*0a40*/  I2F.RP R4, R8 ;  /* 0x0000000800047306 */ /* 0x000e220000209400 */
[----:B------:R-:W-:-:S04]  /*0a50*/  IMAD.MOV.U32 R2, RZ, RZ, RZ ;  /* 0x000000ffff027224 */ /* 0x000fc800078e00ff */
[----:B------:R-:W-:-:S03]  /*0a60*/  IMAD.HI.U32 R2, R3, R5, R2 ;  /* 0x0000000503027227 */ /* 0x000fc600078e0002 */
[----:B------:R-:W1:Y:S03]  /*0a70*/  I2F.RP R3, R11 ;  /* 0x0000000b00037306 */ /* 0x000e660000209400 */
[----:B------:R-:W-:-:S04]  /*0a80*/  IMAD.HI.U32 R2, R2, R9, RZ ;  /* 0x0000000902027227 */ /* 0x000fc800078e00ff */
[----:B------:R-:W-:Y:S01]  /*0a90*/  IMAD R0, R2, R0, R9 ;  /* 0x0000000002007224 */ /* 0x000fe200078e0209 */
[----:B0-----:R-:W0:Y:S04]  /*0aa0*/  MUFU.RCP R4, R4 ;  /* 0x0000000400047308 */ /* 0x001e280000001000 */
[----:B------:R-:W-:-:S04]  /*0ab0*/  ISETP.GT.U32.AND P1, PT, R7, R0, PT ;  /* 0x000000000700720c */ /* 0x000fc80003f24070 */
[----:B-1----:R-:W1:Y:S09]  /*0ac0*/  MUFU.RCP R3, R3 ;  /* 0x0000000300037308 */ /* 0x002e720000001000 */
[----:B------:R-:W-:Y:S02]  /*0ad0*/  @!P1 IMAD.IADD R0, R0, 0x1, -R7 ;  /* 0x0000000100009824 */ /* 0x000fe400078e0a07 */
[----:B------:R-:W-:Y:S01]  /*0ae0*/  @!P1 VIADD R2, R2, 0x1 ;  /* 0x0000000102029836 */ /* 0x000fe20000000000 */
[----:B------:R-:W-:Y:S01]  /*0af0*/  ISETP.NE.AND P1, PT, R13, RZ, PT ;  /* 0x000000ff0d00720c */ /* 0x000fe20003f25270 */
[----:B0-----:R-:W-:Y:S01]  /*0b00*/  VIADD R5, R4, 0xffffffe ;  /* 0x0ffffffe04057836 */ /* 0x001fe20000000000 */
[----:B------:R-:W-:-:S02]  /*0b10*/  ISETP.GE.U32.AND P0, PT, R0, R7, PT ;  /* 0x000000070000720c */ /* 0x000fc40003f06070 */
[----:B------:R-:W-:Y:S02]  /*0b20*/  LOP3.LUT R0, R10, R13, RZ, 0x3c, !PT ;  /* 0x0000000d0a007212 */ /* 0x000fe400078e3cff */
[----:B----4-:R-:W-:Y:S01]  /*0b30*/  LOP3.LUT R7, R30, 0x3f, RZ, 0xc0, !PT ;  /* 0x0000003f1e077812 */ /* 0x010fe200078ec0ff */
[----:B------:R-:W0:Y:S01]  /*0b40*/  F2I.FTZ.U32.TRUNC.NTZ R5, R5 ;  /* 0x0000000500057305 */ /* 0x000e22000021f000 */
[----:B------:R-:W-:-:S07]  /*0b50*/  ISETP.GE.AND P2, PT, R0, RZ, PT ;  /* 0x000000ff0000720c */ /* 0x000fce0003f46270 */
[----:B------:R-:W-:-:S04]  /*0b60*/  @P0 VIADD R2, R2, 0x1 ;  /* 0x0000000102020836 */ /* 0x000fc80000000000 */
[----:B------:R-:W-:Y:S02]  /*0b70*/  IMAD.MOV.U32 R9, RZ, RZ, R2 ;  /* 0x000000ffff097224 */ /* 0x000fe400078e0002 */
[----:B-1----:R-:W-:Y:S02]  /*0b80*/  VIADD R2, R3, 0xffffffe ;  /* 0x0ffffffe03027836 */ /* 0x002fe40000000000 */
[----:B------:R-:W-:Y:S01]  /*0b90*/  @!P2 IMAD.MOV R9, RZ, RZ, -R9 ;  /* 0x000000ffff09a224 */ /* 0x000fe200078e0a09 */
[----:B------:R-:W-:Y:S01]  /*0ba0*/  @!P1 LOP3.LUT R9, RZ, R13, RZ, 0x33, !PT ;  /* 0x0000000dff099212 */ /* 0x000fe200078e33ff */
[----:B------:R-:W1:Y:S01]  /*0bb0*/  F2I.FTZ.U32.TRUNC.NTZ R3, R2 ;  /* 0x0000000200037305 */ /* 0x000e62000021f000 */
[----:B0-----:R-:W-:-:S03]  /*0bc0*/  IMAD.MOV R4, RZ, RZ, -R5 ;  /* 0x000000ffff047224 */ /* 0x001fc600078e0a05 */
[----:B------:R-:W-:-:S04]  /*0bd0*/  IMAD.MOV R0, RZ, RZ, -R9 ;  /* 0x000000ffff007224 */ /* 0x000fc800078e0a09 */
[----:B------:R-:W-:-:S04]  /*0be0*/  IMAD R0, R13, R0, R10 ;  /* 0x000000000d007224 */ /* 0x000fc800078e020a */
[----:B------:R-:W-:Y:S02]  /*0bf0*/  IMAD.IADD R0, R6, 0x1, R0 ;  /* 0x0000000106007824 */ /* 0x000fe400078e0200 */
[----:B------:R-:W0:Y:S01]  /*0c00*/  LDS R6, [UR10] ;  /* 0x0000000aff067984 */ /* 0x000e220008000800 */
[----:B-1----:R-:W-:Y:S02]  /*0c10*/  IMAD.MOV R2, RZ, RZ, -R3 ;  /* 0x000000ffff027224 */ /* 0x002fe400078e0a03 */
[----:B------:R-:W-:Y:S02]  /*0c20*/  IMAD R16, R0, 0x40, R7 ;  /* 0x0000004000107824 */ /* 0x000fe400078e0207 */
[----:B------:R-:W-:Y:S02]  /*0c30*/  IMAD R7, R2, R11, RZ ;  /* 0x0000000b02077224 */ /* 0x000fe400078e02ff */
[----:B------:R-:W-:Y:S01]  /*0c40*/  IMAD.MOV.U32 R2, RZ, RZ, RZ ;  /* 0x000000ffff027224 */ /* 0x000fe200078e00ff */
[----:B------:R-:W-:Y:S01]  /*0c50*/  IABS R0, R16 ;  /* 0x0000001000007213 */ /* 0x000fe20000000000 */
[----:B------:R1:W-:Y:S02]  /*0c60*/  STL [R1+0xa7c], R16 ;  /* 0x000a7c1001007387 */ /* 0x0003e40000100800 */
[----:B------:R-:W-:-:S04]  /*0c70*/  IMAD.HI.U32 R2, R3, R7, R2 ;  /* 0x0000000703027227 */ /* 0x000fc800078e0002 */
[----:B------:R-:W-:Y:S02]  /*0c80*/  IMAD.MOV.U32 R3, RZ, RZ, R0 ;  /* 0x000000ffff037224 */ /* 0x000fe400078e0000 */
[----:B------:R-:W-:Y:S02]  /*0c90*/  IMAD.SHL.U32 R0, R9, 0x100, RZ ;  /* 0x0000010009007824 */ /* 0x000fe400078e00ff */
[----:B------:R-:W-:-:S03]  /*0ca0*/  IMAD.HI.U32 R2, R2, R3, RZ ;  /* 0x0000000302027227 */ /* 0x000fc600078e00ff */
[----:B------:R-:W-:Y:S01]  /*0cb0*/  IABS R39, R0 ;  /* 0x0000000000277213 */ /* 0x000fe20000000000 */
[----:B------:R-:W-:Y:S02]  /*0cc0*/  IMAD.MOV R2, RZ, RZ, -R2 ;  /* 0x000000ffff027224 */ /* 0x000fe400078e0a02 */
[----:B------:R-:W-:Y:S02]  /*0cd0*/  IMAD.MOV.U32 R9, RZ, RZ, R4 ;  /* 0x000000ffff097224 */ /* 0x000fe400078e0004 */
[----:B------:R-:W-:Y:S02]  /*0ce0*/  IMAD R2, R11, R2, R3 ;  /* 0x000000020b027224 */ /* 0x000fe400078e0203 */
[C---:B------:R-:W-:Y:S02]  /*0cf0*/  VIADD R10, R0.reuse, 0x1 ;  /* 0x00000001000a7836 */ /* 0x040fe40000000000 */
[----:B------:R-:W-:Y:S01]  /*0d00*/  IMAD R9, R9, R8, RZ ;  /* 0x0000000809097224 */ /* 0x000fe200078e02ff */
[----:B------:R-:W-:Y:S01]  /*0d10*/  ISETP.GT.U32.AND P0, PT, R11, R2, PT ;  /* 0x000000020b00720c */ /* 0x000fe20003f04070 */
[----:B------:R-:W-:Y:S01]  /*0d20*/  IMAD.MOV.U32 R4, RZ, RZ, RZ ;  /* 0x000000ffff047224 */ /* 0x000fe200078e00ff */
[----:B------:R-:W-:Y:S01]  /*0d30*/  IABS R7, R10 ;  /* 0x0000000a00077213 */ /* 0x000fe20000000000 */
[----:B------:R-:W-:Y:S01]  /*0d40*/  VIADD R12, R0, 0x2 ;  /* 0x00000002000c7836 */ /* 0x000fe20000000000 */
[----:B------:R-:W-:Y:S01]  /*0d50*/  ISETP.GE.AND P2, PT, R10, RZ, PT ;  /* 0x000000ff0a00720c */ /* 0x000fe20003f46270 */
[----:B------:R-:W-:Y:S01]  /*0d60*/  IMAD.HI.U32 R9, R5, R9, R4 ;  /* 0x0000000905097227 */ /* 0x000fe200078e0004 */
[----:B------:R-:W-:-:S02]  /*0d70*/  SHF.R.U32.HI R5, RZ, 0x6, R30 ;  /* 0x00000006ff057819 */ /* 0x000fc4000001161e */
[----:B0-----:R-:W-:Y:S01]  /*0d80*/  R2UR UR7, R6 ;  /* 0x00000000060772ca */ /* 0x001fe200000e0000 */
[----:B------:R-:W-:Y:S01]  /*0d90*/  IMAD.MOV.U32 R4, RZ, RZ, R7 ;  /* 0x000000ffff047224 */ /* 0x000fe200078e0007 */
[----:B------:R-:W-:Y:S01]  /*0da0*/  R2UR UR11, R5 ;  /* 0x00000000050b72ca */ /* 0x000fe200000e0000 */
[----:B------:R-:W-:Y:S01]  /*0db0*/  VIADD R13, R0, 0x3 ;  /* 0x00000003000d7836 */ /* 0x000fe20000000000 */
[----:B------:R-:W-:Y:S01]  /*0dc0*/  SHF.R.U32.HI R7, RZ, 0x5, R30 ;  /* 0x00000005ff077819 */ /* 0x000fe2000001161e */
[----:B------:R-:W-:Y:S01]  /*0dd0*/  @!P0 IMAD.IADD R2, R2, 0x1, -R11 ;  /* 0x0000000102028824 */ /* 0x000fe200078e0a0b */
[----:B------:R-:W-:Y:S01]  /*0de0*/  IABS R5, R12 ;  /* 0x0000000c00057213 */ /* 0x000fe20000000000 */
[----:B------:R-:W-:Y:S01]  /*0df0*/  IMAD.HI.U32 R3, R9, R4, RZ ;  /* 0x0000000409037227 */ /* 0x000fe200078e00ff */
[----:B------:R-:W-:Y:S02]  /*0e00*/  R2UR UR14, R7 ;  /* 0x00000000070e72ca */ /* 0x000fe400000e0000 */
[----:B------:R-:W-:Y:S01]  /*0e10*/  ISETP.GT.U32.AND P5, PT, R11, R2, PT ;  /* 0x000000020b00720c */ /* 0x000fe20003fa4070 */
[----:B------:R-:W-:Y:S01]  /*0e20*/  IMAD.MOV R3, RZ, RZ, -R3 ;  /* 0x000000ffff037224 */ /* 0x000fe200078e0a03 */
[----:B------:R-:W-:Y:S01]  /*0e30*/  IABS R7, R13 ;  /* 0x0000000d00077213 */ /* 0x000fe20000000000 */
[----:B------:R-:W-:Y:S01]  /*0e40*/  VIADD R15, R0, 0x4 ;  /* 0x00000004000f7836 */ /* 0x000fe20000000000 */
[----:B------:R-:W-:Y:S01]  /*0e50*/  ISETP.GE.AND P0, PT, R16, RZ, PT ;  /* 0x000000ff1000720c */ /* 0x000fe20003f06270 */
[----:B------:R-:W-:Y:S01]  /*0e60*/  IMAD R3, R8, R3, R4 ;  /* 0x0000000308037224 */ /* 0x000fe200078e0204 */
[----:B------:R-:W-:Y:S01]  /*0e70*/  ISETP.GE.AND P3, PT, R12, RZ, PT ;  /* 0x000000ff0c00720c */ /* 0x000fe20003f66270 */
[----:B------:R-:W-:Y:S01]  /*0e80*/  IMAD.HI.U32 R4, R9, R5, RZ ;  /* 0x0000000509047227 */ /* 0x000fe200078e00ff */
[----:B------:R-:W-:Y:S01]  /*0e90*/  IABS R10, R15 ;  /* 0x0000000f000a7213 */ /* 0x000fe20000000000 */
[----:B------:R-:W-:Y:S01]  /*0ea0*/  UIADD3 UR26, UPT, UPT, UR11, 0xe, URZ ;  /* 0x0000000e0b1a7890 */ /* 0x000fe2000fffe0ff */
[----:B------:R-:W-:Y:S01]  /*0eb0*/  ISETP.GT.U32.AND P1, PT, R8, R3, PT ;  /* 0x000000030800720c */ /* 0x000fe20003f24070 */
[----:B------:R-:W-:Y:S01]  /*0ec0*/  IMAD.MOV R6, RZ, RZ, -R4 ;  /* 0x000000ffff067224 */ /* 0x000fe200078e0a04 */
[----:B------:R-:W-:Y:S01]  /*0ed0*/  ISETP.GE.AND P4, PT, R13, RZ, PT ;  /* 0x000000ff0d00720c */ /* 0x000fe20003f86270 */
[----:B------:R-:W-:Y:S01]  /*0ee0*/  IMAD.HI.U32 R4, R9, R7, RZ ;  /* 0x0000000709047227 */ /* 0x000fe200078e00ff */
[----:B------:R-:W-:-:S02]  /*0ef0*/  UIMAD UR4, UR26, UR8, URZ ;  /* 0x000000081a0472a4 */ /* 0x000fc4000f8e02ff */
[----:B------:R-:W-:Y:S01]  /*0f00*/  UIADD3 UR27, UPT, UPT, UR11, 0x1e, URZ ;  /* 0x0000001e0b1b7890 */ /* 0x000fe2000fffe0ff */
[----:B------:R-:W-:Y:S01]  /*0f10*/  @!P5 IMAD.IADD R2, R2, 0x1, -R11 ;  /* 0x000000010202d824 */ /* 0x000fe200078e0a0b */
[----:B------:R-:W-:Y:S01]  /*0f20*/  ISETP.NE.AND P5, PT, R14, RZ, PT ;  /* 0x000000ff0e00720c */ /* 0x000fe20003fa5270 */
[C---:B------:R-:W-:Y:S01]  /*0f30*/  IMAD R5, R8.reuse, R6, R5 ;  /* 0x0000000608057224 */ /* 0x040fe200078e0205 */
[----:B------:R-:W-:Y:S01]  /*0f40*/  UIMAD UR6, UR27, UR8, URZ ;  /* 0x000000081b0672a4 */ /* 0x000fe2000f8e02ff */
[----:B------:R-:W-:Y:S01]  /*0f50*/  IMAD.HI.U32 R6, R9, R10, RZ ;  /* 0x0000000a09067227 */ /* 0x000fe200078e00ff */
[----:B------:R-:W-:Y:S02]  /*0f60*/  UIADD3 UR28, UPT, UPT, UR11, 0x2e, URZ ;  /* 0x0000002e0b1c7890 */ /* 0x000fe4000fffe0ff */
[C---:B------:R-:W-:Y:S01]  /*0f70*/  ISETP.GT.U32.AND P6, PT, R8.reuse, R5, PT ;  /* 0x000000050800720c */ /* 0x040fe20003fc4070 */
[----:B------:R-:W-:Y:S01]  /*0f80*/  IMAD.MOV R4, RZ, RZ, -R4 ;  /* 0x000000ffff047224 */ /* 0x000fe200078e0a04 */
[----:B------:R-:W-:Y:S01]  /*0f90*/  UIMAD UR12, UR28, UR8, URZ ;  /* 0x000000081c0c72a4 */ /* 0x000fe2000f8e02ff */
[----:B------:R-:W-:Y:S01]  /*0fa0*/  IMAD.MOV R11, RZ, RZ, -R6 ;  /* 0x000000ffff0b7224 */ /* 0x000fe200078e0a06 */
[----:B------:R-:W-:Y:S01]  /*0fb0*/  UIADD3 UR29, UPT, UPT, UR11, 0x3e, URZ ;  /* 0x0000003e0b1d7890 */ /* 0x000fe2000fffe0ff */
[C---:B------:R-:W-:Y:S01]  /*0fc0*/  IMAD R7, R8.reuse, R4, R7 ;  /* 0x0000000408077224 */ /* 0x040fe200078e0207 */
[----:B------:R-:W-:Y:S01]  /*0fd0*/  UIADD3 UR30, UPT, UPT, UR11, 0x4e, URZ ;  /* 0x0000004e0b1e7890 */ /* 0x000fe2000fffe0ff */
[C---:B------:R-:W-:Y:S01]  /*0fe0*/  IMAD R11, R8.reuse, R11, R10 ;  /* 0x0000000b080b7224 */ /* 0x040fe200078e020a */
[----:B------:R-:W-:Y:S01]  /*0ff0*/  UIMAD UR13, UR29, UR8, URZ ;  /* 0x000000081d0d72a4 */ /* 0x000fe2000f8e02ff */
[----:B------:R-:W-:Y:S01]  /*1000*/  @!P0 IMAD.MOV R2, RZ, RZ, -R2 ;  /* 0x000000ffff028224 */ /* 0x000fe200078e0a02 */
[----:B------:R-:W-:Y:S01]  /*1010*/  ISETP.GT.U32.AND P0, PT, R8, R7, PT ;  /* 0x000000070800720c */ /* 0x000fe20003f04070 */
[--C-:B------:R-:W-:Y:S01]  /*1020*/  @!P1 IMAD.IADD R3, R3, 0x1, -R8.reuse ;  /* 0x0000000103039824 */ /* 0x100fe200078e0a08 */
[----:B------:R-:W-:Y:S01]  /*1030*/  @!P5 LOP3.LUT R2, RZ, R14, RZ, 0x33, !PT ;  /* 0x0000000eff02d212 */ /* 0x000fe200078e33ff */
[----:B------:R-:W-:Y:S01]  /*1040*/  VIADD R12, R0, 0x5 ;  /* 0x00000005000c7836 */ /* 0x000fe20000000000 */
[----:B------:R-:W-:Y:S01]  /*1050*/  ISETP.GT.U32.AND P5, PT, R8, R11, PT ;  /* 0x0000000b0800720c */ /* 0x000fe20003fa4070 */
[----:B-1----:R-:W-:Y:S01]  /*1060*/  VIADD R16, R0, 0x6 ;  /* 0x0000000600107836 */ /* 0x002fe20000000000 */
[----:B------:R-:W-:Y:S01]  /*1070*/  ISETP.GT.U32.AND P1, PT, R8, R3, PT ;  /* 0x000000030800720c */ /* 0x000fe20003f24070 */
[--C-:B------:R-:W-:Y:S01]  /*1080*/  @!P6 IMAD.IADD R5, R5, 0x1, -R8.reuse ;  /* 0x000000010505e824 */ /* 0x100fe200078e0a08 */
[----:B------:R-:W-:Y:S01]  /*1090*/  IABS R13, R12 ;  /* 0x0000000c000d7213 */ /* 0x000fe20000000000 */
[C---:B------:R-:W-:Y:S01]  /*10a0*/  VIADD R14, R0.reuse, 0x7 ;  /* 0x00000007000e7836 */ /* 0x040fe20000000000 */
[----:B------:R-:W-:Y:S01]  /*10b0*/  IABS R10, R16 ;  /* 0x00000010000a7213 */ /* 0x000fe20000000000 */
[----:B------:R-:W-:Y:S01]  /*10c0*/  VIADD R22, R0, 0xe ;  /* 0x0000000e00167836 */ /* 0x000fe20000000000 */
[----:B------:R-:W-:Y:S01]  /*10d0*/  ISETP.GT.U32.AND P6, PT, R8, R5, PT ;  /* 0x000000050800720c */ /* 0x000fe20003fc4070 */
[----:B------:R-:W-:Y:S01]  /*10e0*/  @!P0 IMAD.IADD R7, R7, 0x1, -R8 ;  /* 0x0000000107078824 */ /* 0x000fe200078e0a08 */
[----:B------:R-:W-:Y:S01]  /*10f0*/  ISETP.GE.AND P0, PT, R12, RZ, PT ;  /* 0x000000ff0c00720c */ /* 0x000fe20003f06270 */
[----:B------:R-:W-:Y:S01]  /*1100*/  IMAD.HI.U32 R4, R9, R13, RZ ;  /* 0x0000000d09047227 */ /* 0x000fe200078e00ff */
[----:B------:R-:W-:Y:S01]  /*1110*/  IABS R12, R14 ;  /* 0x0000000e000c7213 */ /* 0x000fe20000000000 */
[----:B------:R-:W-:-:S02]  /*1120*/  UIMAD UR15, UR30, UR8, URZ ;  /* 0x000000081e0f72a4 */ /* 0x000fc4000f8e02ff */
[--C-:B------:R-:W-:Y:S01]  /*1130*/  @!P5 IMAD.IADD R11, R11, 0x1, -R8.reuse ;  /* 0x000000010b0bd824 */ /* 0x100fe200078e0a08 */
[C---:B------:R-:W-:Y:S01]  /*1140*/  ISETP.GT.U32.AND P5, PT, R8.reuse, R7, PT ;  /* 0x000000070800720c */ /* 0x040fe20003fa4070 */
[----:B------:R-:W-:Y:S01]  /*1150*/  IMAD.HI.U32 R6, R9, R10, RZ ;  /* 0x0000000a09067227 */ /* 0x000fe200078e00ff */
[----:B------:R-:W-:Y:S02]  /*1160*/  UIADD3 UR31, UPT, UPT, UR11, 0x5e, URZ ;  /* 0x0000005e0b1f7890 */ /* 0x000fe4000fffe0ff */
[----:B------:R-:W-:Y:S01]  /*1170*/  UIADD3 UR32, UPT, UPT, UR11, 0x6e, URZ ;  /* 0x0000006e0b207890 */ /* 0x000fe2000fffe0ff */
[----:B------:R-:W-:Y:S01]  /*1180*/  @!P1 IMAD.IADD R3, R3, 0x1, -R8 ;  /* 0x0000000103039824 */ /* 0x000fe200078e0a08 */
[----:B------:R-:W-:Y:S01]  /*1190*/  ISETP.GE.AND P1, PT, R15, RZ, PT ;  /* 0x000000ff0f00720c */ /* 0x000fe20003f26270 */
[----:B------:R-:W-:Y:S01]  /*11a0*/  IMAD.MOV R4, RZ, RZ, -R4 ;  /* 0x000000ffff047224 */ /* 0x000fe200078e0a04 */
[----:B------:R-:W-:Y:S01]  /*11b0*/  UIMAD UR20, UR31, UR8, URZ ;  /* 0x000000081f1472a4 */ /* 0x000fe2000f8e02ff */
[----:B------:R-:W-:Y:S01]  /*11c0*/  IMAD.MOV R15, RZ, RZ, -R6 ;  /* 0x000000ffff0f7224 */ /* 0x000fe200078e0a06 */
[----:B------:R-:W-:Y:S01]  /*11d0*/  UIMAD UR21, UR32, UR8, URZ ;  /* 0x00000008201572a4 */ /* 0x000fe2000f8e02ff */
[----:B------:R-:W-:Y:S01]  /*11e0*/  IMAD.MOV.U32 R6, RZ, RZ, R12 ;  /* 0x000000ffff067224 */ /* 0x000fe200078e000c */
[----:B------:R-:W-:Y:S01]  /*11f0*/  UIADD3 UR11, UPT, UPT, UR11, 0x7e, URZ ;  /* 0x0000007e0b0b7890 */ /* 0x000fe2000fffe0ff */
[----:B------:R-:W-:-:S02]  /*1200*/  IMAD R13, R8, R4, R13 ;  /* 0x00000004080d7224 */ /* 0x000fc400078e020d */
[----:B------:R-:W-:Y:S01]  /*1210*/  IMAD.MOV.U32 R18, RZ, RZ, R3 ;  /* 0x000000ffff127224 */ /* 0x000fe200078e0003 */
[----:B------:R-:W-:Y:S01]  /*1220*/  UIMAD UR22, UR11, UR8, URZ ;  /* 0x000000080b1672a4 */ /* 0x000fe2000f8e02ff */
[----:B------:R-:W-:Y:S01]  /*1230*/  @!P6 IMAD.IADD R5, R5, 0x1, -R8 ;  /* 0x000000010505e824 */ /* 0x000fe200078e0a08 */
[----:B------:R-:W-:Y:S01]  /*1240*/  ISETP.GT.U32.AND P6, PT, R8, R11, PT ;  /* 0x0000000b0800720c */ /* 0x000fe20003fc4070 */
[----:B------:R-:W-:-:S04]  /*1250*/  IMAD.HI.U32 R4, R9, R6, RZ ;  /* 0x0000000609047227 */ /* 0x000fc800078e00ff */
[----:B------:R-:W-:Y:S01]  /*1260*/  @!P2 IMAD.MOV R18, RZ, RZ, -R18 ;  /* 0x000000ffff12a224 */ /* 0x000fe200078e0a12 */
[C---:B------:R-:W-:Y:S01]  /*1270*/  ISETP.GT.U32.AND P2, PT, R8.reuse, R13, PT ;  /* 0x0000000d0800720c */ /* 0x040fe20003f44070 */
[----:B------:R-:W-:Y:S02]  /*1280*/  IMAD.MOV.U32 R17, RZ, RZ, R5 ;  /* 0x000000ffff117224 */ /* 0x000fe400078e0005 */
[----:B------:R-:W-:Y:S01]  /*1290*/  IMAD.MOV R5, RZ, RZ, -R4 ;  /* 0x000000ffff057224 */ /* 0x000fe200078e0a04 */
[----:B------:R0:W-:Y:S01]  /*12a0*/  STL [R1+0x1fc], R18 ;  /* 0x0001fc1201007387 */ /* 0x0001e20000100800 */
[----:B------:R-:W-:Y:S02]  /*12b0*/  @!P5 IMAD.IADD R7, R7, 0x1, -R8 ;  /* 0x000000010707d824 */ /* 0x000fe400078e0a08 */
[C---:B------:R-:W-:Y:S02]  /*12c0*/  IMAD R5, R8.reuse, R5, R6 ;  /* 0x0000000508057224 */ /* 0x040fe400078e0206 */
[----:B------:R-:W-:-:S02]  /*12d0*/  IMAD R3, R8, R15, R10 ;  /* 0x0000000f08037224 */ /* 0x000fc400078e020a */
[----:B------:R-:W-:Y:S01]  /*12e0*/  @!P3 IMAD.MOV R17, RZ, RZ, -R17 ;  /* 0x000000ffff11b224 */ /* 0x000fe200078e0a11 */
[----:B------:R-:W-:Y:S01]  /*12f0*/  ISETP.GE.AND P3, PT, R16, RZ, PT ;  /* 0x000000ff1000720c */ /* 0x000fe20003f66270 */
[--C-:B------:R-:W-:Y:S01]  /*1300*/  @!P2 IMAD.IADD R13, R13, 0x1, -R8.reuse ;  /* 0x000000010d0da824 */ /* 0x100fe200078e0a08 */
[C---:B------:R-:W-:Y:S01]  /*1310*/  ISETP.GT.U32.AND P5, PT, R8.reuse, R3, PT ;  /* 0x000000030800720c */ /* 0x040fe20003fa4070 */
[----:B0-----:R-:W-:Y:S01]  /*1320*/  IMAD.MOV.U32 R18, RZ, RZ, R7 ;  /* 0x000000ffff127224 */ /* 0x001fe200078e0007 */
[----:B------:R0:W-:Y:S01]  /*1330*/  STL [R1+0x1f8], R17 ;  /* 0x0001f81101007387 */ /* 0x0001e20000100800 */
[----:B------:R-:W-:Y:S01]  /*1340*/  @!P6 IMAD.IADD R11, R11, 0x1, -R8 ;  /* 0x000000010b0be824 */ /* 0x000fe200078e0a08 */
[C---:B------:R-:W-:Y:S01]  /*1350*/  ISETP.GT.U32.AND P2, PT, R8.reuse, R13, PT ;  /* 0x0000000d0800720c */ /* 0x040fe20003f44070 */
[----:B------:R-:W-:Y:S01]  /*1360*/  @!P4 IMAD.MOV R18, RZ, RZ, -R18 ;  /* 0x000000ffff12c224 */ /* 0x000fe200078e0a12 */
[----:B------:R-:W-:Y:S01]  /*1370*/  ISETP.GT.U32.AND P4, PT, R8, R5, PT ;  /* 0x000000050800720c */ /* 0x000fe20003f84070 */
[----:B------:R-:W-:Y:S01]  /*1380*/  VIADD R4, R0, 0x8 ;  /* 0x0000000800047836 */ /* 0x000fe20000000000 */
[----:B------:R-:W-:Y:S01]  /*1390*/  ISETP.GE.AND P6, PT, R14, RZ, PT ;  /* 0x000000ff0e00720c */ /* 0x000fe20003fc6270 */
[C---:B------:R-:W-:Y:S01]  /*13a0*/  VIADD R15, R0.reuse, 0x9 ;  /* 0x00000009000f7836 */ /* 0x040fe20000000000 */
[----:B------:R-:W-:Y:S01]  /*13b0*/  STL [R1+0x1f4], R18 ;  /* 0x0001f41201007387 */ /* 0x000fe20000100800 */
[----:B------:R-:W-:Y:S01]  /*13c0*/  VIADD R16, R0, 0xa ;  /* 0x0000000a00107836 */ /* 0x000fe20000000000 */
[----:B------:R-:W-:Y:S01]  /*13d0*/  IABS R10, R4 ;  /* 0x00000004000a7213 */ /* 0x000fe20000000000 */
[----:B0-----:R-:W-:Y:S01]  /*13e0*/  IMAD.MOV.U32 R17, RZ, RZ, R11 ;  /* 0x000000ffff117224 */ /* 0x001fe200078e000b */
[----:B------:R-:W-:Y:S01]  /*13f0*/  IABS R12, R15 ;  /* 0x0000000f000c7213 */ /* 0x000fe20000000000 */
[--C-:B------:R-:W-:Y:S01]  /*1400*/  @!P5 IMAD.IADD R3, R3, 0x1, -R8.reuse ;  /* 0x000000010303d824 */ /* 0x100fe200078e0a08 */
[----:B------:R-:W-:Y:S01]  /*1410*/  IABS R14, R16 ;  /* 0x00000010000e7213 */ /* 0x000fe20000000000 */
[----:B------:R-:W-:Y:S01]  /*1420*/  @!P1 IMAD.MOV R17, RZ, RZ, -R17 ;  /* 0x000000ffff119224 */ /* 0x000fe200078e0a11 */
[----:B------:R-:W-:Y:S01]  /*1430*/  ISETP.GE.AND P1, PT, R4, RZ, PT ;  /* 0x000000ff0400720c */ /* 0x000fe20003f26270 */
[----:B------:R-:W-:Y:S01]  /*1440*/  @!P4 IMAD.IADD R5, R5, 0x1, -R8 ;  /* 0x000000010505c824 */ /* 0x000fe200078e0a08 */
[C---:B------:R-:W-:Y:S01]  /*1450*/  ISETP.GT.U32.AND P5, PT, R8.reuse, R3, PT ;  /* 0x000000030800720c */ /* 0x040fe20003fa4070 */
[C---:B------:R-:W-:Y:S01]  /*1460*/  IMAD.HI.U32 R4, R9.reuse, R10, RZ ;  /* 0x0000000a09047227 */ /* 0x040fe200078e00ff */
[----:B------:R0:W-:Y:S02]  /*1470*/  STL [R1+0x1f0], R17 ;  /* 0x0001f01101007387 */ /* 0x0001e40000100800 */
[----:B------:R-:W-:Y:S01]  /*1480*/  ISETP.GT.U32.AND P4, PT, R8, R5, PT ;  /* 0x000000050800720c */ /* 0x000fe20003f84070 */
[----:B------:R-:W-:-:S04]  /*1490*/  IMAD.HI.U32 R6, R9, R12, RZ ;  /* 0x0000000c09067227 */ /* 0x000fc800078e00ff */
[----:B------:R-:W-:-:S04]  /*14a0*/  IMAD.HI.U32 R7, R9, R14, RZ ;  /* 0x0000000e09077227 */ /* 0x000fc800078e00ff */
[----:B------:R-:W-:Y:S01]  /*14b0*/  @!P2 IMAD.IADD R13, R13, 0x1, -R8 ;  /* 0x000000010d0da824 */ /* 0x000fe200078e0a08 */
[----:B------:R-:W-:Y:S01]  /*14c0*/  ISETP.GE.AND P2, PT, R15, RZ, PT ;  /* 0x000000ff0f00720c */ /* 0x000fe20003f46270 */
[----:B------:R-:W-:Y:S02]  /*14d0*/  IMAD.MOV R11, RZ, RZ, -R4 ;  /* 0x000000ffff0b7224 */ /* 0x000fe400078e0a04 */
[----:B------:R-:W-:Y:S02]  /*14e0*/  IMAD.MOV R15, RZ, RZ, -R6 ;  /* 0x000000ffff0f7224 */ /* 0x000fe400078e0a06 */
[----:B0-----:R-:W-:Y:S02]  /*14f0*/  IMAD.MOV R17, RZ, RZ, -R7 ;  /* 0x000000ffff117224 */ /* 0x001fe400078e0a07 */
[C---:B------:R-:W-:Y:S02]  /*1500*/  IMAD R7, R8.reuse, R11, R10 ;  /* 0x0000000b08077224 */ /* 0x040fe400078e020a */
[----:B------:R-:W-:-:S02]  /*1510*/  IMAD R11, R8, R15, R12 ;  /* 0x0000000f080b7224 */ /* 0x000fc400078e020c */
[--C-:B------:R-:W-:Y:S02]  /*1520*/  @!P4 IMAD.IADD R5, R5, 0x1, -R8.reuse ;  /* 0x000000010505c824 */ /* 0x100fe400078e0a08 */
[----:B------:R-:W-:Y:S01]  /*1530*/  IMAD.MOV.U32 R20, RZ, RZ, R13 ;  /* 0x000000ffff147224 */ /* 0x000fe200078e000d */
[----:B------:R-:W-:Y:S01]  /*1540*/  ISETP.GT.U32.AND P4, PT, R8, R11, PT ;  /* 0x0000000b0800720c */ /* 0x000fe20003f84070 */
[----:B------:R-:W-:Y:S01]  /*1550*/  @!P5 IMAD.IADD R3, R3, 0x1, -R8 ;  /* 0x000000010303d824 */ /* 0x000fe200078e0a08 */
[----:B------:R-:W-:Y:S01]  /*1560*/  ISETP.GE.AND P5, PT, R16, RZ, PT ;  /* 0x000000ff1000720c */ /* 0x000fe20003fa6270 */
[----:B------:R-:W-:Y:S01]  /*1570*/  @!P0 IMAD.MOV R20, RZ, RZ, -R20 ;  /* 0x000000ffff148224 */ /* 0x000fe200078e0a14 */
[----:B------:R-:W-:Y:S01]  /*1580*/  ISETP.GT.U32.AND P0, PT, R8, R7, PT ;  /* 0x000000070800720c */ /* 0x000fe20003f04070 */
[C---:B------:R-:W-:Y:S01]  /*1590*/  VIADD R4, R0.reuse, 0xb ;  /* 0x0000000b00047836 */ /* 0x040fe20000000000 */
[----:B------:R-:W-:Y:S01]  /*15a0*/  IABS R16, R22 ;  /* 0x0000001600107213 */ /* 0x000fe20000000000 */
[----:B------:R-:W-:Y:S01]  /*15b0*/  VIADD R18, R0, 0xc ;  /* 0x0000000c00127836 */ /* 0x000fe20000000000 */
[----:B------:R0:W-:Y:S01]  /*15c0*/  STL [R1+0x264], R20 ;  /* 0x0002641401007387 */ /* 0x0001e20000100800 */
[----:B------:R-:W-:Y:S01]  /*15d0*/  IMAD R15, R8, R17, R14 ;  /* 0x00000011080f7224 */ /* 0x000fe200078e020e */
[----:B------:R-:W-:Y:S01]  /*15e0*/  IABS R12, R4 ;  /* 0x00000004000c7213 */ /* 0x000fe20000000000 */
[----:B------:R-:W-:Y:S01]  /*15f0*/  IMAD.MOV.U32 R19, RZ, RZ, R3 ;  /* 0x000000ffff137224 */ /* 0x000fe200078e0003 */
[----:B------:R-:W-:Y:S01]  /*1600*/  IABS R13, R18 ;  /* 0x00000012000d7213 */ /* 0x000fe20000000000 */
[----:B------:R-:W-:-:S02]  /*1610*/  @!P4 IMAD.IADD R11, R11, 0x1, -R8 ;  /* 0x000000010b0bc824 */ /* 0x000fc400078e0a08 */
[----:B------:R-:W-:Y:S02]  /*1620*/  IMAD.MOV.U32 R21, RZ, RZ, R5 ;  /* 0x000000ffff157224 */ /* 0x000fe400078e0005 */
[----:B------:R-:W-:Y:S01]  /*1630*/  @!P3 IMAD.MOV R19, RZ, RZ, -R19 ;  /* 0x000000ffff13b224 */ /* 0x000fe200078e0a13 */
[----:B------:R-:W-:Y:S01]  /*1640*/  ISETP.GE.AND P3, PT, R4, RZ, PT ;  /* 0x000000ff0400720c */ /* 0x000fe20003f66270 */
[----:B------:R-:W-:Y:S01]  /*1650*/  @!P6 IMAD.MOV R21, RZ, RZ, -R21 ;  /* 0x000000ffff15e224 */ /* 0x000fe200078e0a15 */
[C---:B------:R-:W-:Y:S01]  /*1660*/  ISETP.GT.U32.AND P4, PT, R8.reuse, R11, PT ;  /* 0x0000000b0800720c */ /* 0x040fe20003f84070 */
[C---:B------:R-:W-:Y:S01]  /*1670*/  IMAD.HI.U32 R3, R9.reuse, R12, RZ ;  /* 0x0000000c09037227 */ /* 0x040fe200078e00ff */
[----:B------:R-:W-:Y:S01]  /*1680*/  ISETP.GT.U32.AND P6, PT, R8, R15, PT ;  /* 0x0000000f0800720c */ /* 0x000fe20003fc4070 */
[----:B------:R1:W-:Y:S02]  /*1690*/  STL [R1+0x268], R19 ;  /* 0x0002681301007387 */ /* 0x0003e40000100800 */
[----:B------:R-:W-:-:S02]  /*16a0*/  IMAD.HI.U32 R4, R9, R13, RZ ;  /* 0x0000000d09047227 */ /* 0x000fc400078e00ff */
[----:B------:R-:W-:Y:S02]  /*16b0*/  STL [R1+0x26c], R21 ;  /* 0x00026c1501007387 */ /* 0x000fe40000100800 */
[----:B0-----:R-:W-:Y:S02]  /*16c0*/  VIADD R20, R0, 0xd ;  /* 0x0000000d00147836 */ /* 0x001fe40000000000 */
[----:B------:R-:W-:Y:S02]  /*16d0*/  @!P0 IMAD.IADD R7, R7, 0x1, -R8 ;  /* 0x0000000107078824 */ /* 0x000fe400078e0a08 */
[----:B------:R-:W-:Y:S01]  /*16e0*/  IMAD.MOV R3, RZ, RZ, -R3 ;  /* 0x000000ffff037224 */ /* 0x000fe200078e0a03 */
[----:B------:R-:W-:Y:S01]  /*16f0*/  IABS R14, R20 ;  /* 0x00000014000e7213 */ /* 0x000fe20000000000 */
[----:B------:R-:W-:Y:S01]  /*1700*/  IMAD.MOV R4, RZ, RZ, -R4 ;  /* 0x000000ffff047224 */ /* 0x000fe200078e0a04 */
[C---:B------:R-:W-:Y:S01]  /*1710*/  ISETP.GT.U32.AND P0, PT, R8.reuse, R7, PT ;  /* 0x000000070800720c */ /* 0x040fe20003f04070 */
[----:B------:R-:W-:-:S02]  /*1720*/  IMAD R3, R8, R3, R12 ;  /* 0x0000000308037224 */ /* 0x000fc400078e020c */
[----:B------:R-:W-:Y:S02]  /*1730*/  IMAD R5, R8, R4, R13 ;  /* 0x0000000408057224 */ /* 0x000fe400078e020d */
[----:B------:R-:W-:-:S04]  /*1740*/  IMAD.HI.U32 R6, R9, R14, RZ ;  /* 0x0000000e09067227 */ /* 0x000fc800078e00ff */
[--C-:B------:R-:W-:Y:S01]  /*1750*/  @!P4 IMAD.IADD R11, R11, 0x1, -R8.reuse ;  /* 0x000000010b0bc824 */ /* 0x100fe200078e0a08 */
[C---:B------:R-:W-:Y:S01]  /*1760*/  ISETP.GT.U32.AND P4, PT, R8.reuse, R3, PT ;  /* 0x000000030800720c */ /* 0x040fe20003f84070 */
[----:B------:R-:W-:Y:S01]  /*1770*/  @!P6 IMAD.IADD R15, R15, 0x1, -R8 ;  /* 0x000000010f0fe824 */ /* 0x000fe200078e0a08 */
[----:B------:R-:W-:Y:S01]  /*1780*/  ISETP.GT.U32.AND P6, PT, R8, R5, PT ;  /* 0x000000050800720c */ /* 0x000fe20003fc4070 */
[----:B------:R-:W-:-:S04]  /*1790*/  IMAD.HI.U32 R10, R9, R16, RZ ;  /* 0x00000010090a7227 */ /* 0x000fc800078e00ff */
[----:B------:R-:W-:Y:S02]  /*17a0*/  IMAD.MOV R17, RZ, RZ, -R6 ;  /* 0x000000ffff117224 */ /* 0x000fe400078e0a06 */
[----:B-1----:R-:W-:Y:S02]  /*17b0*/  IMAD.MOV R19, RZ, RZ, -R10 ;  /* 0x000000ffff137224 */ /* 0x002fe400078e0a0a */
[----:B------:R-:W-:Y:S02]  /*17c0*/  IMAD R13, R8, R17, R14 ;  /* 0x00000011080d7224 */ /* 0x000fe400078e020e */
[----:B------:R-:W-:Y:S01]  /*17d0*/  @!P0 IMAD.IADD R7, R7, 0x1, -R8 ;  /* 0x0000000107078824 */ /* 0x000fe200078e0a08 */
[----:B------:R-:W-:Y:S01]  /*17e0*/  ISETP.GE.AND P0, PT, R18, RZ, PT ;  /* 0x000000ff1200720c */ /* 0x000fe20003f06270 */
[----:B------:R-:W-:Y:S02]  /*17f0*/  IMAD R17, R8, R19, R16 ;  /* 0x0000001308117224 */ /* 0x000fe400078e0210 */
[----:B------:R-:W-:-:S02]  /*1800*/  VIADD R14, R0, 0xf ;  /* 0x0000000f000e7836 */ /* 0x000fc40000000000 */
[----:B------:R-:W-:Y:S02]  /*1810*/  VIADD R16, R0, 0x10 ;  /* 0x0000001000107836 */ /* 0x000fe40000000000 */
[----:B------:R-:W-:Y:S01]  /*1820*/  IMAD.MOV.U32 R24, RZ, RZ, R7 ;  /* 0x000000ffff187224 */ /* 0x000fe200078e0007 */
[----:B------:R-:W-:Y:S01]  /*1830*/  IABS R10, R14 ;  /* 0x0000000e000a7213 */ /* 0x000fe20000000000 */
[--C-:B------:R-:W-:Y:S01]  /*1840*/  @!P4 IMAD.IADD R3, R3, 0x1, -R8.reuse ;  /* 0x000000010303c824 */ /* 0x100fe200078e0a08 */
[----:B------:R-:W-:Y:S01]  /*1850*/  IABS R12, R16 ;  /* 0x00000010000c7213 */ /* 0x000fe20000000000 */
[----:B------:R-:W-:Y:S01]  /*1860*/  @!P6 IMAD.IADD R5, R5, 0x1, -R8 ;  /* 0x000000010505e824 */ /* 0x000fe200078e0a08 */
[C---:B------:R-:W-:Y:S01]  /*1870*/  ISETP.GT.U32.AND P4, PT, R8.reuse, R15, PT ;  /* 0x0000000f0800720c */ /* 0x040fe20003f84070 */
[----:B------:R-:W-:Y:S01]  /*1880*/  @!P1 IMAD.MOV R24, RZ, RZ, -R24 ;  /* 0x000000ffff189224 */ /* 0x000fe200078e0a18 */
[C---:B------:R-:W-:Y:S01]  /*1890*/  ISETP.GT.U32.AND P1, PT, R8.reuse, R3, PT ;  /* 0x000000030800720c */ /* 0x040fe20003f24070 */
[----:B------:R-:W-:Y:S01]  /*18a0*/  IMAD.HI.U32 R4, R9, R10, RZ ;  /* 0x0000000a09047227 */ /* 0x000fe200078e00ff */
[----:B------:R-:W-:-:S02]  /*18b0*/  ISETP.GT.U32.AND P6, PT, R8, R5, PT ;  /* 0x000000050800720c */ /* 0x000fc40003fc4070 */
[----:B------:R0:W-:Y:S01]  /*18c0*/  STL [R1+0x1ec], R24 ;  /* 0x0001ec1801007387 */ /* 0x0001e20000100800 */
[----:B------:R-:W-:-:S04]  /*18d0*/  IMAD.HI.U32 R6, R9, R12, RZ ;  /* 0x0000000c09067227 */ /* 0x000fc800078e00ff */
[----:B------:R-:W-:Y:S02]  /*18e0*/  IMAD.MOV R7, RZ, RZ, -R4 ;  /* 0x000000ffff077224 */ /* 0x000fe400078e0a04 */
[----:B------:R-:W-:Y:S01]  /*18f0*/  @!P4 IMAD.IADD R15, R15, 0x1, -R8 ;  /* 0x000000010f0fc824 */ /* 0x000fe200078e0a08 */
[C---:B------:R-:W-:Y:S01]  /*1900*/  ISETP.GT.U32.AND P4, PT, R8.reuse, R17, PT ;  /* 0x000000110800720c */ /* 0x040fe20003f84070 */
[C---:B------:R-:W-:Y:S02]  /*1910*/  IMAD R7, R8.reuse, R7, R10 ;  /* 0x0000000708077224 */ /* 0x040fe400078e020a */
[----:B0-----:R-:W-:Y:S02]  /*1920*/  IMAD.MOV.U32 R24, RZ, RZ, R11 ;  /* 0x000000ffff187224 */ /* 0x001fe400078e000b */
[----:B------:R-:W-:Y:S02]  /*1930*/  IMAD.MOV R11, RZ, RZ, -R6 ;  /* 0x000000ffff0b7224 */ /* 0x000fe400078e0a06 */
[----:B------:R-:W-:Y:S01]  /*1940*/  @!P2 IMAD.MOV R24, RZ, RZ, -R24 ;  /* 0x000000ffff18a224 */ /* 0x000fe200078e0a18 */
[C---:B------:R-:W-:Y:S01]  /*1950*/  ISETP.GT.U32.AND P2, PT, R8.reuse, R13, PT ;  /* 0x0000000d0800720c */ /* 0x040fe20003f44070 */
[----:B------:R-:W-:-:S02]  /*1960*/  IMAD R11, R8, R11, R12 ;  /* 0x0000000b080b7224 */ /* 0x000fc400078e020c */
[--C-:B------:R-:W-:Y:S01]  /*1970*/  @!P1 IMAD.IADD R3, R3, 0x1, -R8.reuse ;  /* 0x0000000103039824 */ /* 0x100fe200078e0a08 */
[C---:B------:R-:W-:Y:S01]  /*1980*/  ISETP.GT.U32.AND P1, PT, R8.reuse, R7, PT ;  /* 0x000000070800720c */ /* 0x040fe20003f24070 */
[--C-:B------:R-:W-:Y:S01]  /*1990*/  @!P6 IMAD.IADD R5, R5, 0x1, -R8.reuse ;  /* 0x000000010505e824 */ /* 0x100fe200078e0a08 */
[----:B------:R-:W-:Y:S01]  /*19a0*/  ISETP.GT.U32.AND P6, PT, R8, R11, PT ;  /* 0x0000000b0800720c */ /* 0x000fe20003fc4070 */
[----:B------:R-:W-:Y:S01]  /*19b0*/  VIADD R23, R0, 0x12 ;  /* 0x0000001200177836 */ /* 0x000fe20000000000 */
[----:B------:R0:W-:Y:S01]  /*19c0*/  STL [R1+0x1e8], R24 ;  /* 0x0001e81801007387 */ /* 0x0001e20000100800 */
[--C-:B------:R-:W-:Y:S01]  /*19d0*/  @!P4 IMAD.IADD R17, R17, 0x1, -R8.reuse ;  /* 0x000000011111c824 */ /* 0x100fe200078e0a08 */
[----:B------:R-:W-:Y:S01]  /*19e0*/  ISETP.GE.AND P4, PT, R22, RZ, PT ;  /* 0x000000ff1600720c */ /* 0x000fe20003f86270 */
[----:B------:R-:W-:Y:S01]  /*19f0*/  VIADD R18, R0, 0x11 ;  /* 0x0000001100127836 */ /* 0x000fe20000000000 */
[----:B------:R-:W-:Y:S01]  /*1a00*/  IABS R21, R23 ;  /* 0x0000001700157213 */ /* 0x000fe20000000000 */
[--C-:B------:R-:W-:Y:S01]  /*1a10*/  @!P2 IMAD.IADD R13, R13, 0x1, -R8.reuse ;  /* 0x000000010d0da824 */ /* 0x100fe200078e0a08 */
[----:B------:R-:W-:Y:S01]  /*1a20*/  ISETP.GE.AND P2, PT, R20, RZ, PT ;  /* 0x000000ff1400720c */ /* 0x000fe20003f46270 */
[----:B------:R-:W-:Y:S01]  /*1a30*/  IMAD.MOV.U32 R25, RZ, RZ, R15 ;  /* 0x000000ffff197224 */ /* 0x000fe200078e000f */
[----:B------:R-:W-:Y:S01]  /*1a40*/  IABS R19, R18 ;  /* 0x0000001200137213 */ /* 0x000fe20000000000 */
[--C-:B------:R-:W-:Y:S01]  /*1a50*/  @!P1 IMAD.IADD R7, R7, 0x1, -R8.reuse ;  /* 0x0000000107079824 */ /* 0x100fe200078e0a08 */
[C---:B------:R-:W-:Y:S01]  /*1a60*/  ISETP.GT.U32.AND P1, PT, R8.reuse, R13, PT ;  /* 0x0000000d0800720c */ /* 0x040fe20003f24070 */
[----:B------:R-:W-:Y:S01]  /*1a70*/  @!P6 IMAD.IADD R11, R11, 0x1, -R8 ;  /* 0x000000010b0be824 */ /* 0x000fe200078e0a08 */
[----:B------:R-:W-:Y:S01]  /*1a80*/  ISETP.GT.U32.AND P6, PT, R8, R17, PT ;  /* 0x000000110800720c */ /* 0x000fe20003fc4070 */
[----:B------:R-:W-:-:S04]  /*1a90*/  IMAD.HI.U32 R6, R9, R21, RZ ;  /* 0x0000001509067227 */ /* 0x000fc800078e00ff */
[----:B------:R-:W-:Y:S01]  /*1aa0*/  @!P5 IMAD.MOV R25, RZ, RZ, -R25 ;  /* 0x000000ffff19d224 */ /* 0x000fe200078e0a19 */
[----:B------:R-:W-:Y:S01]  /*1ab0*/  ISETP.GT.U32.AND P5, PT, R8, R7, PT ;  /* 0x000000070800720c */ /* 0x000fe20003fa4070 */
[----:B0-----:R-:W-:Y:S02]  /*1ac0*/  IMAD.MOV.U32 R24, RZ, RZ, R3 ;  /* 0x000000ffff187224 */ /* 0x001fe400078e0003 */
[----:B------:R-:W-:Y:S01]  /*1ad0*/  IMAD.MOV R6, RZ, RZ, -R6 ;  /* 0x000000ffff067224 */ /* 0x000fe200078e0a06 */
[----:B------:R-:W-:Y:S01]  /*1ae0*/  STL [R1+0x1e4], R25 ;  /* 0x0001e41901007387 */ /* 0x000fe20000100800 */
[----:B------:R-:W-:Y:S02]  /*1af0*/  VIADD R10, R0, 0x13 ;  /* 0x00000013000a7836 */ /* 0x000fe40000000000 */
[----:B------:R-:W-:Y:S02]  /*1b00*/  IMAD.MOV.U32 R3, RZ, RZ, R5 ;  /* 0x000000ffff037224 */ /* 0x000fe400078e0005 */
[----:B------:R-:W-:Y:S01]  /*1b10*/  IMAD.HI.U32 R4, R9, R19, RZ ;  /* 0x0000001309047227 */ /* 0x000fe200078e00ff */
[----:B------:R-:W-:-:S03]  /*1b20*/  IABS R5, R10 ;  /* 0x0000000a00057213 */ /* 0x000fc60000000000 */
[----:B------:R-:W-:Y:S02]  /*1b30*/  VIADD R12, R0, 0x14 ;  /* 0x00000014000c7836 */ /* 0x000fe40000000000 */
[----:B------:R-:W-:Y:S01]  /*1b40*/  @!P3 IMAD.MOV R24, RZ, RZ, -R24 ;  /* 0x000000ffff18b224 */ /* 0x000fe200078e0a18 */
[C---:B------:R-:W-:Y:S01]  /*1b50*/  ISETP.GT.U32.AND P3, PT, R8.reuse, R11, PT ;  /* 0x0000000b0800720c */ /* 0x040fe20003f64070 */
[----:B------:R-:W-:Y:S01]  /*1b60*/  IMAD R21, R8, R6, R21 ;  /* 0x0000000608157224 */ /* 0x000fe200078e0215 */
[----:B------:R-:W-:Y:S01]  /*1b70*/  IABS R6, R12 ;  /* 0x0000000c00067213 */ /* 0x000fe20000000000 */
[----:B------:R-:W-:Y:S01]  /*1b80*/  @!P0 IMAD.MOV R3, RZ, RZ, -R3 ;  /* 0x000000ffff038224 */ /* 0x000fe200078e0a03 */
[----:B------:R-:W-:Y:S01]  /*1b90*/  STL [R1+0x1e0], R24 ;  /* 0x0001e01801007387 */ /* 0x000fe20000100800 */
[----:B------:R-:W-:Y:S02]  /*1ba0*/  IMAD.MOV R4, RZ, RZ, -R4 ;  /* 0x000000ffff047224 */ /* 0x000fe400078e0a04 */
[--C-:B------:R-:W-:Y:S01]  /*1bb0*/  @!P1 IMAD.IADD R13, R13, 0x1, -R8.reuse ;  /* 0x000000010d0d9824 */ /* 0x100fe200078e0a08 */
[----:B------:R-:W-:Y:S01]  /*1bc0*/  ISETP.GE.AND P1, PT, R14, RZ, PT ;  /* 0x000000ff0e00720c */ /* 0x000fe20003f26270 */
[--C-:B------:R-:W-:Y:S01]  /*1bd0*/  @!P6 IMAD.IADD R17, R17, 0x1, -R8.reuse ;  /* 0x000000011111e824 */ /* 0x100fe200078e0a08 */
[----:B------:R0:W-:Y:S01]  /*1be0*/  STL [R1+0x1dc], R3 ;  /* 0x0001dc0301007387 */ /* 0x0001e20000100800 */
[C---:B------:R-:W-:Y:S01]  /*1bf0*/  IMAD R19, R8.reuse, R4, R19 ;  /* 0x0000000408137224 */ /* 0x040fe200078e0213 */
[----:B------:R-:W-:Y:S01]  /*1c00*/  ISETP.GT.U32.AND P6, PT, R8, R21, PT ;  /* 0x000000150800720c */ /* 0x000fe20003fc4070 */
[----:B------:R-:W-:Y:S01]  /*1c10*/  @!P5 IMAD.IADD R7, R7, 0x1, -R8 ;  /* 0x000000010707d824 */ /* 0x000fe200078e0a08 */
[----:B------:R-:W-:Y:S01]  /*1c20*/  ISETP.GE.AND P5, PT, R16, RZ, PT ;  /* 0x000000ff1000720c */ /* 0x000fe20003fa6270 */
[----:B------:R-:W-:Y:S01]  /*1c30*/  IMAD.HI.U32 R4, R9, R6, RZ ;  /* 0x0000000609047227 */ /* 0x000fe200078e00ff */
[----:B------:R-:W-:-:S03]  /*1c40*/  ISETP.GT.U32.AND P0, PT, R8, R19, PT ;  /* 0x000000130800720c */ /* 0x000fc60003f04070 */
[----:B------:R-:W-:Y:S02]  /*1c50*/  IMAD.MOV.U32 R20, RZ, RZ, R13 ;  /* 0x000000ffff147224 */ /* 0x000fe400078e000d */
[----:B0-----:R-:W-:-:S04]  /*1c60*/  IMAD.HI.U32 R3, R9, R5, RZ ;  /* 0x0000000509037227 */ /* 0x001fc800078e00ff */
[----:B------:R-:W-:Y:S02]  /*1c70*/  IMAD.MOV R3, RZ, RZ, -R3 ;  /* 0x000000ffff037224 */ /* 0x000fe400078e0a03 */
[----:B------:R-:W-:Y:S02]  /*1c80*/  IMAD.MOV R13, RZ, RZ, -R4 ;  /* 0x000000ffff0d7224 */ /* 0x000fe400078e0a04 */
[----:B------:R-:W-:Y:S02]  /*1c90*/  IMAD R3, R8, R3, R5 ;  /* 0x0000000308037224 */ /* 0x000fe400078e0205 */
[----:B------:R-:W-:Y:S02]  /*1ca0*/  IMAD.MOV.U32 R4, RZ, RZ, R7 ;  /* 0x000000ffff047224 */ /* 0x000fe400078e0007 */
[----:B------:R-:W-:Y:S02]  /*1cb0*/  IMAD.MOV.U32 R15, RZ, RZ, R17 ;  /* 0x000000ffff0f7224 */ /* 0x000fe400078e0011 */
[--C-:B------:R-:W-:Y:S01]  /*1cc0*/  @!P3 IMAD.IADD R11, R11, 0x1, -R8.reuse ;  /* 0x000000010b0bb824 */ /* 0x100fe200078e0a08 */
[----:B------:R-:W-:Y:S01]  /*1cd0*/  ISETP.GE.AND P3, PT, R18, RZ, PT ;  /* 0x000000ff1200720c */ /* 0x000fe20003f66270 */
[----:B------:R-:W-:Y:S01]  /*1ce0*/  @!P6 IMAD.IADD R21, R21, 0x1, -R8 ;  /* 0x000000011515e824 */ /* 0x000fe200078e0a08 */
[----:B------:R-:W-:Y:S01]  /*1cf0*/  ISETP.GE.AND P6, PT, R10, RZ, PT ;  /* 0x000000ff0a00720c */ /* 0x000fe20003fc6270 */
[----:B------:R-:W-:-:S02]  /*1d00*/  IMAD R5, R8, R13, R6 ;  /* 0x0000000d08057224 */ /* 0x000fc400078e0206 */
[----:B------:R-:W-:Y:S01]  /*1d10*/  @!P1 IMAD.MOV R4, RZ, RZ, -R4 ;  /* 0x000000ffff049224 */ /* 0x000fe200078e0a04 */
[C---:B------:R-:W-:Y:S01]  /*1d20*/  ISETP.GT.U32.AND P1, PT, R8.reuse, R3, PT ;  /* 0x000000030800720c */ /* 0x040fe20003f24070 */
[----:B------:R-:W-:Y:S02]  /*1d30*/  @!P2 IMAD.MOV R20, RZ, RZ, -R20 ;  /* 0x000000ffff14a224 */ /* 0x000fe400078e0a14 */
[----:B------:R-:W-:Y:S01]  /*1d40*/  @!P4 IMAD.MOV R15, RZ, RZ, -R15 ;  /* 0x000000ffff0fc224 */ /* 0x000fe200078e0a0f */
[C---:B------:R-:W-:Y:S01]  /*1d50*/  ISETP.GT.U32.AND P4, PT, R8.reuse, R21, PT ;  /* 0x000000150800720c */ /* 0x040fe20003f84070 */
[----:B------:R-:W-:Y:S01]  /*1d60*/  @!P5 IMAD.MOV R11, RZ, RZ, -R11 ;  /* 0x000000ffff0bd224 */ /* 0x000fe200078e0a0b */
[----:B------:R-:W-:Y:S01]  /*1d70*/  ISETP.GT.U32.AND P5, PT, R8, R5, PT ;  /* 0x000000050800720c */ /* 0x000fe20003fa4070 */
[--C-:B------:R-:W-:Y:S01]  /*1d80*/  @!P0 IMAD.IADD R19, R19, 0x1, -R8.reuse ;  /* 0x0000000113138824 */ /* 0x100fe200078e0a08 */
[----:B------:R0:W-:Y:S01]  /*1d90*/  STL [R1+0x270], R20 ;  /* 0x0002701401007387 */ /* 0x0001e20000100800 */
[C---:B------:R-:W-:Y:S01]  /*1da0*/  VIADD R6, R0.reuse, 0x16 ;  /* 0x0000001600067836 */ /* 0x040fe20000000000 */
[----:B------:R-:W-:Y:S01]  /*1db0*/  ISETP.GE.AND P0, PT, R23, RZ, PT ;  /* 0x000000ff1700720c */ /* 0x000fe20003f06270 */
[----:B------:R-:W-:Y:S01]  /*1dc0*/  VIADD R16, R0, 0x1a ;  /* 0x0000001a00107836 */ /* 0x000fe20000000000 */
[----:B------:R-:W-:Y:S01]  /*1dd0*/  STL [R1+0x274], R15 ;  /* 0x0002740f01007387 */ /* 0x000fe20000100800 */
[----:B------:R-:W-:Y:S01]  /*1de0*/  ISETP.GT.U32.AND P2, PT, R8, R19, PT ;  /* 0x000000130800720c */ /* 0x000fe20003f44070 */
[--C-:B------:R-:W-:Y:S01]  /*1df0*/  @!P1 IMAD.IADD R3, R3, 0x1, -R8.reuse ;  /* 0x0000000103039824 */ /* 0x100fe200078e0a08 */
[----:B------:R-:W-:Y:S01]  /*1e00*/  ISETP.GE.AND P1, PT, R6, RZ, PT ;  /* 0x000000ff0600720c */ /* 0x000fe20003f26270 */
[----:B------:R1:W-:Y:S01]  /*1e10*/  STL [R1+0x278], R4 ;  /* 0x0002780401007387 */ /* 0x0003e20000100800 */
[----:B------:R-:W-:-:S02]  /*1e20*/  @!P4 IMAD.IADD R21, R21, 0x1, -R8 ;  /* 0x000000011515c824 */ /* 0x000fc400078e0a08 */
[--C-:B------:R-:W-:Y:S01]  /*1e30*/  @!P5 IMAD.IADD R5, R5, 0x1, -R8.reuse ;  /* 0x000000010505d824 */ /* 0x100fe200078e0a08 */
[----:B------:R-:W-:Y:S01]  /*1e40*/  ISETP.GT.U32.AND P5, PT, R8, R3, PT ;  /* 0x000000030800720c */ /* 0x000fe20003fa4070 */
[----:B------:R2:W-:Y:S01]  /*1e50*/  STL [R1+0x1d8], R11 ;  /* 0x0001d80b01007387 */ /* 0x0005e20000100800 */
[C---:B------:R-:W-:Y:S02]  /*1e60*/  VIADD R18, R0.reuse, 0x1b ;  /* 0x0000001b00127836 */ /* 0x040fe40000000000 */
[C---:B0-----:R-:W-:Y:S02]  /*1e70*/  VIADD R20, R0.reuse, 0x1e ;  /* 0x0000001e00147836 */ /* 0x041fe40000000000 */
[----:B-1----:R-:W-:Y:S02]  /*1e80*/  VIADD R4, R0, 0x15 ;  /* 0x0000001500047836 */ /* 0x002fe40000000000 */
[--C-:B------:R-:W-:Y:S01]  /*1e90*/  @!P2 IMAD.IADD R19, R19, 0x1, -R8.reuse ;  /* 0x000000011313a824 */ /* 0x100fe200078e0a08 */
[----:B------:R-:W-:Y:S01]  /*1ea0*/  ISETP.GE.AND P2, PT, R12, RZ, PT ;  /* 0x000000ff0c00720c */ /* 0x000fe20003f46270 */
[----:B------:R-:W-:Y:S01]  /*1eb0*/  IMAD.MOV.U32 R12, RZ, RZ, R21 ;  /* 0x000000ffff0c7224 */ /* 0x000fe200078e0015 */
[----:B------:R-:W-:Y:S01]  /*1ec0*/  IABS R7, R4 ;  /* 0x0000000400077213 */ /* 0x000fe20000000000 */
[----:B------:R-:W-:Y:S01]  /*1ed0*/  IMAD.MOV.U32 R10, RZ, RZ, R19 ;  /* 0x000000ffff0a7224 */ /* 0x000fe200078e0013 */
[----:B------:R-:W-:Y:S01]  /*1ee0*/  ISETP.GE.AND P4, PT, R4, RZ, PT ;  /* 0x000000ff0400720c */ /* 0x000fe20003f86270 */
[----:B------:R-:W-:Y:S01]  /*1ef0*/  @!P5 IMAD.IADD R3, R3, 0x1, -R8 ;  /* 0x000000010303d824 */ /* 0x000fe200078e0a08 */
[----:B--2---:R-:W-:Y:S01]  /*1f00*/  IABS R11, R6 ;  /* 0x00000006000b7213 */ /* 0x004fe20000000000 */
[----:B------:R-:W-:Y:S01]  /*1f10*/  IMAD.HI.U32 R4, R9, R7, RZ ;  /* 0x0000000709047227 */ /* 0x000fe200078e00ff */
[----:B------:R-:W-:-:S03]  /*1f20*/  IABS R19, R20 ;  /* 0x0000001400137213 */ /* 0x000fc60000000000 */
[----:B------:R-:W-:Y:S02]  /*1f30*/  IMAD.MOV R4, RZ, RZ, -R4 ;  /* 0x000000ffff047224 */ /* 0x000fe400078e0a04 */
[----:B------:R-:W-:-:S04]  /*1f40*/  IMAD.HI.U32 R6, R9, R11, RZ ;  /* 0x0000000b09067227 */ /* 0x000fc800078e00ff */
[C---:B------:R-:W-:Y:S02]  /*1f50*/  IMAD R7, R8.reuse, R4, R7 ;  /* 0x0000000408077224 */ /* 0x040fe400078e0207 */
[----:B------:R-:W-:Y:S01]  /*1f60*/  @!P3 IMAD.MOV R10, RZ, RZ, -R10 ;  /* 0x000000ffff0ab224 */ /* 0x000fe200078e0a0a */
[C---:B------:R-:W-:Y:S01]  /*1f70*/  ISETP.GT.U32.AND P3, PT, R8.reuse, R5, PT ;  /* 0x000000050800720c */ /* 0x040fe20003f64070 */
[----:B------:R-:W-:Y:S01]  /*1f80*/  IMAD.MOV R6, RZ, RZ, -R6 ;  /* 0x000000ffff067224 */ /* 0x000fe200078e0a06 */
[C---:B------:R-:W-:Y:S01]  /*1f90*/  ISETP.GT.U32.AND P5, PT, R8.reuse, R7, PT ;  /* 0x000000070800720c */ /* 0x040fe20003fa4070 */
[----:B------:R-:W-:Y:S01]  /*1fa0*/  IMAD.MOV.U32 R14, RZ, RZ, R3 ;  /* 0x000000ffff0e7224 */ /* 0x000fe200078e0003 */
[----:B------:R0:W-:Y:S01]  /*1fb0*/  STL [R1+0x1d4], R10 ;  /* 0x0001d40a01007387 */ /* 0x0001e20000100800 */
[----:B------:R-:W-:Y:S02]  /*1fc0*/  IMAD R11, R8, R6, R11 ;  /* 0x00000006080b7224 */ /* 0x000fe400078e020b */
[----:B------:R-:W-:-:S02]  /*1fd0*/  @!P0 IMAD.MOV R12, RZ, RZ, -R12 ;  /* 0x000000ffff0c8224 */ /* 0x000fc400078e0a0c */
[----:B------:R-:W-:Y:S01]  /*1fe0*/  @!P6 IMAD.MOV R14, RZ, RZ, -R14 ;  /* 0x000000ffff0ee224 */ /* 0x000fe200078e0a0e */
[----:B------:R-:W-:Y:S01]  /*1ff0*/  ISETP.GT.U32.AND P6, PT, R8, R11, PT ;  /* 0x0000000b0800720c */ /* 0x000fe20003fc4070 */
[C---:B------:R-:W-:Y:S01]  /*2000*/  VIADD R4, R0.reuse, 0x18 ;  /* 0x0000001800047836 */ /* 0x040fe20000000000 */
[----:B------:R1:W-:Y:S01]  /*2010*/  STL [R1+0x1d0], R12 ;  /* 0x0001d00c01007387 */ /* 0x0003e20000100800 */
[--C-:B------:R-:W-:Y:S02]  /*2020*/  @!P3 IMAD.IADD R5, R5, 0x1, -R8.reuse ;  /* 0x000000010505b824 */ /* 0x100fe400078e0a08 */
[----:B0-----:R-:W-:Y:S01]  /*2030*/  VIADD R10, R0, 0x17 ;  /* 0x00000017000a7836 */ /* 0x001fe20000000000 */
[----:B------:R-:W-:Y:S01]  /*2040*/  ISETP.GE.AND P3, PT, R4, RZ, PT ;  /* 0x000000ff0400720c */ /* 0x000fe20003f66270 */
[----:B------:R-:W-:Y:S01]  /*2050*/  @!P5 IMAD.IADD R7, R7, 0x1, -R8 ;  /* 0x000000010707d824 */ /* 0x000fe200078e0a08 */
[----:B------:R0:W-:Y:S01]  /*2060*/  STL [R1+0x1cc], R14 ;  /* 0x0001cc0e01007387 */ /* 0x0001e20000100800 */
[----:B------:R-:W-:Y:S01]  /*2070*/  IMAD.MOV.U32 R13, RZ, RZ, R5 ;  /* 0x000000ffff0d7224 */ /* 0x000fe200078e0005 */
[----:B------:R-:W-:Y:S01]  /*2080*/  ISETP.GE.AND P0, PT, R10, RZ, PT ;  /* 0x000000ff0a00720c */ /* 0x000fe20003f06270 */
[C---:B------:R-:W-:Y:S01]  /*2090*/  VIADD R24, R0.reuse, 0x3f ;  /* 0x0000003f00187836 */ /* 0x040fe20000000000 */
[----:B------:R-:W-:Y:S01]  /*20a0*/  IABS R10, R10 ;  /* 0x0000000a000a7213 */ /* 0x000fe20000000000 */
[----:B-1----:R-:W-:Y:S01]  /*20b0*/  VIADD R12, R0, 0x19 ;  /* 0x00000019000c7836 */ /* 0x002fe20000000000 */
[----:B------:R-:W-:Y:S01]  /*20c0*/  ISETP.GT.U32.AND P5, PT, R8, R7, PT ;  /* 0x000000070800720c */ /* 0x000fe20003fa4070 */
[----:B------:R-:W-:-:S02]  /*20d0*/  @!P2 IMAD.MOV R13, RZ, RZ, -R13 ;  /* 0x000000ffff0da224 */ /* 0x000fc400078e0a0d */
[----:B------:R-:W-:Y:S01]  /*20e0*/  IMAD.MOV.U32 R6, RZ, RZ, R10 ;  /* 0x000000ffff067224 */ /* 0x000fe200078e000a */
[----:B------:R-:W-:Y:S01]  /*20f0*/  IABS R10, R4 ;  /* 0x00000004000a7213 */ /* 0x000fe20000000000 */
[----:B------:R-:W-:Y:S01]  /*2100*/  @!P6 IMAD.IADD R11, R11, 0x1, -R8 ;  /* 0x000000010b0be824 */ /* 0x000fe200078e0a08 */
[----:B------:R-:W-:Y:S01]  /*2110*/  ISETP.GE.AND P2, PT, R12, RZ, PT ;  /* 0x000000ff0c00720c */ /* 0x000fe20003f46270 */
[C---:B------:R-:W-:Y:S01]  /*2120*/  IMAD.HI.U32 R4, R9.reuse, R6, RZ ;  /* 0x0000000609047227 */ /* 0x040fe200078e00ff */
[----:B------:R-:W-:Y:S01]  /*2130*/  IABS R12, R12 ;  /* 0x0000000c000c7213 */ /* 0x000fe20000000000 */
[----:B------:R1:W-:Y:S01]  /*2140*/  STL [R1+0x1c8], R13 ;  /* 0x0001c80d01007387 */ /* 0x0003e20000100800 */
[----:B0-----:R-:W-:Y:S01]  /*2150*/  IABS R14, R16 ;  /* 0x00000010000e7213 */ /* 0x001fe20000000000 */
[----:B------:R-:W-:Y:S01]  /*2160*/  IMAD.MOV R3, RZ, RZ, -R4 ;  /* 0x000000ffff037224 */ /* 0x000fe200078e0a04 */
[----:B------:R-:W-:Y:S01]  /*2170*/  ISETP.GT.U32.AND P6, PT, R8, R11, PT ;  /* 0x0000000b0800720c */ /* 0x000fe20003fc4070 */
[----:B------:R-:W-:-:S04]  /*2180*/  IMAD.HI.U32 R4, R9, R10, RZ ;  /* 0x0000000a09047227 */ /* 0x000fc800078e00ff */
[----:B------:R-:W-:Y:S02]  /*2190*/  IMAD R3, R8, R3, R6 ;  /* 0x0000000308037224 */ /* 0x000fe400078e0206 */
[----:B------:R-:W-:Y:S02]  /*21a0*/  IMAD.MOV R5, RZ, RZ, -R4 ;  /* 0x000000ffff057224 */ /* 0x000fe400078e0a04 */
[----:B------:R-:W-:-:S04]  /*21b0*/  IMAD.HI.U32 R4, R9, R12, RZ ;  /* 0x0000000c09047227 */ /* 0x000fc800078e00ff */
[----:B------:R-:W-:Y:S01]  /*21c0*/  @!P5 IMAD.IADD R7, R7, 0x1, -R8 ;  /* 0x000000010707d824 */ /* 0x000fe200078e0a08 */
[----:B------:R-:W-:Y:S01]  /*21d0*/  ISETP.GT.U32.AND P5, PT, R8, R3, PT ;  /* 0x000000030800720c */ /* 0x000fe20003fa4070 */
[----:B------:R-:W-:-:S04]  /*21e0*/  IMAD.HI.U32 R6, R9, R14, RZ ;  /* 0x0000000e09067227 */ /* 0x000fc800078e00ff */
[----:B-1----:R-:W-:Y:S02]  /*21f0*/  IMAD.MOV R13, RZ, RZ, -R4 ;  /* 0x000000ffff0d7224 */ /* 0x002fe400078e0a04 */
[----:B------:R-:W-:Y:S02]  /*2200*/  IMAD.MOV.U32 R17, RZ, RZ, R7 ;  /* 0x000000ffff117224 */ /* 0x000fe400078e0007 */
[----:B------:R-:W-:Y:S02]  /*2210*/  IMAD.MOV R15, RZ, RZ, -R6 ;  /* 0x000000ffff0f7224 */ /* 0x000fe400078e0a06 */
[C---:B------:R-:W-:Y:S02]  /*2220*/  IMAD R7, R8.reuse, R13, R12 ;  /* 0x0000000d08077224 */ /* 0x040fe400078e020c */
[C---:B------:R-:W-:Y:S02]  /*2230*/  IMAD R13, R8.reuse, R15, R14 ;  /* 0x0000000f080d7224 */ /* 0x040fe400078e020e */
[----:B------:R-:W-:Y:S01]  /*2240*/  @!P6 IMAD.IADD R11, R11, 0x1, -R8 ;  /* 0x000000010b0be824 */ /* 0x000fe200078e0a08 */
[C---:B------:R-:W-:Y:S01]  /*2250*/  ISETP.GT.U32.AND P6, PT, R8.reuse, R7, PT ;  /* 0x000000070800720c */ /* 0x040fe20003fc4070 */
[C---:B------:R-:W-:Y:S01]  /*2260*/  IMAD R5, R8.reuse, R5, R10 ;  /* 0x0000000508057224 */ /* 0x040fe200078e020a */
[----:B------:R-:W-:Y:S01]  /*2270*/  IABS R10, R18 ;  /* 0x00000012000a7213 */ /* 0x000fe20000000000 */
[----:B------:R-:W-:Y:S01]  /*2280*/  @!P5 IMAD.IADD R3, R3, 0x1, -R8 ;  /* 0x000000010303d824 */ /* 0x000fe200078e0a08 */
[C---:B------:R-:W-:Y:S01]  /*2290*/  ISETP.GT.U32.AND P5, PT, R8.reuse, R13, PT ;  /* 0x0000000d0800720c */ /* 0x040fe20003fa4070 */
[----:B------:R-:W-:Y:S01]  /*22a0*/  @!P4 IMAD.MOV R17, RZ, RZ, -R17 ;  /* 0x000000ffff11c224 */ /* 0x000fe200078e0a11 */
[----:B------:R-:W-:Y:S01]  /*22b0*/  ISETP.GT.U32.AND P4, PT, R8, R5, PT ;  /* 0x000000050800720c */ /* 0x000fe20003f84070 */
[----:B------:R-:W-:-:S02]  /*22c0*/  VIADD R12, R0, 0x1c ;  /* 0x0000001c000c7836 */ /* 0x000fc40000000000 */
[----:B------:R-:W-:Y:S01]  /*22d0*/  IMAD.HI.U32 R4, R9, R10, RZ ;  /* 0x0000000a09047227 */ /* 0x000fe200078e00ff */
[----:B------:R0:W-:Y:S02]  /*22e0*/  STL [R1+0x294], R17 ;  /* 0x0002941101007387 */ /* 0x0001e40000100800 */
[----:B------:R-:W-:Y:S01]  /*22f0*/  IABS R6, R12 ;  /* 0x0000000c00067213 */ /* 0x000fe20000000000 */
[----:B------:R-:W-:Y:S02]  /*2300*/  @!P6 IMAD.IADD R7, R7, 0x1, -R8 ;  /* 0x000000010707e824 */ /* 0x000fe400078e0a08 */
[----:B------:R-:W-:Y:S02]  /*2310*/  IMAD.MOV R15, RZ, RZ, -R4 ;  /* 0x000000ffff0f7224 */ /* 0x000fe400078e0a04 */
[----:B------:R-:W-:Y:S01]  /*2320*/  @!P5 IMAD.IADD R13, R13, 0x1, -R8 ;  /* 0x000000010d0dd824 */ /* 0x000fe200078e0a08 */
[----:B------:R-:W-:Y:S01]  /*2330*/  ISETP.GT.U32.AND P5, PT, R8, R7, PT ;  /* 0x000000070800720c */ /* 0x000fe20003fa4070 */
[----:B------:R-:W-:-:S04]  /*2340*/  IMAD.HI.U32 R4, R9, R6, RZ ;  /* 0x0000000609047227 */ /* 0x000fc800078e00ff */
[----:B------:R-:W-:Y:S01]  /*2350*/  @!P4 IMAD.IADD R5, R5, 0x1, -R8 ;  /* 0x000000010505c824 */ /* 0x000fe200078e0a08 */
[C---:B------:R-:W-:Y:S01]  /*2360*/  ISETP.GT.U32.AND P4, PT, R8.reuse, R3, PT ;  /* 0x000000030800720c */ /* 0x040fe20003f84070 */
[----:B------:R-:W-:Y:S02]  /*2370*/  IMAD.MOV.U32 R21, RZ, RZ, R11 ;  /* 0x000000ffff157224 */ /* 0x000fe400078e000b */
[----:B------:R-:W-:Y:S01]  /*2380*/  IMAD.MOV R11, RZ, RZ, -R4 ;  /* 0x000000ffff0b7224 */ /* 0x000fe200078e0a04 */
[C---:B------:R-:W-:Y:S01]  /*2390*/  ISETP.GT.U32.AND P6, PT, R8.reuse, R5, PT ;  /* 0x000000050800720c */ /* 0x040fe20003fc4070 */
[C---:B------:R-:W-:Y:S02]  /*23a0*/  IMAD R15, R8.reuse, R15, R10 ;  /* 0x0000000f080f7224 */ /* 0x040fe400078e020a */
[----:B------:R-:W-:Y:S02]  /*23b0*/  IMAD R11, R8, R11, R6 ;  /* 0x0000000b080b7224 */ /* 0x000fe400078e0206 */
[----:B------:R-:W-:-:S02]  /*23c0*/  @!P5 IMAD.IADD R7, R7, 0x1, -R8 ;  /* 0x000000010707d824 */ /* 0x000fc400078e0a08 */
[----:B------:R-:W-:Y:S01]  /*23d0*/  VIADD R14, R0, 0x1d ;  /* 0x0000001d000e7836 */ /* 0x000fe20000000000 */
[C---:B------:R-:W-:Y:S01]  /*23e0*/  ISETP.GT.U32.AND P5, PT, R8.reuse, R11, PT ;  /* 0x0000000b0800720c */ /* 0x040fe20003fa4070 */
[--C-:B------:R-:W-:Y:S01]  /*23f0*/  @!P4 IMAD.IADD R3, R3, 0x1, -R8.reuse ;  /* 0x000000010303c824 */ /* 0x100fe200078e0a08 */
[C---:B------:R-:W-:Y:S01]  /*2400*/  ISETP.GT.U32.AND P4, PT, R8.reuse, R15, PT ;  /* 0x0000000f0800720c */ /* 0x040fe20003f84070 */
[----:B------:R-:W-:Y:S01]  /*2410*/  @!P1 IMAD.MOV R21, RZ, RZ, -R21 ;  /* 0x000000ffff159224 */ /* 0x000fe200078e0a15 */
[----:B------:R-:W-:Y:S01]  /*2420*/  ISETP.GT.U32.AND P1, PT, R8, R13, PT ;  /* 0x0000000d0800720c */ /* 0x000fe20003f24070 */
[----:B------:R-:W-:Y:S01]  /*2430*/  @!P6 IMAD.IADD R5, R5, 0x1, -R8 ;  /* 0x000000010505e824 */ /* 0x000fe200078e0a08 */
[----:B------:R-:W-:Y:S01]  /*2440*/  ISETP.GE.AND P6, PT, R16, RZ, PT ;  /* 0x000000ff1000720c */ /* 0x000fe20003fc6270 */
[----:B------:R-:W-:Y:S01]  /*2450*/  VIADD R16, R0, 0x1f ;  /* 0x0000001f00107836 */ /* 0x000fe20000000000 */
[----:B0-----:R-:W-:Y:S01]  /*2460*/  IABS R17, R14 ;  /* 0x0000000e00117213 */ /* 0x001fe20000000000 */
[----:B------:R-:W-:Y:S01]  /*2470*/  IMAD.MOV.U32 R22, RZ, RZ, R3 ;  /* 0x000000ffff167224 */ /* 0x000fe200078e0003 */
[----:B------:R0:W-:Y:S01]  /*2480*/  STL [R1+0x298], R21 ;  /* 0x0002981501007387 */ /* 0x0001e20000100800 */
[----:B------:R-:W-:Y:S01]  /*2490*/  IMAD.HI.U32 R6, R9, R19, RZ ;  /* 0x0000001309067227 */ /* 0x000fe200078e00ff */
[----:B------:R-:W-:-:S03]  /*24a0*/  IABS R10, R16 ;  /* 0x00000010000a7213 */ /* 0x000fc60000000000 */
[--C-:B------:R-:W-:Y:S02]  /*24b0*/  @!P5 IMAD.IADD R11, R11, 0x1, -R8.reuse ;  /* 0x000000010b0bd824 */ /* 0x100fe400078e0a08 */
[----:B------:R-:W-:Y:S01]  /*24c0*/  @!P4 IMAD.IADD R15, R15, 0x1, -R8 ;  /* 0x000000010f0fc824 */ /* 0x000fe200078e0a08 */
[----:B------:R-:W-:Y:S01]  /*24d0*/  ISETP.GE.AND P4, PT, R12, RZ, PT ;  /* 0x000000ff0c00720c */ /* 0x000fe20003f86270 */
[----:B------:R-:W-:Y:S01]  /*24e0*/  IMAD.HI.U32 R3, R9, R10, RZ ;  /* 0x0000000a09037227 */ /* 0x000fe200078e00ff */
[----:B------:R-:W-:-:S03]  /*24f0*/  ISETP.GT.U32.AND P5, PT, R8, R11, PT ;  /* 0x0000000b0800720c */ /* 0x000fc60003fa4070 */
[----:B------:R-:W-:Y:S01]  /*2500*/  @!P0 IMAD.MOV R22, RZ, RZ, -R22 ;  /* 0x000000ffff168224 */ /* 0x000fe200078e0a16 */
[C---:B------:R-:W-:Y:S01]  /*2510*/  ISETP.GT.U32.AND P0, PT, R8.reuse, R15, PT ;  /* 0x0000000f0800720c */ /* 0x040fe20003f04070 */
[----:B------:R-:W-:Y:S02]  /*2520*/  IMAD.MOV R3, RZ, RZ, -R3 ;  /* 0x000000ffff037224 */ /* 0x000fe400078e0a03 */
[----:B------:R-:W-:Y:S01]  /*2530*/  IMAD.HI.U32 R4, R9, R17, RZ ;  /* 0x0000001109047227 */ /* 0x000fe200078e00ff */
[----:B------:R-:W-:Y:S03]  /*2540*/  STL [R1+0x29c], R22 ;  /* 0x00029c1601007387 */ /* 0x000fe60000100800 */
[----:B------:R-:W-:Y:S02]  /*2550*/  IMAD R3, R8, R3, R10 ;  /* 0x0000000308037224 */ /* 0x000fe400078e020a */
[----:B------:R-:W-:Y:S01]  /*2560*/  @!P1 IMAD.IADD R13, R13, 0x1, -R8 ;  /* 0x000000010d0d9824 */ /* 0x000fe200078e0a08 */
[----:B------:R-:W-:Y:S01]  /*2570*/  ISETP.GE.AND P1, PT, R18, RZ, PT ;  /* 0x000000ff1200720c */ /* 0x000fe20003f26270 */
[----:B------:R-:W-:-:S02]  /*2580*/  IMAD.MOV R4, RZ, RZ, -R4 ;  /* 0x000000ffff047224 */ /* 0x000fc400078e0a04 */
[----:B0-----:R-:W-:Y:S02]  /*2590*/  IMAD.MOV.U32 R21, RZ, RZ, R5 ;  /* 0x000000ffff157224 */ /* 0x001fe400078e0005 */
[----:B------:R-:W-:Y:S02]  /*25a0*/  IMAD.MOV R6, RZ, RZ, -R6 ;  /* 0x000000ffff067224 */ /* 0x000fe400078e0a06 */
[----:B------:R-:W-:Y:S02]  /*25b0*/  IMAD.MOV.U32 R5, RZ, RZ, R7 ;  /* 0x000000ffff057224 */ /* 0x000fe400078e0007 */
[----:B------:R-:W-:Y:S01]  /*25c0*/  @!P5 IMAD.IADD R11, R11, 0x1, -R8 ;  /* 0x000000010b0bd824 */ /* 0x000fe200078e0a08 */
[C---:B------:R-:W-:Y:S01]  /*25d0*/  ISETP.GT.U32.AND P5, PT, R8.reuse, R3, PT ;  /* 0x000000030800720c */ /* 0x040fe20003fa4070 */
[----:B------:R-:W-:Y:S02]  /*25e0*/  IMAD R17, R8, R4, R17 ;  /* 0x0000000408117224 */ /* 0x000fe400078e0211 */
[----:B------:R-:W-:-:S02]  /*25f0*/  @!P3 IMAD.MOV R21, RZ, RZ, -R21 ;  /* 0x000000ffff15b224 */ /* 0x000fc400078e0a15 */
[C---:B------:R-:W-:Y:S01]  /*2600*/  IMAD R19, R8.reuse, R6, R19 ;  /* 0x0000000608137224 */ /* 0x040fe200078e0213 */
[----:B------:R-:W-:Y:S01]  /*2610*/  ISETP.GT.U32.AND P3, PT, R8, R17, PT ;  /* 0x000000110800720c */ /* 0x000fe20003f64070 */
[----:B------:R-:W-:Y:S01]  /*2620*/  IMAD.MOV.U32 R4, RZ, RZ, R13 ;  /* 0x000000ffff047224 */ /* 0x000fe200078e000d */
[----:B------:R-:W-:Y:S01]  /*2630*/  STL [R1+0x1c4], R21 ;  /* 0x0001c41501007387 */ /* 0x000fe20000100800 */
[----:B------:R-:W-:Y:S01]  /*2640*/  @!P2 IMAD.MOV R5, RZ, RZ, -R5 ;  /* 0x000000ffff05a224 */ /* 0x000fe200078e0a05 */
[----:B------:R-:W-:Y:S01]  /*2650*/  ISETP.GE.AND P2, PT, R14, RZ, PT ;  /* 0x000000ff0e00720c */ /* 0x000fe20003f46270 */
[----:B------:R-:W-:Y:S02]  /*2660*/  VIADD R12, R0, 0x20 ;  /* 0x00000020000c7836 */ /* 0x000fe40000000000 */
[----:B------:R-:W-:Y:S01]  /*2670*/  @!P0 IMAD.IADD R15, R15, 0x1, -R8 ;  /* 0x000000010f0f8824 */ /* 0x000fe200078e0a08 */
[----:B------:R0:W-:Y:S01]  /*2680*/  STL [R1+0x1c0], R5 ;  /* 0x0001c00501007387 */ /* 0x0001e20000100800 */
[----:B------:R-:W-:Y:S01]  /*2690*/  @!P6 IMAD.MOV R4, RZ, RZ, -R4 ;  /* 0x000000ffff04e224 */ /* 0x000fe200078e0a04 */
[----:B------:R-:W-:Y:S01]  /*26a0*/  ISETP.GT.U32.AND P6, PT, R8, R19, PT ;  /* 0x000000130800720c */ /* 0x000fe20003fc4070 */
[----:B------:R-:W-:Y:S01]  /*26b0*/  IMAD.MOV.U32 R6, RZ, RZ, R15 ;  /* 0x000000ffff067224 */ /* 0x000fe200078e000f */
[----:B------:R-:W-:Y:S01]  /*26c0*/  ISETP.GE.AND P0, PT, R20, RZ, PT ;  /* 0x000000ff1400720c */ /* 0x000fe20003f06270 */
[----:B------:R-:W-:Y:S01]  /*26d0*/  VIADD R14, R0, 0x21 ;  /* 0x00000021000e7836 */ /* 0x000fe20000000000 */
[----:B------:R1:W-:Y:S01]  /*26e0*/  STL [R1+0x1bc], R4 ;  /* 0x0001bc0401007387 */ /* 0x0003e20000100800 */
[----:B------:R-:W-:-:S02]  /*26f0*/  @!P1 IMAD.MOV R6, RZ, RZ, -R6 ;  /* 0x000000ffff069224 */ /* 0x000fc400078e0a06 */
[--C-:B------:R-:W-:Y:S01]  /*2700*/  @!P5 IMAD.IADD R3, R3, 0x1, -R8.reuse ;  /* 0x000000010303d824 */ /* 0x100fe200078e0a08 */
[----:B0-----:R-:W-:Y:S01]  /*2710*/  IABS R5, R12 ;  /* 0x0000000c00057213 */ /* 0x001fe20000000000 */
[--C-:B------:R-:W-:Y:S01]  /*2720*/  @!P3 IMAD.IADD R17, R17, 0x1, -R8.reuse ;  /* 0x000000011111b824 */ /* 0x100fe200078e0a08 */
[----:B------:R-:W-:Y:S01]  /*2730*/  IABS R7, R14 ;  /* 0x0000000e00077213 */ /* 0x000fe20000000000 */
[----:B------:R0:W-:Y:S01]  /*2740*/  STL [R1+0x1b8], R6 ;  /* 0x0001b80601007387 */ /* 0x0001e20000100800 */
[C---:B------:R-:W-:Y:S01]  /*2750*/  ISETP.GT.U32.AND P5, PT, R8.reuse, R3, PT ;  /* 0x000000030800720c */ /* 0x040fe20003fa4070 */
[----:B------:R-:W-:Y:S01]  /*2760*/  @!P6 IMAD.IADD R19, R19, 0x1, -R8 ;  /* 0x000000011313e824 */ /* 0x000fe200078e0a08 */
[----:B------:R-:W-:Y:S01]  /*2770*/  ISETP.GT.U32.AND P6, PT, R8, R17, PT ;  /* 0x000000110800720c */ /* 0x000fe20003fc4070 */
[----:B-1----:R-:W-:Y:S01]  /*2780*/  IMAD.HI.U32 R4, R9, R5, RZ ;  /* 0x0000000509047227 */ /* 0x002fe200078e00ff */
[----:B------:R-:W-:Y:S02]  /*2790*/  ISETP.GE.AND P3, PT, R16, RZ, PT ;  /* 0x000000ff1000720c */ /* 0x000fe40003f66270 */
[----:B------:R-:W-:Y:S01]  /*27a0*/  ISETP.GT.U32.AND P1, PT, R8, R19, PT ;  /* 0x000000130800720c */ /* 0x000fe20003f24070 */
[----:B------:R-:W-:-:S02]  /*27b0*/  VIADD R16, R0, 0x22 ;  /* 0x0000002200107836 */ /* 0x000fc40000000000 */
[----:B0-----:R-:W-:Y:S02]  /*27c0*/  IMAD.MOV R6, RZ, RZ, -R4 ;  /* 0x000000ffff067224 */ /* 0x001fe400078e0a04 */
[----:B------:R-:W-:Y:S01]  /*27d0*/  IMAD.HI.U32 R4, R9, R7, RZ ;  /* 0x0000000709047227 */ /* 0x000fe200078e00ff */
[----:B------:R-:W-:-:S03]  /*27e0*/  IABS R13, R16 ;  /* 0x00000010000d7213 */ /* 0x000fc60000000000 */
[----:B------:R-:W-:Y:S02]  /*27f0*/  IMAD.MOV R4, RZ, RZ, -R4 ;  /* 0x000000ffff047224 */ /* 0x000fe400078e0a04 */
[--C-:B------:R-:W-:Y:S02]  /*2800*/  @!P5 IMAD.IADD R3, R3, 0x1, -R8.reuse ;  /* 0x000000010303d824 */ /* 0x100fe400078e0a08 */
[C---:B------:R-:W-:Y:S02]  /*2810*/  IMAD R7, R8.reuse, R4, R7 ;  /* 0x0000000408077224 */ /* 0x040fe400078e0207 */
[C---:B------:R-:W-:Y:S02]  /*2820*/  IMAD R5, R8.reuse, R6, R5 ;  /* 0x0000000608057224 */ /* 0x040fe400078e0205 */
[--C-:B------:R-:W-:Y:S01]  /*2830*/  @!P1 IMAD.IADD R19, R19, 0x1, -R8.reuse ;  /* 0x0000000113139824 */ /* 0x100fe200078e0a08 */
[----:B------:R-:W-:Y:S01]  /*2840*/  ISETP.GT.U32.AND P5, PT, R8, R7, PT ;  /* 0x000000070800720c */ /* 0x000fe20003fa4070 */
[----:B------:R-:W-:Y:S01]  /*2850*/  @!P6 IMAD.IADD R17, R17, 0x1, -R8 ;  /* 0x000000011111e824 */ /* 0x000fe200078e0a08 */
[----:B------:R-:W-:Y:S01]  /*2860*/  ISETP.GE.AND P1, PT, R12, RZ, PT ;  /* 0x000000ff0c00720c */ /* 0x000fe20003f26270 */
[----:B------:R-:W-:Y:S01]  /*2870*/  VIADD R12, R0, 0x24 ;  /* 0x00000024000c7836 */ /* 0x000fe20000000000 */
[----:B------:R-:W-:Y:S01]  /*2880*/  ISETP.GT.U32.AND P6, PT, R8, R5, PT ;  /* 0x000000050800720c */ /* 0x000fe20003fc4070 */
[----:B------:R-:W-:-:S03]  /*2890*/  IMAD.HI.U32 R4, R9, R13, RZ ;  /* 0x0000000d09047227 */ /* 0x000fc600078e00ff */
[----:B------:R-:W-:Y:S01]  /*28a0*/  IABS R10, R12 ;  /* 0x0000000c000a7213 */ /* 0x000fe20000000000 */
[----:B------:R-:W-:Y:S02]  /*28b0*/  IMAD.MOV R4, RZ, RZ, -R4 ;  /* 0x000000ffff047224 */ /* 0x000fe400078e0a04 */
[----:B------:R-:W-:Y:S02]  /*28c0*/  VIADD R18, R0, 0x23 ;  /* 0x0000002300127836 */ /* 0x000fe40000000000 */
[--C-:B------:R-:W-:Y:S02]  /*28d0*/  @!P5 IMAD.IADD R7, R7, 0x1, -R8.reuse ;  /* 0x000000010707d824 */ /* 0x100fe400078e0a08 */
[----:B------:R-:W-:Y:S01]  /*28e0*/  @!P4 IMAD.MOV R11, RZ, RZ, -R11 ;  /* 0x000000ffff0bc224 */ /* 0x000fe200078e0a0b */
[----:B------:R-:W-:Y:S01]  /*28f0*/  IABS R15, R18 ;  /* 0x00000012000f7213 */ /* 0x000fe20000000000 */
[C---:B------:R-:W-:Y:S01]  /*2900*/  IMAD R13, R8.reuse, R4, R13 ;  /* 0x00000004080d7224 */ /* 0x040fe200078e020d */
[----:B------:R-:W-:Y:S01]  /*2910*/  ISETP.GT.U32.AND P5, PT, R8, R7, PT ;  /* 0x000000070800720c */ /* 0x000fe20003fa4070 */
[----:B------:R-:W-:Y:S01]  /*2920*/  IMAD.HI.U32 R4, R9, R10, RZ ;  /* 0x0000000a09047227 */ /* 0x000fe200078e00ff */
[----:B------:R0:W-:Y:S03]  /*2930*/  STL [R1+0x1b4], R11 ;  /* 0x0001b40b01007387 */ /* 0x0001e60000100800 */
[----:B------:R-:W-:Y:S01]  /*2940*/  @!P6 IMAD.IADD R5, R5, 0x1, -R8 ;  /* 0x000000010505e824 */ /* 0x000fe200078e0a08 */
[----:B------:R-:W-:Y:S01]  /*2950*/  ISETP.GE.AND P6, PT, R14, RZ, PT ;  /* 0x000000ff0e00720c */ /* 0x000fe20003fc6270 */
[----:B------:R-:W-:-:S03]  /*2960*/  IMAD.HI.U32 R6, R9, R15, RZ ;  /* 0x0000000f09067227 */ /* 0x000fc600078e00ff */
[C---:B------:R-:W-:Y:S01]  /*2970*/  ISETP.GT.U32.AND P4, PT, R8.reuse, R5, PT ;  /* 0x000000050800720c */ /* 0x040fe20003f84070 */
[----:B------:R-:W-:Y:S02]  /*2980*/  IMAD.MOV R6, RZ, RZ, -R6 ;  /* 0x000000ffff067224 */ /* 0x000fe400078e0a06 */
[----:B0-----:R-:W-:Y:S02]  /*2990*/  IMAD.MOV R11, RZ, RZ, -R4 ;  /* 0x000000ffff0b7224 */ /* 0x001fe400078e0a04 */
[----:B------:R-:W-:Y:S02]  /*29a0*/  IMAD.MOV.U32 R4, RZ, RZ, R3 ;  /* 0x000000ffff047224 */ /* 0x000fe400078e0003 */
[C---:B------:R-:W-:Y:S02]  /*29b0*/  IMAD R3, R8.reuse, R11, R10 ;  /* 0x0000000b08037224 */ /* 0x040fe400078e020a */
[----:B------:R-:W-:Y:S02]  /*29c0*/  IMAD.MOV.U32 R20, RZ, RZ, R17 ;  /* 0x000000ffff147224 */ /* 0x000fe400078e0011 */
[----:B------:R-:W-:Y:S01]  /*29d0*/  @!P5 IMAD.IADD R7, R7, 0x1, -R8 ;  /* 0x000000010707d824 */ /* 0x000fe200078e0a08 */
[C---:B------:R-:W-:Y:S01]  /*29e0*/  ISETP.GT.U32.AND P5, PT, R8.reuse, R3, PT ;  /* 0x000000030800720c */ /* 0x040fe20003fa4070 */
[----:B------:R-:W-:-:S02]  /*29f0*/  IMAD R15, R8, R6, R15 ;  /* 0x00000006080f7224 */ /* 0x000fc400078e020f */
[----:B------:R-:W-:Y:S01]  /*2a00*/  @!P2 IMAD.MOV R20, RZ, RZ, -R20 ;  /* 0x000000ffff14a224 */ /* 0x000fe200078e0a14 */
[----:B------:R-:W-:Y:S01]  /*2a10*/  ISETP.GT.U32.AND P2, PT, R8, R13, PT ;  /* 0x0000000d0800720c */ /* 0x000fe20003f44070 */
[----:B------:R-:W-:Y:S02]  /*2a20*/  IMAD.MOV.U32 R17, RZ, RZ, R19 ;  /* 0x000000ffff117224 */ /* 0x000fe400078e0013 */
[----:B------:R-:W-:Y:S01]  /*2a30*/  VIADD R14, R0, 0x25 ;  /* 0x00000025000e7836 */ /* 0x000fe20000000000 */
[----:B------:R-:W-:Y:S01]  /*2a40*/  STL [R1+0x2a0], R20 ;  /* 0x0002a01401007387 */ /* 0x000fe20000100800 */
[----:B------:R-:W-:Y:S01]  /*2a50*/  @!P3 IMAD.MOV R4, RZ, RZ, -R4 ;  /* 0x000000ffff04b224 */ /* 0x000fe200078e0a04 */
[----:B------:R-:W-:Y:S01]  /*2a60*/  ISETP.GT.U32.AND P3, PT, R8, R15, PT ;  /* 0x0000000f0800720c */ /* 0x000fe20003f64070 */
[----:B------:R-:W-:Y:S01]  /*2a70*/  @!P0 IMAD.MOV R17, RZ, RZ, -R17 ;  /* 0x000000ffff118224 */ /* 0x000fe200078e0a11 */
[----:B------:R-:W-:Y:S01]  /*2a80*/  ISETP.GE.AND P0, PT, R16, RZ, PT ;  /* 0x000000ff1000720c */ /* 0x000fe20003f06270 */
[--C-:B------:R-:W-:Y:S01]  /*2a90*/  @!P4 IMAD.IADD R5, R5, 0x1, -R8.reuse ;  /* 0x000000010505c824 */ /* 0x100fe200078e0a08 */
[----:B------:R-:W-:Y:S01]  /*2aa0*/  IABS R6, R14 ;  /* 0x0000000e00067213 */ /* 0x000fe20000000000 */
[----:B------:R-:W-:Y:S01]  /*2ab0*/  VIADD R16, R0, 0x26 ;  /* 0x0000002600107836 */ /* 0x000fe20000000000 */
[----:B------:R-:W-:Y:S01]  /*2ac0*/  STL [R1+0x2a4], R17 ;  /* 0x0002a41101007387 */ /* 0x000fe20000100800 */
[----:B------:R-:W-:Y:S01]  /*2ad0*/  IMAD.MOV.U32 R11, RZ, RZ, R5 ;  /* 0x000000ffff0b7224 */ /* 0x000fe200078e0005 */
[----:B------:R-:W-:Y:S01]  /*2ae0*/  ISETP.GE.AND P4, PT, R18, RZ, PT ;  /* 0x000000ff1200720c */ /* 0x000fe20003f86270 */
[--C-:B------:R-:W-:Y:S01]  /*2af0*/  @!P5 IMAD.IADD R3, R3, 0x1, -R8.reuse ;  /* 0x000000010303d824 */ /* 0x100fe200078e0a08 */
[----:B------:R0:W-:Y:S01]  /*2b00*/  STL [R1+0x2a8], R4 ;  /* 0x0002a80401007387 */ /* 0x0001e20000100800 */
[----:B------:R-:W-:Y:S01]  /*2b10*/  IABS R10, R16 ;  /* 0x00000010000a7213 */ /* 0x000fe20000000000 */
[--C-:B------:R-:W-:Y:S01]  /*2b20*/  @!P2 IMAD.IADD R13, R13, 0x1, -R8.reuse ;  /* 0x000000010d0da824 */ /* 0x100fe200078e0a08 */
[----:B------:R-:W-:Y:S01]  /*2b30*/  ISETP.GE.AND P2, PT, R12, RZ, PT ;  /* 0x000000ff0c00720c */ /* 0x000fe20003f46270 */
[----:B------:R-:W-:Y:S01]  /*2b40*/  @!P1 IMAD.MOV R11, RZ, RZ, -R11 ;  /* 0x000000ffff0b9224 */ /* 0x000fe200078e0a0b */
[----:B------:R-:W-:Y:S01]  /*2b50*/  ISETP.GT.U32.AND P5, PT, R8, R3, PT ;  /* 0x000000030800720c */ /* 0x000fe20003fa4070 */
[----:B------:R-:W-:Y:S01]  /*2b60*/  @!P6 IMAD.MOV R7, RZ, RZ, -R7 ;  /* 0x000000ffff07e224 */ /* 0x000fe200078e0a07 */
[----:B------:R-:W-:Y:S01]  /*2b70*/  ISETP.GE.AND P6, PT, R14, RZ, PT ;  /* 0x000000ff0e00720c */ /* 0x000fe20003fc6270 */
[----:B------:R-:W-:Y:S01]  /*2b80*/  @!P3 IMAD.IADD R15, R15, 0x1, -R8 ;  /* 0x000000010f0fb824 */ /* 0x000fe200078e0a08 */
[C---:B------:R-:W-:Y:S01]  /*2b90*/  ISETP.GT.U32.AND P3, PT, R8.reuse, R13, PT ;  /* 0x0000000d0800720c */ /* 0x040fe20003f64070 */
[C---:B0-----:R-:W-:Y:S01]  /*2ba0*/  IMAD.HI.U32 R4, R9.reuse, R6, RZ ;  /* 0x0000000609047227 */ /* 0x041fe200078e00ff */
[----:B------:R-:W-:Y:S02]  /*2bb0*/  STL [R1+0x1b0], R11 ;  /* 0x0001b00b01007387 */ /* 0x000fe40000100800 */
[----:B------:R-:W-:Y:S01]  /*2bc0*/  ISETP.GT.U32.AND P1, PT, R8, R15, PT ;  /* 0x0000000f0800720c */ /* 0x000fe20003f24070 */
[----:B------:R-:W-:Y:S01]  /*2bd0*/  IMAD.MOV R5, RZ, RZ, -R4 ;  /* 0x000000ffff057224 */ /* 0x000fe200078e0a04 */
[----:B------:R0:W-:Y:S01]  /*2be0*/  STL [R1+0x1ac], R7 ;  /* 0x0001ac0701007387 */ /* 0x0001e20000100800 */
[----:B------:R-:W-:-:S04]  /*2bf0*/  IMAD.HI.U32 R4, R9, R10, RZ ;  /* 0x0000000a09047227 */ /* 0x000fc800078e00ff */
[----:B------:R-:W-:Y:S02]  /*2c00*/  IMAD R5, R8, R5, R6 ;  /* 0x0000000508057224 */ /* 0x000fe400078e0206 */
[----:B------:R-:W-:Y:S02]  /*2c10*/  @!P5 IMAD.IADD R3, R3, 0x1, -R8 ;  /* 0x000000010303d824 */ /* 0x000fe400078e0a08 */
[----:B------:R-:W-:Y:S02]  /*2c20*/  VIADD R12, R0, 0x27 ;  /* 0x00000027000c7836 */ /* 0x000fe40000000000 */
[----:B0-----:R-:W-:Y:S02]  /*2c30*/  IMAD.MOV R7, RZ, RZ, -R4 ;  /* 0x000000ffff077224 */ /* 0x001fe400078e0a04 */
[----:B------:R-:W-:Y:S01]  /*2c40*/  @!P3 IMAD.IADD R13, R13, 0x1, -R8 ;  /* 0x000000010d0db824 */ /* 0x000fe200078e0a08 */
[C---:B------:R-:W-:Y:S01]  /*2c50*/  ISETP.GT.U32.AND P3, PT, R8.reuse, R5, PT ;  /* 0x000000050800720c */ /* 0x040fe20003f64070 */
[----:B------:R-:W-:Y:S01]  /*2c60*/  IMAD R7, R8, R7, R10 ;  /* 0x0000000708077224 */ /* 0x000fe200078e020a */
[----:B------:R-:W-:Y:S01]  /*2c70*/  IABS R11, R12 ;  /* 0x0000000c000b7213 */ /* 0x000fe20000000000 */
[----:B------:R-:W-:-:S02]  /*2c80*/  VIADD R14, R0, 0x28 ;  /* 0x00000028000e7836 */ /* 0x000fc40000000000 */
[----:B------:R-:W-:Y:S01]  /*2c90*/  IMAD.MOV.U32 R17, RZ, RZ, R13 ;  /* 0x000000ffff117224 */ /* 0x000fe200078e000d */
[----:B------:R-:W-:Y:S01]  /*2ca0*/  ISETP.GT.U32.AND P5, PT, R8, R7, PT ;  /* 0x000000070800720c */ /* 0x000fe20003fa4070 */
[----:B------:R-:W-:Y:S01]  /*2cb0*/  IMAD.HI.U32 R4, R9, R11, RZ ;  /* 0x0000000b09047227 */ /* 0x000fe200078e00ff */
[----:B------:R-:W-:-:S03]  /*2cc0*/  IABS R10, R14 ;  /* 0x0000000e000a7213 */ /* 0x000fc60000000000 */
[----:B------:R-:W-:Y:S01]  /*2cd0*/  @!P1 IMAD.IADD R15, R15, 0x1, -R8 ;  /* 0x000000010f0f9824 */ /* 0x000fe200078e0a08 */
[----:B------:R-:W-:Y:S01]  /*2ce0*/  ISETP.GE.AND P1, PT, R16, RZ, PT ;  /* 0x000000ff1000720c */ /* 0x000fe20003f26270 */
[----:B------:R-:W-:Y:S02]  /*2cf0*/  IMAD.MOV R4, RZ, RZ, -R4 ;  /* 0x000000ffff047224 */ /* 0x000fe400078e0a04 */
[----:B------:R-:W-:Y:S02]  /*2d00*/  VIADD R16, R0, 0x29 ;  /* 0x0000002900107836 */ /* 0x000fe40000000000 */
[--C-:B------:R-:W-:Y:S01]  /*2d10*/  @!P3 IMAD.IADD R5, R5, 0x1, -R8.reuse ;  /* 0x000000010505b824 */ /* 0x100fe200078e0a08 */
[----:B------:R-:W-:Y:S01]  /*2d20*/  ISETP.GE.AND P3, PT, R12, RZ, PT ;  /* 0x000000ff0c00720c */ /* 0x000fe20003f66270 */
[----:B------:R-:W-:Y:S01]  /*2d30*/  @!P5 IMAD.IADD R7, R7, 0x1, -R8 ;  /* 0x000000010707d824 */ /* 0x000fe200078e0a08 */
[----:B------:R-:W-:Y:S01]  /*2d40*/  IABS R6, R16 ;  /* 0x0000001000067213 */ /* 0x000fe20000000000 */
[----:B------:R-:W-:Y:S01]  /*2d50*/  @!P0 IMAD.MOV R17, RZ, RZ, -R17 ;  /* 0x000000ffff118224 */ /* 0x000fe200078e0a11 */
[C---:B------:R-:W-:Y:S01]  /*2d60*/  ISETP.GT.U32.AND P0, PT, R8.reuse, R5, PT ;  /* 0x000000050800720c */ /* 0x040fe20003f04070 */
[----:B------:R-:W-:Y:S01]  /*2d70*/  @!P4 IMAD.MOV R15, RZ, RZ, -R15 ;  /* 0x000000ffff0fc224 */ /* 0x000fe200078e0a0f */
[C---:B------:R-:W-:Y:S01]  /*2d80*/  ISETP.GT.U32.AND P5, PT, R8.reuse, R7, PT ;  /* 0x000000070800720c */ /* 0x040fe20003fa4070 */
[----:B------:R-:W-:Y:S01]  /*2d90*/  @!P2 IMAD.MOV R3, RZ, RZ, -R3 ;  /* 0x000000ffff03a224 */ /* 0x000fe200078e0a03 */
[----:B------:R-:W-:Y:S01]  /*2da0*/  STL [R1+0x1a8], R17 ;  /* 0x0001a81101007387 */ /* 0x000fe20000100800 */
[----:B------:R-:W-:Y:S01]  /*2db0*/  IMAD R11, R8, R4, R11 ;  /* 0x00000004080b7224 */ /* 0x000fe200078e020b */
[----:B------:R-:W-:Y:S01]  /*2dc0*/  ISETP.GE.AND P2, PT, R14, RZ, PT ;  /* 0x000000ff0e00720c */ /* 0x000fe20003f46270 */
[----:B------:R-:W-:Y:S01]  /*2dd0*/  IMAD.HI.U32 R4, R9, R10, RZ ;  /* 0x0000000a09047227 */ /* 0x000fe200078e00ff */
[----:B------:R-:W-:Y:S02]  /*2de0*/  STL [R1+0x1a4], R15 ;  /* 0x0001a40f01007387 */ /* 0x000fe40000100800 */
[----:B------:R-:W-:Y:S01]  /*2df0*/  ISETP.GT.U32.AND P4, PT, R8, R11, PT ;  /* 0x0000000b0800720c */ /* 0x000fe20003f84070 */
[----:B------:R-:W-:Y:S01]  /*2e00*/  IMAD.MOV.U32 R13, RZ, RZ, R6 ;  /* 0x000000ffff0d7224 */ /* 0x000fe200078e0006 */
[----:B------:R0:W-:Y:S01]  /*2e10*/  STL [R1+0x1a0], R3 ;  /* 0x0001a00301007387 */ /* 0x0001e20000100800 */
[----:B------:R-:W-:Y:S01]  /*2e20*/  @!P0 IMAD.IADD R5, R5, 0x1, -R8 ;  /* 0x0000000105058824 */ /* 0x000fe200078e0a08 */
[----:B------:R-:W-:Y:S01]  /*2e30*/  ISETP.GE.AND P0, PT, R16, RZ, PT ;  /* 0x000000ff1000720c */ /* 0x000fe20003f06270 */
[----:B------:R-:W-:-:S04]  /*2e40*/  IMAD.HI.U32 R6, R9, R13, RZ ;  /* 0x0000000d09067227 */ /* 0x000fc800078e00ff */
[----:B------:R-:W-:Y:S02]  /*2e50*/  @!P5 IMAD.IADD R7, R7, 0x1, -R8 ;  /* 0x000000010707d824 */ /* 0x000fe400078e0a08 */
[----:B------:R-:W-:Y:S02]  /*2e60*/  IMAD.MOV R6, RZ, RZ, -R6 ;  /* 0x000000ffff067224 */ /* 0x000fe400078e0a06 */
[----:B0-----:R-:W-:Y:S02]  /*2e70*/  IMAD.MOV R3, RZ, RZ, -R4 ;  /* 0x000000ffff037224 */ /* 0x001fe400078e0a04 */
[C---:B------:R-:W-:Y:S02]  /*2e80*/  IMAD R13, R8.reuse, R6, R13 ;  /* 0x00000006080d7224 */ /* 0x040fe400078e020d */
[----:B------:R-:W-:Y:S02]  /*2e90*/  IMAD R3, R8, R3, R10 ;  /* 0x0000000308037224 */ /* 0x000fe400078e020a */
[----:B------:R-:W-:-:S02]  /*2ea0*/  IMAD.MOV.U32 R18, RZ, RZ, R5 ;  /* 0x000000ffff127224 */ /* 0x000fc400078e0005 */
[----:B------:R-:W-:Y:S01]  /*2eb0*/  @!P4 IMAD.IADD R11, R11, 0x1, -R8 ;  /* 0x000000010b0bc824 */ /* 0x000fe200078e0a08 */
[C---:B------:R-:W-:Y:S01]  /*2ec0*/  ISETP.GT.U32.AND P5, PT, R8.reuse, R3, PT ;  /* 0x000000030800720c */ /* 0x040fe20003fa4070 */
[----:B------:R-:W-:Y:S01]  /*2ed0*/  @!P6 IMAD.MOV R18, RZ, RZ, -R18 ;  /* 0x000000ffff12e224 */ /* 0x000fe200078e0a12 */
[----:B------:R-:W-:Y:S01]  /*2ee0*/  ISETP.GT.U32.AND P6, PT, R8, R13, PT ;  /* 0x0000000d0800720c */ /* 0x000fe20003fc4070 */
[----:B------:R-:W-:Y:S01]  /*2ef0*/  VIADD R14, R0, 0x2a ;  /* 0x0000002a000e7836 */ /* 0x000fe20000000000 */
[----:B------:R-:W-:Y:S01]  /*2f00*/  ISETP.GT.U32.AND P4, PT, R8, R11, PT ;  /* 0x0000000b0800720c */ /* 0x000fe20003f84070 */
[C---:B------:R-:W-:Y:S01]  /*2f10*/  VIADD R15, R0.reuse, 0x2b ;  /* 0x0000002b000f7836 */ /* 0x040fe20000000000 */
[----:B------:R-:W-:Y:S01]  /*2f20*/  STL [R1+0x2ac], R18 ;  /* 0x0002ac1201007387 */ /* 0x000fe20000100800 */
[C---:B------:R-:W-:Y:S01]  /*2f30*/  VIADD R16, R0.reuse, 0x2c ;  /* 0x0000002c00107836 */ /* 0x040fe20000000000 */
[----:B------:R-:W-:Y:S01]  /*2f40*/  IABS R10, R14 ;  /* 0x0000000e000a7213 */ /* 0x000fe20000000000 */
[----:B------:R-:W-:Y:S01]  /*2f50*/  IMAD.MOV.U32 R17, RZ, RZ, R7 ;  /* 0x000000ffff117224 */ /* 0x000fe200078e0007 */
[----:B------:R-:W-:Y:S01]  /*2f60*/  IABS R6, R15 ;  /* 0x0000000f00067213 */ /* 0x000fe20000000000 */
[----:B------:R-:W-:Y:S01]  /*2f70*/  VIADD R22, R0, 0x3c ;  /* 0x0000003c00167836 */ /* 0x000fe20000000000 */
[----:B------:R-:W-:Y:S01]  /*2f80*/  IABS R12, R16 ;  /* 0x00000010000c7213 */ /* 0x000fe20000000000 */
[----:B------:R-:W-:-:S02]  /*2f90*/  @!P5 IMAD.IADD R3, R3, 0x1, -R8 ;  /* 0x000000010303d824 */ /* 0x000fc400078e0a08 */
[----:B------:R-:W-:Y:S01]  /*2fa0*/  IMAD.HI.U32 R4, R9, R10, RZ ;  /* 0x0000000a09047227 */ /* 0x000fe200078e00ff */
[----:B------:R-:W-:Y:S02]  /*2fb0*/  IABS R23, R22 ;  /* 0x0000001600177213 */ /* 0x000fe40000000000 */
[C---:B------:R-:W-:Y:S01]  /*2fc0*/  ISETP.GT.U32.AND P5, PT, R8.reuse, R3, PT ;  /* 0x000000030800720c */ /* 0x040fe20003fa4070 */
[----:B------:R-:W-:Y:S02]  /*2fd0*/  IMAD.MOV.U32 R7, RZ, RZ, R6 ;  /* 0x000000ffff077224 */ /* 0x000fe400078e0006 */
[----:B------:R-:W-:Y:S02]  /*2fe0*/  @!P6 IMAD.IADD R13, R13, 0x1, -R8 ;  /* 0x000000010d0de824 */ /* 0x000fe400078e0a08 */
[----:B------:R-:W-:Y:S02]  /*2ff0*/  IMAD.MOV R5, RZ, RZ, -R4 ;  /* 0x000000ffff057224 */ /* 0x000fe400078e0a04 */
[----:B------:R-:W-:Y:S01]  /*3000*/  @!P1 IMAD.MOV R17, RZ, RZ, -R17 ;  /* 0x000000ffff119224 */ /* 0x000fe200078e0a11 */
[----:B------:R-:W-:Y:S01]  /*3010*/  ISETP.GT.U32.AND P6, PT, R8, R13, PT ;  /* 0x0000000d0800720c */ /* 0x000fe20003fc4070 */
[----:B------:R-:W-:Y:S01]  /*3020*/  IMAD.HI.U32 R4, R9, R7, RZ ;  /* 0x0000000709047227 */ /* 0x000fe200078e00ff */
[----:B------:R-:W-:-:S02]  /*3030*/  ISETP.GE.AND P1, PT, R14, RZ, PT ;  /* 0x000000ff0e00720c */ /* 0x000fc40003f26270 */
[----:B------:R0:W-:Y:S01]  /*3040*/  STL [R1+0x2b0], R17 ;  /* 0x0002b01101007387 */ /* 0x0001e20000100800 */
[----:B------:R-:W-:Y:S01]  /*3050*/  @!P4 IMAD.IADD R11, R11, 0x1, -R8 ;  /* 0x000000010b0bc824 */ /* 0x000fe200078e0a08 */
[----:B------:R-:W-:Y:S01]  /*3060*/  ISETP.GE.AND P4, PT, R15, RZ, PT ;  /* 0x000000ff0f00720c */ /* 0x000fe20003f86270 */
[----:B------:R-:W-:-:S04]  /*3070*/  IMAD.HI.U32 R6, R9, R12, RZ ;  /* 0x0000000c09067227 */ /* 0x000fc800078e00ff */
[----:B------:R-:W-:Y:S02]  /*3080*/  IMAD.MOV R4, RZ, RZ, -R4 ;  /* 0x000000ffff047224 */ /* 0x000fe400078e0a04 */
[----:B------:R-:W-:Y:S02]  /*3090*/  @!P5 IMAD.IADD R3, R3, 0x1, -R8 ;  /* 0x000000010303d824 */ /* 0x000fe400078e0a08 */
[C---:B------:R-:W-:Y:S02]  /*30a0*/  IMAD R5, R8.reuse, R5, R10 ;  /* 0x0000000508057224 */ /* 0x040fe400078e020a */
[----:B0-----:R-:W-:Y:S02]  /*30b0*/  IMAD.MOV.U32 R17, RZ, RZ, R11 ;  /* 0x000000ffff117224 */ /* 0x001fe400078e000b */
[----:B------:R-:W-:Y:S01]  /*30c0*/  IMAD.MOV R11, RZ, RZ, -R6 ;  /* 0x000000ffff0b7224 */ /* 0x000fe200078e0a06 */
[C---:B------:R-:W-:Y:S01]  /*30d0*/  ISETP.GT.U32.AND P5, PT, R8.reuse, R5, PT ;  /* 0x000000050800720c */ /* 0x040fe20003fa4070 */
[----:B------:R-:W-:-:S02]  /*30e0*/  IMAD R7, R8, R4, R7 ;  /* 0x0000000408077224 */ /* 0x000fc400078e0207 */
[----:B------:R-:W-:Y:S02]  /*30f0*/  IMAD.MOV.U32 R6, RZ, RZ, R3 ;  /* 0x000000ffff067224 */ /* 0x000fe400078e0003 */
[----:B------:R-:W-:Y:S01]  /*3100*/  @!P3 IMAD.MOV R17, RZ, RZ, -R17 ;  /* 0x000000ffff11b224 */ /* 0x000fe200078e0a11 */
[----:B------:R-:W-:Y:S01]  /*3110*/  ISETP.GE.AND P3, PT, R16, RZ, PT ;  /* 0x000000ff1000720c */ /* 0x000fe20003f66270 */
[----:B------:R-:W-:Y:S01]  /*3120*/  @!P2 IMAD.MOV R6, RZ, RZ, -R6 ;  /* 0x000000ffff06a224 */ /* 0x000fe200078e0a06 */
[C---:B------:R-:W-:Y:S01]  /*3130*/  ISETP.GT.U32.AND P2, PT, R8.reuse, R7, PT ;  /* 0x000000070800720c */ /* 0x040fe20003f44070 */
[----:B------:R-:W-:Y:S01]  /*3140*/  @!P6 IMAD.IADD R13, R13, 0x1, -R8 ;  /* 0x000000010d0de824 */ /* 0x000fe200078e0a08 */
[----:B------:R0:W-:Y:S01]  /*3150*/  STL [R1+0x2b4], R17 ;  /* 0x0002b41101007387 */ /* 0x0001e20000100800 */
[----:B------:R-:W-:Y:S02]  /*3160*/  IMAD R11, R8, R11, R12 ;  /* 0x0000000b080b7224 */ /* 0x000fe400078e020c */
[----:B------:R-:W-:Y:S01]  /*3170*/  @!P5 IMAD.IADD R5, R5, 0x1, -R8 ;  /* 0x000000010505d824 */ /* 0x000fe200078e0a08 */
[----:B------:R1:W-:Y:S01]  /*3180*/  STL [R1+0x19c], R6 ;  /* 0x00019c0601007387 */ /* 0x0003e20000100800 */
[----:B------:R-:W-:-:S02]  /*3190*/  VIADD R3, R0, 0x2d ;  /* 0x0000002d00037836 */ /* 0x000fc40000000000 */
[----:B------:R-:W-:Y:S01]  /*31a0*/  VIADD R15, R0, 0x2e ;  /* 0x0000002e000f7836 */ /* 0x000fe20000000000 */
[----:B------:R-:W-:Y:S01]  /*31b0*/  ISETP.GT.U32.AND P5, PT, R8, R5, PT ;  /* 0x000000050800720c */ /* 0x000fe20003fa4070 */
[----:B------:R-:W-:Y:S01]  /*31c0*/  VIADD R18, R0, 0x30 ;  /* 0x0000003000127836 */ /* 0x000fe20000000000 */
[----:B------:R-:W-:Y:S01]  /*31d0*/  ISETP.GE.AND P6, PT, R3, RZ, PT ;  /* 0x000000ff0300720c */ /* 0x000fe20003fc6270 */
[----:B0-----:R-:W-:Y:S01]  /*31e0*/  IMAD.MOV.U32 R17, RZ, RZ, R13 ;  /* 0x000000ffff117224 */ /* 0x001fe200078e000d */
[----:B------:R-:W-:Y:S01]  /*31f0*/  IABS R10, R15 ;  /* 0x0000000f000a7213 */ /* 0x000fe20000000000 */
[----:B------:R-:W-:Y:S01]  /*3200*/  @!P2 IMAD.IADD R7, R7, 0x1, -R8 ;  /* 0x000000010707a824 */ /* 0x000fe200078e0a08 */
[----:B-1----:R-:W-:Y:S01]  /*3210*/  IABS R6, R3 ;  /* 0x0000000300067213 */ /* 0x002fe20000000000 */
[----:B------:R-:W-:Y:S01]  /*3220*/  @!P0 IMAD.MOV R17, RZ, RZ, -R17 ;  /* 0x000000ffff118224 */ /* 0x000fe200078e0a11 */
[C---:B------:R-:W-:Y:S01]  /*3230*/  ISETP.GT.U32.AND P0, PT, R8.reuse, R11, PT ;  /* 0x0000000b0800720c */ /* 0x040fe20003f04070 */
[----:B------:R-:W-:Y:S01]  /*3240*/  IMAD.HI.U32 R4, R9, R10, RZ ;  /* 0x0000000a09047227 */ /* 0x000fe200078e00ff */
[----:B------:R-:W-:-:S02]  /*3250*/  ISETP.GT.U32.AND P2, PT, R8, R7, PT ;  /* 0x000000070800720c */ /* 0x000fc40003f44070 */
[----:B------:R-:W-:Y:S01]  /*3260*/  IABS R14, R18 ;  /* 0x00000012000e7213 */ /* 0x000fe20000000000 */
[----:B------:R-:W-:Y:S01]  /*3270*/  IMAD.HI.U32 R3, R9, R6, RZ ;  /* 0x0000000609037227 */ /* 0x000fe200078e00ff */
[----:B------:R0:W-:Y:S03]  /*3280*/  STL [R1+0x198], R17 ;  /* 0x0001981101007387 */ /* 0x0001e60000100800 */
[----:B------:R-:W-:Y:S02]  /*3290*/  IMAD.MOV R3, RZ, RZ, -R3 ;  /* 0x000000ffff037224 */ /* 0x000fe400078e0a03 */
[----:B------:R-:W-:Y:S02]  /*32a0*/  IMAD.MOV R13, RZ, RZ, -R4 ;  /* 0x000000ffff0d7224 */ /* 0x000fe400078e0a04 */
[--C-:B------:R-:W-:Y:S02]  /*32b0*/  @!P0 IMAD.IADD R11, R11, 0x1, -R8.reuse ;  /* 0x000000010b0b8824 */ /* 0x100fe400078e0a08 */
[----:B------:R-:W-:Y:S01]  /*32c0*/  @!P5 IMAD.IADD R5, R5, 0x1, -R8 ;  /* 0x000000010505d824 */ /* 0x000fe200078e0a08 */
[----:B------:R-:W-:Y:S01]  /*32d0*/  ISETP.GE.AND P5, PT, R15, RZ, PT ;  /* 0x000000ff0f00720c */ /* 0x000fe20003fa6270 */
[----:B------:R-:W-:Y:S01]  /*32e0*/  VIADD R16, R0, 0x2f ;  /* 0x0000002f00107836 */ /* 0x000fe20000000000 */
[C---:B------:R-:W-:Y:S01]  /*32f0*/  ISETP.GT.U32.AND P0, PT, R8.reuse, R11, PT ;  /* 0x0000000b0800720c */ /* 0x040fe20003f04070 */
[----:B------:R-:W-:-:S02]  /*3300*/  IMAD R3, R8, R3, R6 ;  /* 0x0000000308037224 */ /* 0x000fc400078e0206 */
[----:B------:R-:W-:Y:S01]  /*3310*/  @!P2 IMAD.IADD R7, R7, 0x1, -R8 ;  /* 0x000000010707a824 */ /* 0x000fe200078e0a08 */
[----:B------:R-:W-:Y:S01]  /*3320*/  IABS R12, R16 ;  /* 0x00000010000c7213 */ /* 0x000fe20000000000 */
[C---:B------:R-:W-:Y:S01]  /*3330*/  IMAD R13, R8.reuse, R13, R10 ;  /* 0x0000000d080d7224 */ /* 0x040fe200078e020a */
[C---:B------:R-:W-:Y:S01]  /*3340*/  ISETP.GT.U32.AND P2, PT, R8.reuse, R3, PT ;  /* 0x000000030800720c */ /* 0x040fe20003f44070 */
[----:B------:R-:W-:Y:S02]  /*3350*/  IMAD.MOV.U32 R20, RZ, RZ, R5 ;  /* 0x000000ffff147224 */ /* 0x000fe400078e0005 */
[----:B------:R-:W-:Y:S02]  /*3360*/  IMAD.MOV.U32 R19, RZ, RZ, R7 ;  /* 0x000000ffff137224 */ /* 0x000fe400078e0007 */
[----:B------:R-:W-:Y:S01]  /*3370*/  @!P1 IMAD.MOV R20, RZ, RZ, -R20 ;  /* 0x000000ffff149224 */ /* 0x000fe200078e0a14 */
[----:B------:R-:W-:Y:S01]  /*3380*/  ISETP.GT.U32.AND P1, PT, R8, R13, PT ;  /* 0x0000000d0800720c */ /* 0x000fe20003f24070 */
[----:B------:R-:W-:-:S03]  /*3390*/  IMAD.HI.U32 R6, R9, R14, RZ ;  /* 0x0000000e09067227 */ /* 0x000fc600078e00ff */
[----:B------:R-:W-:Y:S01]  /*33a0*/  STL [R1+0x194], R20 ;  /* 0x0001941401007387 */ /* 0x000fe20000100800 */
[----:B------:R-:W-:Y:S01]  /*33b0*/  @!P4 IMAD.MOV R19, RZ, RZ, -R19 ;  /* 0x000000ffff13c224 */ /* 0x000fe200078e0a13 */
[----:B------:R-:W-:Y:S01]  /*33c0*/  ISETP.GE.AND P4, PT, R16, RZ, PT ;  /* 0x000000ff1000720c */ /* 0x000fe20003f86270 */
[----:B------:R-:W-:-:S03]  /*33d0*/  IMAD.HI.U32 R4, R9, R12, RZ ;  /* 0x0000000c09047227 */ /* 0x000fc600078e00ff */
[----:B------:R1:W-:Y:S01]  /*33e0*/  STL [R1+0x190], R19 ;  /* 0x0001901301007387 */ /* 0x0003e20000100800 */
[----:B0-----:R-:W-:Y:S02]  /*33f0*/  IMAD.MOV R17, RZ, RZ, -R6 ;  /* 0x000000ffff117224 */ /* 0x001fe400078e0a06 */
[----:B------:R-:W-:Y:S02]  /*3400*/  @!P0 IMAD.IADD R11, R11, 0x1, -R8 ;  /* 0x000000010b0b8824 */ /* 0x000fe400078e0a08 */
[----:B------:R-:W-:Y:S02]  /*3410*/  IMAD.MOV R15, RZ, RZ, -R4 ;  /* 0x000000ffff0f7224 */ /* 0x000fe400078e0a04 */
[C---:B------:R-:W-:Y:S02]  /*3420*/  IMAD R7, R8.reuse, R17, R14 ;  /* 0x0000001108077224 */ /* 0x040fe400078e020e */
[----:B------:R-:W-:Y:S02]  /*3430*/  IMAD R5, R8, R15, R12 ;  /* 0x0000000f08057224 */ /* 0x000fe400078e020c */
[----:B-1----:R-:W-:-:S02]  /*3440*/  IMAD.MOV.U32 R19, RZ, RZ, R11 ;  /* 0x000000ffff137224 */ /* 0x002fc400078e000b */
[--C-:B------:R-:W-:Y:S01]  /*3450*/  @!P2 IMAD.IADD R3, R3, 0x1, -R8.reuse ;  /* 0x000000010303a824 */ /* 0x100fe200078e0a08 */
[----:B------:R-:W-:Y:S01]  /*3460*/  ISETP.GT.U32.AND P0, PT, R8, R5, PT ;  /* 0x000000050800720c */ /* 0x000fe20003f04070 */
[----:B------:R-:W-:Y:S02]  /*3470*/  VIADD R15, R0, 0x31 ;  /* 0x00000031000f7836 */ /* 0x000fe40000000000 */
[----:B------:R-:W-:Y:S01]  /*3480*/  @!P3 IMAD.MOV R19, RZ, RZ, -R19 ;  /* 0x000000ffff13b224 */ /* 0x000fe200078e0a13 */
[C---:B------:R-:W-:Y:S01]  /*3490*/  ISETP.GT.U32.AND P3, PT, R8.reuse, R7, PT ;  /* 0x000000070800720c */ /* 0x040fe20003f64070 */
[----:B------:R-:W-:Y:S01]  /*34a0*/  @!P1 IMAD.IADD R13, R13, 0x1, -R8 ;  /* 0x000000010d0d9824 */ /* 0x000fe200078e0a08 */
[----:B------:R-:W-:Y:S01]  /*34b0*/  ISETP.GT.U32.AND P2, PT, R8, R3, PT ;  /* 0x000000030800720c */ /* 0x000fe20003f44070 */
[C---:B------:R-:W-:Y:S01]  /*34c0*/  VIADD R16, R0.reuse, 0x33 ;  /* 0x0000003300107836 */ /* 0x040fe20000000000 */
[----:B------:R-:W-:Y:S01]  /*34d0*/  IABS R6, R15 ;  /* 0x0000000f00067213 */ /* 0x000fe20000000000 */
[----:B------:R-:W-:Y:S01]  /*34e0*/  VIADD R14, R0, 0x32 ;  /* 0x00000032000e7836 */ /* 0x000fe20000000000 */
[----:B------:R-:W-:Y:S01]  /*34f0*/  ISETP.GT.U32.AND P1, PT, R8, R13, PT ;  /* 0x0000000d0800720c */ /* 0x000fe20003f24070 */
[----:B------:R0:W-:Y:S01]  /*3500*/  STL [R1+0x18c], R19 ;  /* 0x00018c1301007387 */ /* 0x0001e20000100800 */
[----:B------:R-:W-:Y:S01]  /*3510*/  IABS R12, R16 ;  /* 0x00000010000c7213 */ /* 0x000fe20000000000 */
[----:B------:R-:W-:Y:S01]  /*3520*/  IMAD.HI.U32 R4, R9, R6, RZ ;  /* 0x0000000609047227 */ /* 0x000fe200078e00ff */
[----:B------:R-:W-:-:S03]  /*3530*/  IABS R10, R14 ;  /* 0x0000000e000a7213 */ /* 0x000fc60000000000 */
[----:B------:R-:W-:Y:S02]  /*3540*/  IMAD.MOV R11, RZ, RZ, -R4 ;  /* 0x000000ffff0b7224 */ /* 0x000fe400078e0a04 */
[--C-:B------:R-:W-:Y:S02]  /*3550*/  @!P3 IMAD.IADD R7, R7, 0x1, -R8.reuse ;  /* 0x000000010707b824 */ /* 0x100fe400078e0a08 */
[----:B------:R-:W-:Y:S01]  /*3560*/  @!P2 IMAD.IADD R3, R3, 0x1, -R8 ;  /* 0x000000010303a824 */ /* 0x000fe200078e0a08 */
[----:B------:R-:W-:Y:S01]  /*3570*/  ISETP.GE.AND P2, PT, R18, RZ, PT ;  /* 0x000000ff1200720c */ /* 0x000fe20003f46270 */
[C---:B------:R-:W-:Y:S01]  /*3580*/  IMAD R11, R8.reuse, R11, R6 ;  /* 0x0000000b080b7224 */ /* 0x040fe200078e0206 */
[C---:B------:R-:W-:Y:S01]  /*3590*/  ISETP.GT.U32.AND P3, PT, R8.reuse, R7, PT ;  /* 0x000000070800720c */ /* 0x040fe20003f64070 */
[----:B------:R-:W-:Y:S02]  /*35a0*/  IMAD.MOV.U32 R6, RZ, RZ, R12 ;  /* 0x000000ffff067224 */ /* 0x000fe400078e000c */
[----:B------:R-:W-:Y:S01]  /*35b0*/  @!P1 IMAD.IADD R13, R13, 0x1, -R8 ;  /* 0x000000010d0d9824 */ /* 0x000fe200078e0a08 */
[----:B------:R-:W-:Y:S01]  /*35c0*/  ISETP.GT.U32.AND P1, PT, R8, R11, PT ;  /* 0x0000000b0800720c */ /* 0x000fe20003f24070 */
[----:B------:R-:W-:-:S04]  /*35d0*/  IMAD.HI.U32 R4, R9, R10, RZ ;  /* 0x0000000a09047227 */ /* 0x000fc800078e00ff */
[----:B0-----:R-:W-:Y:S02]  /*35e0*/  IMAD.MOV.U32 R19, RZ, RZ, R3 ;  /* 0x000000ffff137224 */ /* 0x001fe400078e0003 */
[----:B------:R-:W-:Y:S02]  /*35f0*/  @!P0 IMAD.IADD R5, R5, 0x1, -R8 ;  /* 0x0000000105058824 */ /* 0x000fe400078e0a08 */
[----:B------:R-:W-:-:S03]  /*3600*/  IMAD.HI.U32 R3, R9, R6, RZ ;  /* 0x0000000609037227 */ /* 0x000fc600078e00ff */
[C---:B------:R-:W-:Y:S01]  /*3610*/  ISETP.GT.U32.AND P0, PT, R8.reuse, R5, PT ;  /* 0x000000050800720c */ /* 0x040fe20003f04070 */
[----:B------:R-:W-:Y:S02]  /*3620*/  IMAD.MOV.U32 R17, RZ, RZ, R13 ;  /* 0x000000ffff117224 */ /* 0x000fe400078e000d */
[----:B------:R-:W-:Y:S02]  /*3630*/  IMAD.MOV R13, RZ, RZ, -R4 ;  /* 0x000000ffff0d7224 */ /* 0x000fe400078e0a04 */
[----:B------:R-:W-:Y:S01]  /*3640*/  @!P6 IMAD.MOV R19, RZ, RZ, -R19 ;  /* 0x000000ffff13e224 */ /* 0x000fe200078e0a13 */
[----:B------:R-:W-:Y:S01]  /*3650*/  ISETP.GE.AND P6, PT, R15, RZ, PT ;  /* 0x000000ff0f00720c */ /* 0x000fe20003fc6270 */
[----:B------:R-:W-:Y:S02]  /*3660*/  IMAD.MOV R15, RZ, RZ, -R3 ;  /* 0x000000ffff0f7224 */ /* 0x000fe400078e0a03 */
[----:B------:R-:W-:Y:S01]  /*3670*/  IMAD R3, R8, R13, R10 ;  /* 0x0000000d08037224 */ /* 0x000fe200078e020a */
[----:B------:R-:W-:Y:S01]  /*3680*/  STL [R1+0x2b8], R19 ;  /* 0x0002b81301007387 */ /* 0x000fe20000100800 */
[----:B------:R-:W-:-:S02]  /*3690*/  @!P3 IMAD.IADD R7, R7, 0x1, -R8 ;  /* 0x000000010707b824 */ /* 0x000fc400078e0a08 */
[----:B------:R-:W-:Y:S01]  /*36a0*/  @!P5 IMAD.MOV R17, RZ, RZ, -R17 ;  /* 0x000000ffff11d224 */ /* 0x000fe200078e0a11 */
[----:B------:R-:W-:Y:S01]  /*36b0*/  ISETP.GT.U32.AND P3, PT, R8, R3, PT ;  /* 0x000000030800720c */ /* 0x000fe20003f64070 */
[--C-:B------:R-:W-:Y:S01]  /*36c0*/  @!P0 IMAD.IADD R5, R5, 0x1, -R8.reuse ;  /* 0x0000000105058824 */ /* 0x100fe200078e0a08 */
[----:B------:R-:W-:Y:S01]  /*36d0*/  ISETP.GE.AND P0, PT, R16, RZ, PT ;  /* 0x000000ff1000720c */ /* 0x000fe20003f06270 */
[----:B------:R-:W-:Y:S01]  /*36e0*/  @!P1 IMAD.IADD R11, R11, 0x1, -R8 ;  /* 0x000000010b0b9824 */ /* 0x000fe200078e0a08 */
[----:B------:R0:W-:Y:S01]  /*36f0*/  STL [R1+0x2bc], R17 ;  /* 0x0002bc1101007387 */ /* 0x0001e20000100800 */
[----:B------:R-:W-:Y:S01]  /*3700*/  VIADD R4, R0, 0x34 ;  /* 0x0000003400047836 */ /* 0x000fe20000000000 */
[----:B------:R-:W-:Y:S01]  /*3710*/  ISETP.GE.AND P5, PT, R14, RZ, PT ;  /* 0x000000ff0e00720c */ /* 0x000fe20003fa6270 */
[C---:B------:R-:W-:Y:S01]  /*3720*/  IMAD R13, R8.reuse, R15, R6 ;  /* 0x0000000f080d7224 */ /* 0x040fe200078e0206 */
[----:B------:R-:W-:Y:S01]  /*3730*/  ISETP.GT.U32.AND P1, PT, R8, R11, PT ;  /* 0x0000000b0800720c */ /* 0x000fe20003f24070 */
[----:B------:R-:W-:Y:S01]  /*3740*/  IMAD.MOV.U32 R12, RZ, RZ, R7 ;  /* 0x000000ffff0c7224 */ /* 0x000fe200078e0007 */
[----:B------:R-:W-:Y:S01]  /*3750*/  IABS R6, R4 ;  /* 0x0000000400067213 */ /* 0x000fe20000000000 */
[----:B------:R-:W-:-:S02]  /*3760*/  VIADD R16, R0, 0x36 ;  /* 0x0000003600107836 */ /* 0x000fc40000000000 */
[----:B------:R-:W-:Y:S02]  /*3770*/  @!P3 IMAD.IADD R3, R3, 0x1, -R8 ;  /* 0x000000010303b824 */ /* 0x000fe400078e0a08 */
[----:B0-----:R-:W-:Y:S02]  /*3780*/  IMAD.MOV.U32 R17, RZ, RZ, R5 ;  /* 0x000000ffff117224 */ /* 0x001fe400078e0005 */
[----:B------:R-:W-:Y:S01]  /*3790*/  VIADD R5, R0, 0x35 ;  /* 0x0000003500057836 */ /* 0x000fe20000000000 */
[----:B------:R-:W-:Y:S01]  /*37a0*/  ISETP.GT.U32.AND P3, PT, R8, R3, PT ;  /* 0x000000030800720c */ /* 0x000fe20003f64070 */
[----:B------:R-:W-:Y:S01]  /*37b0*/  @!P4 IMAD.MOV R17, RZ, RZ, -R17 ;  /* 0x000000ffff11c224 */ /* 0x000fe200078e0a11 */
[----:B------:R-:W-:Y:S01]  /*37c0*/  ISETP.GE.AND P4, PT, R4, RZ, PT ;  /* 0x000000ff0400720c */ /* 0x000fe20003f86270 */
[----:B------:R-:W-:Y:S01]  /*37d0*/  IMAD.HI.U32 R4, R9, R6, RZ ;  /* 0x0000000609047227 */ /* 0x000fe200078e00ff */
[----:B------:R-:W-:Y:S02]  /*37e0*/  IABS R10, R5 ;  /* 0x00000005000a7213 */ /* 0x000fe40000000000 */
[----:B------:R-:W-:Y:S01]  /*37f0*/  STL [R1+0x2c0], R17 ;  /* 0x0002c01101007387 */ /* 0x000fe20000100800 */
[----:B------:R-:W-:Y:S01]  /*3800*/  @!P2 IMAD.MOV R12, RZ, RZ, -R12 ;  /* 0x000000ffff0ca224 */ /* 0x000fe200078e0a0c */
[----:B------:R-:W-:Y:S01]  /*3810*/  ISETP.GE.AND P2, PT, R5, RZ, PT ;  /* 0x000000ff0500720c */ /* 0x000fe20003f46270 */
[----:B------:R-:W-:-:S03]  /*3820*/  IMAD.HI.U32 R5, R9, R10, RZ ;  /* 0x0000000a09057227 */ /* 0x000fc600078e00ff */
[----:B------:R0:W-:Y:S01]  /*3830*/  STL [R1+0x188], R12 ;  /* 0x0001880c01007387 */ /* 0x0001e20000100800 */
[----:B------:R-:W-:Y:S02]  /*3840*/  IMAD.MOV R7, RZ, RZ, -R4 ;  /* 0x000000ffff077224 */ /* 0x000fe400078e0a04 */
[----:B------:R-:W-:Y:S02]  /*3850*/  IMAD.MOV R15, RZ, RZ, -R5 ;  /* 0x000000ffff0f7224 */ /* 0x000fe400078e0a05 */
[----:B------:R-:W-:Y:S01]  /*3860*/  @!P1 IMAD.IADD R11, R11, 0x1, -R8 ;  /* 0x000000010b0b9824 */ /* 0x000fe200078e0a08 */
[C---:B------:R-:W-:Y:S01]  /*3870*/  ISETP.GT.U32.AND P1, PT, R8.reuse, R13, PT ;  /* 0x0000000d0800720c */ /* 0x040fe20003f24070 */
[C---:B------:R-:W-:Y:S02]  /*3880*/  IMAD R5, R8.reuse, R7, R6 ;  /* 0x0000000708057224 */ /* 0x040fe400078e0206 */
[C---:B------:R-:W-:Y:S01]  /*3890*/  IMAD R7, R8.reuse, R15, R10 ;  /* 0x0000000f08077224 */ /* 0x040fe200078e020a */
[----:B0-----:R-:W-:Y:S01]  /*38a0*/  IABS R12, R16 ;  /* 0x00000010000c7213 */ /* 0x001fe20000000000 */
[----:B------:R-:W-:Y:S01]  /*38b0*/  @!P3 IMAD.IADD R3, R3, 0x1, -R8 ;  /* 0x000000010303b824 */ /* 0x000fe200078e0a08 */
[----:B------:R-:W-:Y:S01]  /*38c0*/  ISETP.GT.U32.AND P3, PT, R8, R5, PT ;  /* 0x000000050800720c */ /* 0x000fe20003f64070 */
[----:B------:R-:W-:-:S02]  /*38d0*/  IMAD.MOV.U32 R19, RZ, RZ, R11 ;  /* 0x000000ffff137224 */ /* 0x000fc400078e000b */
[----:B------:R-:W-:Y:S02]  /*38e0*/  VIADD R17, R0, 0x37 ;  /* 0x0000003700117836 */ /* 0x000fe40000000000 */
[----:B------:R-:W-:Y:S01]  /*38f0*/  @!P6 IMAD.MOV R19, RZ, RZ, -R19 ;  /* 0x000000ffff13e224 */ /* 0x000fe200078e0a13 */
[C---:B------:R-:W-:Y:S01]  /*3900*/  ISETP.GT.U32.AND P6, PT, R8.reuse, R7, PT ;  /* 0x000000070800720c */ /* 0x040fe20003fc4070 */
[----:B------:R-:W-:Y:S01]  /*3910*/  @!P1 IMAD.IADD R13, R13, 0x1, -R8 ;  /* 0x000000010d0d9824 */ /* 0x000fe200078e0a08 */
[----:B------:R-:W-:Y:S01]  /*3920*/  IABS R14, R17 ;  /* 0x00000011000e7213 */ /* 0x000fe20000000000 */
[C---:B------:R-:W-:Y:S01]  /*3930*/  IMAD.HI.U32 R4, R9.reuse, R12, RZ ;  /* 0x0000000c09047227 */ /* 0x040fe200078e00ff */
[----:B------:R-:W-:Y:S02]  /*3940*/  STL [R1+0x184], R19 ;  /* 0x0001841301007387 */ /* 0x000fe40000100800 */
[----:B------:R-:W-:Y:S01]  /*3950*/  ISETP.GT.U32.AND P1, PT, R8, R13, PT ;  /* 0x0000000d0800720c */ /* 0x000fe20003f24070 */
[----:B------:R-:W-:-:S04]  /*3960*/  IMAD.HI.U32 R6, R9, R14, RZ ;  /* 0x0000000e09067227 */ /* 0x000fc800078e00ff */
[----:B------:R-:W-:Y:S02]  /*3970*/  @!P3 IMAD.IADD R5, R5, 0x1, -R8 ;  /* 0x000000010505b824 */ /* 0x000fe400078e0a08 */
[----:B------:R-:W-:Y:S02]  /*3980*/  IMAD.MOV R11, RZ, RZ, -R4 ;  /* 0x000000ffff0b7224 */ /* 0x000fe400078e0a04 */
[----:B------:R-:W-:Y:S01]  /*3990*/  IMAD.MOV R15, RZ, RZ, -R6 ;  /* 0x000000ffff0f7224 */ /* 0x000fe200078e0a06 */
[C---:B------:R-:W-:Y:S01]  /*39a0*/  ISETP.GT.U32.AND P3, PT, R8.reuse, R5, PT ;  /* 0x000000050800720c */ /* 0x040fe20003f64070 */
[----:B------:R-:W-:Y:S02]  /*39b0*/  @!P6 IMAD.IADD R7, R7, 0x1, -R8 ;  /* 0x000000010707e824 */ /* 0x000fe400078e0a08 */
[----:B------:R-:W-:Y:S02]  /*39c0*/  IMAD.MOV.U32 R18, RZ, RZ, R3 ;  /* 0x000000ffff127224 */ /* 0x000fe400078e0003 */
[C---:B------:R-:W-:Y:S01]  /*39d0*/  IMAD R3, R8.reuse, R11, R12 ;  /* 0x0000000b08037224 */ /* 0x040fe200078e020c */
[C---:B------:R-:W-:Y:S01]  /*39e0*/  ISETP.GT.U32.AND P6, PT, R8.reuse, R7, PT ;  /* 0x000000070800720c */ /* 0x040fe20003fc4070 */
[----:B------:R-:W-:-:S02]  /*39f0*/  IMAD R11, R8, R15, R14 ;  /* 0x0000000f080b7224 */ /* 0x000fc400078e020e */
[----:B------:R-:W-:Y:S02]  /*3a00*/  VIADD R14, R0, 0x38 ;  /* 0x00000038000e7836 */ /* 0x000fe40000000000 */
[----:B------:R-:W-:Y:S01]  /*3a10*/  @!P5 IMAD.MOV R18, RZ, RZ, -R18 ;  /* 0x000000ffff12d224 */ /* 0x000fe200078e0a12 */
[----:B------:R-:W-:Y:S01]  /*3a20*/  ISETP.GE.AND P5, PT, R16, RZ, PT ;  /* 0x000000ff1000720c */ /* 0x000fe20003fa6270 */
[----:B------:R-:W-:Y:S01]  /*3a30*/  VIADD R16, R0, 0x39 ;  /* 0x0000003900107836 */ /* 0x000fe20000000000 */
[----:B------:R-:W-:Y:S01]  /*3a40*/  IABS R15, R14 ;  /* 0x0000000e000f7213 */ /* 0x000fe20000000000 */
[--C-:B------:R-:W-:Y:S01]  /*3a50*/  @!P1 IMAD.IADD R13, R13, 0x1, -R8.reuse ;  /* 0x000000010d0d9824 */ /* 0x100fe200078e0a08 */
[----:B------:R-:W-:Y:S01]  /*3a60*/  ISETP.GE.AND P1, PT, R17, RZ, PT ;  /* 0x000000ff1100720c */ /* 0x000fe20003f26270 */
[--C-:B------:R-:W-:Y:S01]  /*3a70*/  @!P3 IMAD.IADD R5, R5, 0x1, -R8.reuse ;  /* 0x000000010505b824 */ /* 0x100fe200078e0a08 */
[----:B------:R-:W-:Y:S01]  /*3a80*/  IABS R17, R16 ;  /* 0x0000001000117213 */ /* 0x000fe20000000000 */
[----:B------:R-:W-:Y:S01]  /*3a90*/  IMAD.HI.U32 R4, R9, R15, RZ ;  /* 0x0000000f09047227 */ /* 0x000fe200078e00ff */
[C---:B------:R-:W-:Y:S01]  /*3aa0*/  ISETP.GT.U32.AND P3, PT, R8.reuse, R3, PT ;  /* 0x000000030800720c */ /* 0x040fe20003f64070 */
[----:B------:R0:W-:Y:S02]  /*3ab0*/  STL [R1+0x180], R18 ;  /* 0x0001801201007387 */ /* 0x0001e40000100800 */
[----:B------:R-:W-:Y:S01]  /*3ac0*/  @!P6 IMAD.IADD R7, R7, 0x1, -R8 ;  /* 0x000000010707e824 */ /* 0x000fe200078e0a08 */
[----:B------:R-:W-:Y:S01]  /*3ad0*/  ISETP.GT.U32.AND P6, PT, R8, R11, PT ;  /* 0x0000000b0800720c */ /* 0x000fe20003fc4070 */
[----:B------:R-:W-:-:S02]  /*3ae0*/  IMAD.MOV R10, RZ, RZ, -R4 ;  /* 0x000000ffff0a7224 */ /* 0x000fc400078e0a04 */
[----:B------:R-:W-:-:S04]  /*3af0*/  IMAD.HI.U32 R4, R9, R17, RZ ;  /* 0x0000001109047227 */ /* 0x000fc800078e00ff */
[C---:B------:R-:W-:Y:S02]  /*3b00*/  IMAD R15, R8.reuse, R10, R15 ;  /* 0x0000000a080f7224 */ /* 0x040fe400078e020f */
[----:B------:R-:W-:Y:S02]  /*3b10*/  IMAD.MOV R12, RZ, RZ, -R4 ;  /* 0x000000ffff0c7224 */ /* 0x000fe400078e0a04 */
[----:B------:R-:W-:Y:S01]  /*3b20*/  @!P3 IMAD.IADD R3, R3, 0x1, -R8 ;  /* 0x000000010303b824 */ /* 0x000fe200078e0a08 */
[C---:B------:R-:W-:Y:S01]  /*3b30*/  ISETP.GT.U32.AND P3, PT, R8.reuse, R15, PT ;  /* 0x0000000f0800720c */ /* 0x040fe20003f64070 */
[----:B------:R-:W-:Y:S02]  /*3b40*/  IMAD R17, R8, R12, R17 ;  /* 0x0000000c08117224 */ /* 0x000fe400078e0211 */
[----:B------:R-:W-:-:S04]  /*3b50*/  IMAD.HI.U32 R4, R9, R23, RZ ;  /* 0x0000001709047227 */ /* 0x000fc800078e00ff */
[----:B------:R-:W-:Y:S01]  /*3b60*/  @!P6 IMAD.IADD R11, R11, 0x1, -R8 ;  /* 0x000000010b0be824 */ /* 0x000fe200078e0a08 */
[----:B------:R-:W-:Y:S01]  /*3b70*/  ISETP.GT.U32.AND P6, PT, R8, R17, PT ;  /* 0x000000110800720c */ /* 0x000fe20003fc4070 */
[C---:B0-----:R-:W-:Y:S02]  /*3b80*/  VIADD R18, R0.reuse, 0x3a ;  /* 0x0000003a00127836 */ /* 0x041fe40000000000 */
[----:B------:R-:W-:Y:S02]  /*3b90*/  IMAD.MOV R4, RZ, RZ, -R4 ;  /* 0x000000ffff047224 */ /* 0x000fe400078e0a04 */
[----:B------:R-:W-:Y:S01]  /*3ba0*/  VIADD R20, R0, 0x3b ;  /* 0x0000003b00147836 */ /* 0x000fe20000000000 */
[----:B------:R-:W-:Y:S01]  /*3bb0*/  IABS R19, R18 ;  /* 0x0000001200137213 */ /* 0x000fe20000000000 */
[----:B------:R-:W-:Y:S02]  /*3bc0*/  IMAD R23, R8, R4, R23 ;  /* 0x0000000408177224 */ /* 0x000fe400078e0217 */
[----:B------:R-:W-:Y:S01]  /*3bd0*/  IMAD.MOV.U32 R25, RZ, RZ, R13 ;  /* 0x000000ffff197224 */ /* 0x000fe200078e000d */
[----:B------:R-:W-:Y:S01]  /*3be0*/  IABS R21, R20 ;  /* 0x0000001400157213 */ /* 0x000fe20000000000 */
[----:B------:R-:W-:-:S02]  /*3bf0*/  IMAD.MOV.U32 R4, RZ, RZ, R5 ;  /* 0x000000ffff047224 */ /* 0x000fc400078e0005 */
[----:B------:R-:W-:Y:S01]  /*3c00*/  @!P3 IMAD.IADD R15, R15, 0x1, -R8 ;  /* 0x000000010f0fb824 */ /* 0x000fe200078e0a08 */
[----:B------:R-:W-:Y:S01]  /*3c10*/  ISETP.GT.U32.AND P3, PT, R8, R3, PT ;  /* 0x000000030800720c */ /* 0x000fe20003f64070 */
[----:B------:R-:W-:-:S04]  /*3c20*/  IMAD.HI.U32 R6, R9, R19, RZ ;  /* 0x0000001309067227 */ /* 0x000fc800078e00ff */
[----:B------:R-:W-:Y:S01]  /*3c30*/  @!P0 IMAD.MOV R25, RZ, RZ, -R25 ;  /* 0x000000ffff198224 */ /* 0x000fe200078e0a19 */
[C---:B------:R-:W-:Y:S01]  /*3c40*/  ISETP.GT.U32.AND P0, PT, R8.reuse, R11, PT ;  /* 0x0000000b0800720c */ /* 0x040fe20003f04070 */
[----:B------:R-:W-:Y:S02]  /*3c50*/  @!P4 IMAD.MOV R4, RZ, RZ, -R4 ;  /* 0x000000ffff04c224 */ /* 0x000fe400078e0a04 */
[----:B------:R-:W-:Y:S01]  /*3c60*/  @!P6 IMAD.IADD R17, R17, 0x1, -R8 ;  /* 0x000000011111e824 */ /* 0x000fe200078e0a08 */
[C---:B------:R-:W-:Y:S01]  /*3c70*/  ISETP.GT.U32.AND P6, PT, R8.reuse, R15, PT ;  /* 0x0000000f0800720c */ /* 0x040fe20003fc4070 */
[----:B------:R-:W-:Y:S01]  /*3c80*/  IMAD.MOV R6, RZ, RZ, -R6 ;  /* 0x000000ffff067224 */ /* 0x000fe200078e0a06 */
[----:B------:R-:W-:Y:S01]  /*3c90*/  STL [R1+0x17c], R25 ;  /* 0x00017c1901007387 */ /* 0x000fe20000100800 */
[----:B------:R-:W-:Y:S01]  /*3ca0*/  IMAD.HI.U32 R10, R9, R21, RZ ;  /* 0x00000015090a7227 */ /* 0x000fe200078e00ff */
[C---:B------:R-:W-:Y:S02]  /*3cb0*/  ISETP.GT.U32.AND P4, PT, R8.reuse, R17, PT ;  /* 0x000000110800720c */ /* 0x040fe40003f84070 */
[----:B------:R0:W-:Y:S01]  /*3cc0*/  STL [R1+0x178], R4 ;  /* 0x0001780401007387 */ /* 0x0001e20000100800 */
[----:B------:R-:W-:-:S02]  /*3cd0*/  IMAD R19, R8, R6, R19 ;  /* 0x0000000608137224 */ /* 0x000fc400078e0213 */
[----:B------:R-:W-:Y:S02]  /*3ce0*/  IMAD.MOV R10, RZ, RZ, -R10 ;  /* 0x000000ffff0a7224 */ /* 0x000fe400078e0a0a */
[----:B------:R-:W-:Y:S02]  /*3cf0*/  VIADD R12, R0, 0x3e ;  /* 0x0000003e000c7836 */ /* 0x000fe40000000000 */
[C---:B------:R-:W-:Y:S01]  /*3d00*/  IMAD R21, R8.reuse, R10, R21 ;  /* 0x0000000a08157224 */ /* 0x040fe200078e0215 */
[----:B------:R-:W-:Y:S01]  /*3d10*/  IABS R10, R24 ;  /* 0x00000018000a7213 */ /* 0x000fe20000000000 */
[--C-:B------:R-:W-:Y:S01]  /*3d20*/  @!P6 IMAD.IADD R15, R15, 0x1, -R8.reuse ;  /* 0x000000010f0fe824 */ /* 0x100fe200078e0a08 */
[----:B------:R-:W-:Y:S01]  /*3d30*/  IABS R6, R12 ;  /* 0x0000000c00067213 */ /* 0x000fe20000000000 */
[----:B0-----:R-:W-:Y:S01]  /*3d40*/  IMAD.MOV.U32 R4, RZ, RZ, R7 ;  /* 0x000000ffff047224 */ /* 0x001fe200078e0007 */
[C---:B------:R-:W-:Y:S01]  /*3d50*/  ISETP.GT.U32.AND P6, PT, R8.reuse, R23, PT ;  /* 0x000000170800720c */ /* 0x040fe20003fc4070 */
[----:B------:R-:W-:Y:S01]  /*3d60*/  @!P3 IMAD.IADD R3, R3, 0x1, -R8 ;  /* 0x000000010303b824 */ /* 0x000fe200078e0a08 */
[C---:B------:R-:W-:Y:S01]  /*3d70*/  ISETP.GT.U32.AND P3, PT, R8.reuse, R21, PT ;  /* 0x000000150800720c */ /* 0x040fe20003f64070 */
[----:B------:R-:W-:Y:S01]  /*3d80*/  @!P2 IMAD.MOV R4, RZ, RZ, -R4 ;  /* 0x000000ffff04a224 */ /* 0x000fe200078e0a04 */
[----:B------:R-:W-:Y:S01]  /*3d90*/  ISETP.GT.U32.AND P2, PT, R8, R19, PT ;  /* 0x000000130800720c */ /* 0x000fe20003f44070 */
[--C-:B------:R-:W-:Y:S01]  /*3da0*/  @!P0 IMAD.IADD R11, R11, 0x1, -R8.reuse ;  /* 0x000000010b0b8824 */ /* 0x100fe200078e0a08 */
[----:B------:R-:W-:Y:S01]  /*3db0*/  ISETP.GE.AND P0, PT, R14, RZ, PT ;  /* 0x000000ff0e00720c */ /* 0x000fe20003f06270 */
[----:B------:R-:W-:Y:S01]  /*3dc0*/  IMAD.HI.U32 R5, R9, R10, RZ ;  /* 0x0000000a09057227 */ /* 0x000fe200078e00ff */
[----:B------:R0:W-:Y:S03]  /*3dd0*/  STL [R1+0x2c4], R4 ;  /* 0x0002c40401007387 */ /* 0x0001e60000100800 */
[----:B------:R-:W-:Y:S01]  /*3de0*/  @!P4 IMAD.IADD R17, R17, 0x1, -R8 ;  /* 0x000000011111c824 */ /* 0x000fe200078e0a08 */
[----:B------:R-:W-:Y:S01]  /*3df0*/  ISETP.GE.AND P4, PT, R16, RZ, PT ;  /* 0x000000ff1000720c */ /* 0x000fe20003f86270 */
[----:B------:R-:W-:-:S02]  /*3e00*/  IMAD.MOV.U32 R26, RZ, RZ, R3 ;  /* 0x000000ffff1a7224 */ /* 0x000fc400078e0003 */
[----:B------:R-:W-:Y:S02]  /*3e10*/  IMAD.MOV R13, RZ, RZ, -R5 ;  /* 0x000000ffff0d7224 */ /* 0x000fe400078e0a05 */
[----:B------:R-:W-:Y:S01]  /*3e20*/  @!P2 IMAD.IADD R19, R19, 0x1, -R8 ;  /* 0x000000011313a824 */ /* 0x000fe200078e0a08 */
[----:B------:R-:W-:Y:S01]  /*3e30*/  ISETP.GE.AND P2, PT, R18, RZ, PT ;  /* 0x000000ff1200720c */ /* 0x000fe20003f46270 */
[----:B0-----:R-:W-:-:S04]  /*3e40*/  IMAD.HI.U32 R4, R9, R6, RZ ;  /* 0x0000000609047227 */ /* 0x001fc800078e00ff */
[----:B------:R-:W-:Y:S02]  /*3e50*/  IMAD.MOV R7, RZ, RZ, -R4 ;  /* 0x000000ffff077224 */ /* 0x000fe400078e0a04 */
[----:B------:R-:W-:Y:S02]  /*3e60*/  IMAD.MOV.U32 R25, RZ, RZ, R11 ;  /* 0x000000ffff197224 */ /* 0x000fe400078e000b */
[C---:B------:R-:W-:Y:S02]  /*3e70*/  IMAD R5, R8.reuse, R7, R6 ;  /* 0x0000000708057224 */ /* 0x040fe400078e0206 */
[----:B------:R-:W-:Y:S01]  /*3e80*/  @!P5 IMAD.MOV R26, RZ, RZ, -R26 ;  /* 0x000000ffff1ad224 */ /* 0x000fe200078e0a1a */
[----:B------:R-:W-:Y:S01]  /*3e90*/  ISETP.GT.U32.AND P5, PT, R8, R19, PT ;  /* 0x000000130800720c */ /* 0x000fe20003fa4070 */
[----:B------:R-:W-:Y:S02]  /*3ea0*/  IMAD.MOV.U32 R6, RZ, RZ, R15 ;  /* 0x000000ffff067224 */ /* 0x000fe400078e000f */
[--C-:B------:R-:W-:Y:S01]  /*3eb0*/  @!P6 IMAD.IADD R23, R23, 0x1, -R8.reuse ;  /* 0x000000011717e824 */ /* 0x100fe200078e0a08 */
[----:B------:R-:W-:Y:S01]  /*3ec0*/  STL [R1+0x2c8], R26 ;  /* 0x0002c81a01007387 */ /* 0x000fe20000100800 */
[----:B------:R-:W-:Y:S01]  /*3ed0*/  @!P3 IMAD.IADD R21, R21, 0x1, -R8 ;  /* 0x000000011515b824 */ /* 0x000fe200078e0a08 */
[----:B------:R-:W-:Y:S01]  /*3ee0*/  ISETP.GE.AND P3, PT, R20, RZ, PT ;  /* 0x000000ff1400720c */ /* 0x000fe20003f66270 */
[----:B------:R-:W-:Y:S01]  /*3ef0*/  @!P1 IMAD.MOV R25, RZ, RZ, -R25 ;  /* 0x000000ffff199224 */ /* 0x000fe200078e0a19 */
[C---:B------:R-:W-:Y:S01]  /*3f00*/  ISETP.GT.U32.AND P6, PT, R8.reuse, R23, PT ;  /* 0x000000170800720c */ /* 0x040fe20003fc4070 */
[----:B------:R-:W-:Y:S01]  /*3f10*/  @!P0 IMAD.MOV R6, RZ, RZ, -R6 ;  /* 0x000000ffff068224 */ /* 0x000fe200078e0a06 */
[----:B------:R-:W-:Y:S01]  /*3f20*/  ISETP.GT.U32.AND P1, PT, R8, R21, PT ;  /* 0x000000150800720c */ /* 0x000fe20003f24070 */
[----:B------:R-:W-:Y:S01]  /*3f30*/  VIADD R4, R0, 0x40 ;  /* 0x0000004000047836 */ /* 0x000fe20000000000 */
[----:B------:R-:W-:Y:S01]  /*3f40*/  STL [R1+0x2cc], R25 ;  /* 0x0002cc1901007387 */ /* 0x000fe20000100800 */
[----:B------:R-:W-:Y:S01]  /*3f50*/  IMAD.MOV.U32 R3, RZ, RZ, R17 ;  /* 0x000000ffff037224 */ /* 0x000fe200078e0011 */
[C---:B------:R-:W-:Y:S01]  /*3f60*/  ISETP.GT.U32.AND P0, PT, R8.reuse, R5, PT ;  /* 0x000000050800720c */ /* 0x040fe20003f04070 */
[----:B------:R-:W-:Y:S01]  /*3f70*/  IMAD R7, R8, R13, R10 ;  /* 0x0000000d08077224 */ /* 0x000fe200078e020a */
[----:B------:R0:W-:Y:S01]  /*3f80*/  STL [R1+0x174], R6 ;  /* 0x0001740601007387 */ /* 0x0001e20000100800 */
[----:B------:R-:W-:Y:S01]  /*3f90*/  @!P4 IMAD.MOV R3, RZ, RZ, -R3 ;  /* 0x000000ffff03c224 */ /* 0x000fe200078e0a03 */
[----:B------:R-:W-:Y:S01]  /*3fa0*/  ISETP.GE.AND P4, PT, R22, RZ, PT ;  /* 0x000000ff1600720c */ /* 0x000fe20003f86270 */
[--C-:B------:R-:W-:Y:S01]  /*3fb0*/  @!P5 IMAD.IADD R19, R19, 0x1, -R8.reuse ;  /* 0x000000011313d824 */ /* 0x100fe200078e0a08 */
[----:B------:R-:W-:Y:S01]  /*3fc0*/  ISETP.GT.U32.AND P5, PT, R8, R7, PT ;  /* 0x000000070800720c */ /* 0x000fe20003fa4070 */
[----:B------:R-:W-:Y:S01]  /*3fd0*/  VIADD R10, R0, 0x41 ;  /* 0x00000041000a7836 */ /* 0x000fe20000000000 */
[----:B------:R1:W-:Y:S01]  /*3fe0*/  STL [R1+0x170], R3 ;  /* 0x0001700301007387 */ /* 0x0003e20000100800 */
[--C-:B------:R-:W-:Y:S01]  /*3ff0*/  @!P6 IMAD.IADD R23, R23, 0x1, -R8.reuse ;  /* 0x000000011717e824 */ /* 0x100fe200078e0a08 */
[----:B------:R-:W-:Y:S01]  /*4000*/  ISETP.GE.AND P6, PT, R24, RZ, PT ;  /* 0x000000ff1800720c */ /* 0x000fe20003fc6270 */
[--C-:B------:R-:W-:Y:S01]  /*4010*/  @!P1 IMAD.IADD R21, R21, 0x1, -R8.reuse ;  /* 0x0000000115159824 */ /* 0x100fe200078e0a08 */
[----:B0-----:R-:W-:Y:S01]  /*4020*/  IABS R6, R4 ;  /* 0x0000000400067213 */ /* 0x001fe20000000000 */
[----:B------:R-:W-:Y:S01]  /*4030*/  @!P0 IMAD.IADD R5, R5, 0x1, -R8 ;  /* 0x0000000105058824 */ /* 0x000fe200078e0a08 */
[----:B------:R-:W-:Y:S01]  /*4040*/  ISETP.GE.AND P1, PT, R12, RZ, PT ;  /* 0x000000ff0c00720c */ /* 0x000fe20003f26270 */
[----:B------:R-:W-:Y:S01]  /*4050*/  IMAD.MOV.U32 R14, RZ, RZ, R19 ;  /* 0x000000ffff0e7224 */ /* 0x000fe200078e0013 */
[----:B------:R-:W-:Y:S01]  /*4060*/  IABS R11, R10 ;  /* 0x0000000a000b7213 */ /* 0x000fe20000000000 */
[----:B------:R-:W-:Y:S01]  /*4070*/  IMAD.MOV.U32 R12, RZ, RZ, R23 ;  /* 0x000000ffff0c7224 */ /* 0x000fe200078e0017 */
[----:B------:R-:W-:Y:S01]  /*4080*/  ISETP.GE.AND P0, PT, R4, RZ, PT ;  /* 0x000000ff0400720c */ /* 0x000fe20003f06270 */
[----:B-1----:R-:W-:-:S04]  /*4090*/  IMAD.HI.U32 R3, R9, R6, RZ ;  /* 0x0000000609037227 */ /* 0x002fc800078e00ff */
[----:B------:R-:W-:Y:S02]  /*40a0*/  IMAD.MOV R3, RZ, RZ, -R3 ;  /* 0x000000ffff037224 */ /* 0x000fe400078e0a03 */
[----:B------:R-:W-:Y:S01]  /*40b0*/  @!P2 IMAD.MOV R14, RZ, RZ, -R14 ;  /* 0x000000ffff0ea224 */ /* 0x000fe200078e0a0e */
[C---:B------:R-:W-:Y:S01]  /*40c0*/  ISETP.GT.U32.AND P2, PT, R8.reuse, R5, PT ;  /* 0x000000050800720c */ /* 0x040fe20003f44070 */
[C---:B------:R-:W-:Y:S02]  /*40d0*/  IMAD R3, R8.reuse, R3, R6 ;  /* 0x0000000308037224 */ /* 0x040fe400078e0206 */
[----:B------:R-:W-:Y:S01]  /*40e0*/  @!P4 IMAD.MOV R12, RZ, RZ, -R12 ;  /* 0x000000ffff0cc224 */ /* 0x000fe200078e0a0c */
[----:B------:R0:W-:Y:S01]  /*40f0*/  STL [R1+0x16c], R14 ;  /* 0x00016c0e01007387 */ /* 0x0001e20000100800 */
[----:B------:R-:W-:Y:S01]  /*4100*/  IMAD.HI.U32 R4, R9, R11, RZ ;  /* 0x0000000b09047227 */ /* 0x000fe200078e00ff */
[----:B------:R-:W-:-:S03]  /*4110*/  ISETP.GT.U32.AND P4, PT, R8, R3, PT ;  /* 0x000000030800720c */ /* 0x000fc60003f84070 */
[----:B------:R-:W-:Y:S02]  /*4120*/  @!P5 IMAD.IADD R7, R7, 0x1, -R8 ;  /* 0x000000010707d824 */ /* 0x000fe400078e0a08 */
[----:B------:R-:W-:Y:S02]  /*4130*/  IMAD.MOV R4, RZ, RZ, -R4 ;  /* 0x000000ffff047224 */ /* 0x000fe400078e0a04 */
[----:B------:R-:W-:Y:S01]  /*4140*/  IMAD.MOV.U32 R13, RZ, RZ, R21 ;  /* 0x000000ffff0d7224 */ /* 0x000fe200078e0015 */
[C---:B------:R-:W-:Y:S01]  /*4150*/  ISETP.GT.U32.AND P5, PT, R8.reuse, R7, PT ;  /* 0x000000070800720c */ /* 0x040fe20003fa4070 */
[----:B------:R-:W-:Y:S02]  /*4160*/  IMAD R11, R8, R4, R11 ;  /* 0x00000004080b7224 */ /* 0x000fe400078e020b */
[----:B------:R-:W-:Y:S02]  /*4170*/  VIADD R4, R0, 0x42 ;  /* 0x0000004200047836 */ /* 0x000fe40000000000 */
[----:B------:R-:W-:Y:S01]  /*4180*/  @!P3 IMAD.MOV R13, RZ, RZ, -R13 ;  /* 0x000000ffff0db224 */ /* 0x000fe200078e0a0d */
[----:B------:R-:W-:Y:S01]  /*4190*/  ISETP.GE.AND P3, PT, R10, RZ, PT ;  /* 0x000000ff0a00720c */ /* 0x000fe20003f66270 */
[----:B------:R-:W-:Y:S01]  /*41a0*/  VIADD R6, R0, 0x43 ;  /* 0x0000004300067836 */ /* 0x000fe20000000000 */
[----:B------:R-:W-:Y:S01]  /*41b0*/  IABS R10, R4 ;  /* 0x00000004000a7213 */ /* 0x000fe20000000000 */
[--C-:B------:R-:W-:Y:S01]  /*41c0*/  @!P2 IMAD.IADD R5, R5, 0x1, -R8.reuse ;  /* 0x000000010505a824 */ /* 0x100fe200078e0a08 */
[----:B------:R1:W-:Y:S01]  /*41d0*/  STL [R1+0x168], R13 ;  /* 0x0001680d01007387 */ /* 0x0003e20000100800 */
[--C-:B------:R-:W-:Y:S01]  /*41e0*/  @!P4 IMAD.IADD R3, R3, 0x1, -R8.reuse ;  /* 0x000000010303c824 */ /* 0x100fe200078e0a08 */
[----:B------:R-:W-:Y:S01]  /*41f0*/  IABS R140, R6 ;  /* 0x00000006008c7213 */ /* 0x000fe20000000000 */
[----:B------:R-:W-:Y:S01]  /*4200*/  @!P5 IMAD.IADD R7, R7, 0x1, -R8 ;  /* 0x000000010707d824 */ /* 0x000fe200078e0a08 */
[----:B------:R-:W-:Y:S01]  /*4210*/  ISETP.GE.AND P2, PT, R4, RZ, PT ;  /* 0x000000ff0400720c */ /* 0x000fe20003f46270 */
[----:B------:R-:W-:Y:S01]  /*4220*/  IMAD.HI.U32 R4, R9, R10, RZ ;  /* 0x0000000a09047227 */ /* 0x000fe200078e00ff */
[C---:B------:R-:W-:Y:S01]  /*4230*/  ISETP.GT.U32.AND P4, PT, R8.reuse, R3, PT ;  /* 0x000000030800720c */ /* 0x040fe20003f84070 */
[----:B------:R2:W-:Y:S01]  /*4240*/  STL [R1+0x2d0], R12 ;  /* 0x0002d00c01007387 */ /* 0x0005e20000100800 */
[----:B------:R-:W-:Y:S01]  /*4250*/  ISETP.GT.U32.AND P5, PT, R8, R11, PT ;  /* 0x0000000b0800720c */ /* 0x000fe20003fa4070 */
[----:B0-----:R-:W-:-:S02]  /*4260*/  VIADD R14, R0, 0x44 ;  /* 0x00000044000e7836 */ /* 0x001fc40000000000 */
[----:B-1----:R-:W-:Y:S02]  /*4270*/  IMAD.MOV.U32 R13, RZ, RZ, R5 ;  /* 0x000000ffff0d7224 */ /* 0x002fe400078e0005 */
[----:B------:R-:W-:-:S04]  /*4280*/  IMAD.HI.U32 R5, R9, R140, RZ ;  /* 0x0000008c09057227 */ /* 0x000fc800078e00ff */
[----:B------:R-:W-:Y:S01]  /*4290*/  @!P1 IMAD.MOV R13, RZ, RZ, -R13 ;  /* 0x000000ffff0d9224 */ /* 0x000fe200078e0a0d */
[----:B--2---:R-:W-:Y:S01]  /*42a0*/  IABS R12, R14 ;  /* 0x0000000e000c7213 */ /* 0x004fe20000000000 */
[----:B------:R-:W-:Y:S01]  /*42b0*/  IMAD.MOV.U32 R15, RZ, RZ, R7 ;  /* 0x000000ffff0f7224 */ /* 0x000fe200078e0007 */
[----:B------:R-:W-:Y:S01]  /*42c0*/  ISETP.GE.AND P1, PT, R6, RZ, PT ;  /* 0x000000ff0600720c */ /* 0x000fe20003f26270 */
[----:B------:R-:W-:Y:S01]  /*42d0*/  IMAD.MOV R7, RZ, RZ, -R4 ;  /* 0x000000ffff077224 */ /* 0x000fe200078e0a04 */
[----:B------:R0:W-:Y:S01]  /*42e0*/  STL [R1+0x2d4], R13 ;  /* 0x0002d40d01007387 */ /* 0x0001e20000100800 */
[----:B------:R-:W-:Y:S02]  /*42f0*/  @!P4 IMAD.IADD R3, R3, 0x1, -R8 ;  /* 0x000000010303c824 */ /* 0x000fe400078e0a08 */
[----:B------:R-:W-:-:S04]  /*4300*/  IMAD.HI.U32 R6, R9, R12, RZ ;  /* 0x0000000c09067227 */ /* 0x000fc800078e00ff */
[----:B------:R-:W-:Y:S02]  /*4310*/  @!P5 IMAD.IADD R11, R11, 0x1, -R8 ;  /* 0x000000010b0bd824 */ /* 0x000fe400078e0a08 */
[----:B------:R-:W-:Y:S02]  /*4320*/  IMAD.MOV.U32 R17, RZ, RZ, R3 ;  /* 0x000000ffff117224 */ /* 0x000fe400078e0003 */
[----:B0-----:R-:W-:Y:S01]  /*4330*/  IMAD.MOV R13, RZ, RZ, -R5 ;  /* 0x000000ffff0d7224 */ /* 0x001fe200078e0a05 */
[C---:B------:R-:W-:Y:S01]  /*4340*/  ISETP.GT.U32.AND P5, PT, R8.reuse, R11, PT ;  /* 0x0000000b0800720c */ /* 0x040fe20003fa4070 */
[----:B------:R-:W-:Y:S02]  /*4350*/  IMAD R5, R8, R7, R10 ;  /* 0x0000000708057224 */ /* 0x000fe400078e020a */
[----:B------:R-:W-:Y:S02]  /*4360*/  IMAD.MOV R7, RZ, RZ, -R6 ;  /* 0x000000ffff077224 */ /* 0x000fe400078e0a06 */
[----:B------:R-:W-:Y:S01]  /*4370*/  VIADD R6, R0, 0x45 ;  /* 0x0000004500067836 */ /* 0x000fe20000000000 */
[C---:B------:R-:W-:Y:S01]  /*4380*/  ISETP.GT.U32.AND P4, PT, R8.reuse, R5, PT ;  /* 0x000000050800720c */ /* 0x040fe20003f84070 */
[----:B------:R-:W-:-:S02]  /*4390*/  IMAD R7, R8, R7, R12 ;  /* 0x0000000708077224 */ /* 0x000fc400078e020c */
[----:B------:R-:W-:Y:S01]  /*43a0*/  @!P0 IMAD.MOV R17, RZ, RZ, -R17 ;  /* 0x000000ffff118224 */ /* 0x000fe200078e0a11 */
[----:B------:R-:W-:Y:S01]  /*43b0*/  IABS R4, R6 ;  /* 0x0000000600047213 */ /* 0x000fe20000000000 */
[----:B------:R-:W-:Y:S01]  /*43c0*/  @!P6 IMAD.MOV R15, RZ, RZ, -R15 ;  /* 0x000000ffff0fe224 */ /* 0x000fe200078e0a0f */
[----:B------:R-:W-:Y:S01]  /*43d0*/  ISETP.GT.U32.AND P0, PT, R8, R7, PT ;  /* 0x000000070800720c */ /* 0x000fe20003f04070 */
[--C-:B------:R-:W-:Y:S01]  /*43e0*/  @!P5 IMAD.IADD R11, R11, 0x1, -R8.reuse ;  /* 0x000000010b0bd824 */ /* 0x100fe200078e0a08 */
[----:B------:R-:W-:Y:S01]  /*43f0*/  ISETP.GE.AND P6, PT, R14, RZ, PT ;  /* 0x000000ff0e00720c */ /* 0x000fe20003fc6270 */
[----:B------:R-:W-:Y:S01]  /*4400*/  IMAD.HI.U32 R3, R9, R4, RZ ;  /* 0x0000000409037227 */ /* 0x000fe200078e00ff */
[----:B------:R0:W-:Y:S03]  /*4410*/  STL [R1+0x2dc], R15 ;  /* 0x0002dc0f01007387 */ /* 0x0001e60000100800 */
[----:B------:R-:W-:Y:S01]  /*4420*/  @!P4 IMAD.IADD R5, R5, 0x1, -R8 ;  /* 0x000000010505c824 */ /* 0x000fe200078e0a08 */
[----:B------:R-:W-:Y:S01]  /*4430*/  STL [R1+0x164], R17 ;  /* 0x0001641101007387 */ /* 0x000fe20000100800 */
[----:B------:R-:W-:-:S02]  /*4440*/  IMAD.MOV R3, RZ, RZ, -R3 ;  /* 0x000000ffff037224 */ /* 0x000fc400078e0a03 */
[C---:B------:R-:W-:Y:S01]  /*4450*/  IMAD R140, R8.reuse, R13, R140 ;  /* 0x0000000d088c7224 */ /* 0x040fe200078e028c */
[----:B------:R-:W-:Y:S01]  /*4460*/  ISETP.GT.U32.AND P4, PT, R8, R5, PT ;  /* 0x000000050800720c */ /* 0x000fe20003f84070 */
[----:B------:R-:W-:Y:S02]  /*4470*/  @!P0 IMAD.IADD R7, R7, 0x1, -R8 ;  /* 0x0000000107078824 */ /* 0x000fe400078e0a08 */
[----:B0-----:R-:W-:Y:S01]  /*4480*/  VIADD R15, R0, 0x47 ;  /* 0x00000047000f7836 */ /* 0x001fe20000000000 */
[C---:B------:R-:W-:Y:S01]  /*4490*/  ISETP.GT.U32.AND P5, PT, R8.reuse, R140, PT ;  /* 0x0000008c0800720c */ /* 0x040fe20003fa4070 */
[C---:B------:R-:W-:Y:S01]  /*44a0*/  IMAD R3, R8.reuse, R3, R4 ;  /* 0x0000000308037224 */ /* 0x040fe200078e0204 */
[----:B------:R-:W-:Y:S01]  /*44b0*/  ISETP.GT.U32.AND P0, PT, R8, R7, PT ;  /* 0x000000070800720c */ /* 0x000fe20003f04070 */
[C---:B------:R-:W-:Y:S01]  /*44c0*/  VIADD R14, R0.reuse, 0x46 ;  /* 0x00000046000e7836 */ /* 0x040fe20000000000 */
[----:B------:R-:W-:Y:S01]  /*44d0*/  IABS R13, R15 ;  /* 0x0000000f000d7213 */ /* 0x000fe20000000000 */
[----:B------:R-:W-:-:S02]  /*44e0*/  VIADD R16, R0, 0x48 ;  /* 0x0000004800107836 */ /* 0x000fc40000000000 */
[----:B------:R-:W-:Y:S01]  /*44f0*/  IMAD.MOV.U32 R10, RZ, RZ, R11 ;  /* 0x000000ffff0a7224 */ /* 0x000fe200078e000b */
[----:B------:R-:W-:Y:S01]  /*4500*/  IABS R12, R14 ;  /* 0x0000000e000c7213 */ /* 0x000fe20000000000 */
[----:B------:R-:W-:Y:S01]  /*4510*/  @!P4 IMAD.IADD R5, R5, 0x1, -R8 ;  /* 0x000000010505c824 */ /* 0x000fe200078e0a08 */
[----:B------:R-:W-:Y:S01]  /*4520*/  ISETP.GT.U32.AND P4, PT, R8, R3, PT ;  /* 0x000000030800720c */ /* 0x000fe20003f84070 */
[----:B------:R-:W-:Y:S01]  /*4530*/  @!P3 IMAD.MOV R10, RZ, RZ, -R10 ;  /* 0x000000ffff0ab224 */ /* 0x000fe200078e0a0a */
[----:B------:R-:W-:Y:S01]  /*4540*/  IABS R139, R16 ;  /* 0x00000010008b7213 */ /* 0x000fe20000000000 */
[C---:B------:R-:W-:Y:S01]  /*4550*/  IMAD.HI.U32 R4, R9.reuse, R12, RZ ;  /* 0x0000000c09047227 */ /* 0x040fe200078e00ff */
[----:B------:R-:W-:Y:S02]  /*4560*/  ISETP.GE.AND P3, PT, R6, RZ, PT ;  /* 0x000000ff0600720c */ /* 0x000fe40003f66270 */
[----:B------:R0:W-:Y:S01]  /*4570*/  STL [R1+0x160], R10 ;  /* 0x0001600a01007387 */ /* 0x0001e20000100800 */
[----:B------:R-:W-:-:S04]  /*4580*/  IMAD.HI.U32 R6, R9, R13, RZ ;  /* 0x0000000d09067227 */ /* 0x000fc800078e00ff */
[----:B------:R-:W-:Y:S02]  /*4590*/  IMAD.MOV R6, RZ, RZ, -R6 ;  /* 0x000000ffff067224 */ /* 0x000fe400078e0a06 */
[----:B------:R-:W-:Y:S02]  /*45a0*/  IMAD.MOV R11, RZ, RZ, -R4 ;  /* 0x000000ffff0b7224 */ /* 0x000fe400078e0a04 */
[----:B------:R-:W-:Y:S02]  /*45b0*/  IMAD R13, R8, R6, R13 ;  /* 0x00000006080d7224 */ /* 0x000fe400078e020d */
[----:B0-----:R-:W-:-:S04]  /*45c0*/  IMAD.HI.U32 R10, R9, R139, RZ ;  /* 0x0000008b090a7227 */ /* 0x001fc800078e00ff */
[----:B------:R-:W-:Y:S02]  /*45d0*/  IMAD.MOV R10, RZ, RZ, -R10 ;  /* 0x000000ffff0a7224 */ /* 0x000fe400078e0a0a */
[--C-:B------:R-:W-:Y:S01]  /*45e0*/  @!P0 IMAD.IADD R7, R7, 0x1, -R8.reuse ;  /* 0x0000000107078824 */ /* 0x100fe200078e0a08 */
[C---:B------:R-:W-:Y:S01]  /*45f0*/  ISETP.GT.U32.AND P0, PT, R8.reuse, R13, PT ;  /* 0x0000000d0800720c */ /* 0x040fe20003f04070 */
[----:B------:R-:W-:Y:S02]  /*4600*/  @!P4 IMAD.IADD R3, R3, 0x1, -R8 ;  /* 0x000000010303c824 */ /* 0x000fe400078e0a08 */
[----:B------:R-:W-:Y:S02]  /*4610*/  IMAD.MOV.U32 R17, RZ, RZ, R5 ;  /* 0x000000ffff117224 */ /* 0x000fe400078e0005 */
[C---:B------:R-:W-:Y:S01]  /*4620*/  IMAD R11, R8.reuse, R11, R12 ;  /* 0x0000000b080b7224 */ /* 0x040fe200078e020c */
[C---:B------:R-:W-:Y:S01]  /*4630*/  ISETP.GT.U32.AND P4, PT, R8.reuse, R3, PT ;  /* 0x000000030800720c */ /* 0x040fe20003f84070 */
[----:B------:R-:W-:-:S02]  /*4640*/  IMAD R139, R8, R10, R139 ;  /* 0x0000000a088b7224 */ /* 0x000fc400078e028b */
[----:B------:R-:W-:Y:S02]  /*4650*/  IMAD.MOV.U32 R5, RZ, RZ, R7 ;  /* 0x000000ffff057224 */ /* 0x000fe400078e0007 */
[----:B------:R-:W-:Y:S01]  /*4660*/  @!P2 IMAD.MOV R17, RZ, RZ, -R17 ;  /* 0x000000ffff11a224 */ /* 0x000fe200078e0a11 */
[C---:B------:R-:W-:Y:S01]  /*4670*/  ISETP.GT.U32.AND P2, PT, R8.reuse, R11, PT ;  /* 0x0000000b0800720c */ /* 0x040fe20003f44070 */
[----:B------:R-:W-:Y:S01]  /*4680*/  @!P6 IMAD.MOV R5, RZ, RZ, -R5 ;  /* 0x000000ffff05e224 */ /* 0x000fe200078e0a05 */
[----:B------:R-:W-:Y:S01]  /*4690*/  ISETP.GT.U32.AND P6, PT, R8, R139, PT ;  /* 0x0000008b0800720c */ /* 0x000fe20003fc4070 */
[C---:B------:R-:W-:Y:S01]  /*46a0*/  VIADD R7, R0.reuse, 0x4a ;  /* 0x0000004a00077836 */ /* 0x040fe20000000000 */
[----:B------:R-:W-:Y:S01]  /*46b0*/  STL [R1+0x15c], R17 ;  /* 0x00015c1101007387 */ /* 0x000fe20000100800 */
[----:B------:R-:W-:Y:S02]  /*46c0*/  VIADD R6, R0, 0x49 ;  /* 0x0000004900067836 */ /* 0x000fe40000000000 */
[--C-:B------:R-:W-:Y:S01]  /*46d0*/  @!P0 IMAD.IADD R13, R13, 0x1, -R8.reuse ;  /* 0x000000010d0d8824 */ /* 0x100fe200078e0a08 */
[----:B------:R-:W-:Y:S01]  /*46e0*/  IABS R137, R7 ;  /* 0x0000000700897213 */ /* 0x000fe20000000000 */
[--C-:B------:R-:W-:Y:S01]  /*46f0*/  @!P4 IMAD.IADD R3, R3, 0x1, -R8.reuse ;  /* 0x000000010303c824 */ /* 0x100fe200078e0a08 */
[----:B------:R-:W-:Y:S01]  /*4700*/  IABS R138, R6 ;  /* 0x00000006008a7213 */ /* 0x000fe20000000000 */
[--C-:B------:R-:W-:Y:S01]  /*4710*/  @!P5 IMAD.IADD R140, R140, 0x1, -R8.reuse ;  /* 0x000000018c8cd824 */ /* 0x100fe200078e0a08 */
[----:B------:R0:W-:Y:S01]  /*4720*/  STL [R1+0x2ec], R5 ;  /* 0x0002ec0501007387 */ /* 0x0001e20000100800 */
[--C-:B------:R-:W-:Y:S01]  /*4730*/  @!P2 IMAD.IADD R11, R11, 0x1, -R8.reuse ;  /* 0x000000010b0ba824 */ /* 0x100fe200078e0a08 */
[----:B------:R-:W-:Y:S01]  /*4740*/  ISETP.GE.AND P2, PT, R6, RZ, PT ;  /* 0x000000ff0600720c */ /* 0x000fe20003f46270 */
[----:B------:R-:W-:Y:S01]  /*4750*/  @!P6 IMAD.IADD R139, R139, 0x1, -R8 ;  /* 0x000000018b8be824 */ /* 0x000fe200078e0a08 */
[C---:B------:R-:W-:Y:S01]  /*4760*/  ISETP.GT.U32.AND P6, PT, R8.reuse, R13, PT ;  /* 0x0000000d0800720c */ /* 0x040fe20003fc4070 */
[----:B------:R-:W-:Y:S01]  /*4770*/  IMAD.MOV.U32 R10, RZ, RZ, R3 ;  /* 0x000000ffff0a7224 */ /* 0x000fe200078e0003 */
[C---:B------:R-:W-:Y:S01]  /*4780*/  ISETP.GT.U32.AND P0, PT, R8.reuse, R11, PT ;  /* 0x0000000b0800720c */ /* 0x040fe20003f04070 */
[----:B------:R-:W-:Y:S01]  /*4790*/  IMAD.HI.U32 R3, R9, R137, RZ ;  /* 0x0000008909037227 */ /* 0x000fe200078e00ff */
[----:B------:R-:W-:-:S02]  /*47a0*/  ISETP.GT.U32.AND P5, PT, R8, R140, PT ;  /* 0x0000008c0800720c */ /* 0x000fc40003fa4070 */
[----:B------:R-:W-:Y:S01]  /*47b0*/  ISETP.GE.AND P4, PT, R16, RZ, PT ;  /* 0x000000ff1000720c */ /* 0x000fe20003f86270 */
[----:B------:R-:W-:-:S04]  /*47c0*/  IMAD.HI.U32 R4, R9, R138, RZ ;  /* 0x0000008a09047227 */ /* 0x000fc800078e00ff */
[----:B------:R-:W-:Y:S02]  /*47d0*/  IMAD.MOV R3, RZ, RZ, -R3 ;  /* 0x000000ffff037224 */ /* 0x000fe400078e0a03 */
[----:B0-----:R-:W-:Y:S02]  /*47e0*/  IMAD.MOV R5, RZ, RZ, -R4 ;  /* 0x000000ffff057224 */ /* 0x001fe400078e0a04 */
[C---:B------:R-:W-:Y:S02]  /*47f0*/  IMAD R137, R8.reuse, R3, R137 ;  /* 0x0000000308897224 */ /* 0x040fe400078e0289 */
[C---:B------:R-:W-:Y:S02]  /*4800*/  IMAD R138, R8.reuse, R5, R138 ;  /* 0x00000005088a7224 */ /* 0x040fe400078e028a */
[----:B------:R-:W-:Y:S01]  /*4810*/  @!P6 IMAD.IADD R13, R13, 0x1, -R8 ;  /* 0x000000010d0de824 */ /* 0x000fe200078e0a08 */
[----:B------:R-:W-:Y:S01]  /*4820*/  ISETP.GT.U32.AND P6, PT, R8, R137, PT ;  /* 0x000000890800720c */ /* 0x000fe20003fc4070 */
[----:B------:R-:W-:-:S02]  /*4830*/  VIADD R5, R0, 0x4b ;  /* 0x0000004b00057836 */ /* 0x000fc40000000000 */
[----:B------:R-:W-:Y:S01]  /*4840*/  @!P3 IMAD.MOV R10, RZ, RZ, -R10 ;  /* 0x000000ffff0ab224 */ /* 0x000fe200078e0a0a */
[C---:B------:R-:W-:Y:S01]  /*4850*/  ISETP.GT.U32.AND P3, PT, R8.reuse, R139, PT ;  /* 0x0000008b0800720c */ /* 0x040fe20003f64070 */
[--C-:B------:R-:W-:Y:S01]  /*4860*/  @!P0 IMAD.IADD R11, R11, 0x1, -R8.reuse ;  /* 0x000000010b0b8824 */ /* 0x100fe200078e0a08 */
[----:B------:R-:W-:Y:S01]  /*4870*/  ISETP.GT.U32.AND P0, PT, R8, R138, PT ;  /* 0x0000008a0800720c */ /* 0x000fe20003f04070 */
[----:B------:R-:W-:Y:S01]  /*4880*/  VIADD R12, R0, 0x4c ;  /* 0x0000004c000c7836 */ /* 0x000fe20000000000 */
[----:B------:R-:W-:Y:S01]  /*4890*/  IABS R136, R5 ;  /* 0x0000000500887213 */ /* 0x000fe20000000000 */
[----:B------:R-:W-:Y:S01]  /*48a0*/  @!P5 IMAD.IADD R140, R140, 0x1, -R8 ;  /* 0x000000018c8cd824 */ /* 0x000fe200078e0a08 */
[----:B------:R-:W-:Y:S01]  /*48b0*/  ISETP.GE.AND P5, PT, R14, RZ, PT ;  /* 0x000000ff0e00720c */ /* 0x000fe20003fa6270 */
[----:B------:R-:W-:Y:S01]  /*48c0*/  VIADD R14, R0, 0x4d ;  /* 0x0000004d000e7836 */ /* 0x000fe20000000000 */
[----:B------:R-:W-:Y:S01]  /*48d0*/  IABS R6, R12 ;  /* 0x0000000c00067213 */ /* 0x000fe20000000000 */
[----:B------:R-:W-:Y:S01]  /*48e0*/  @!P1 IMAD.MOV R140, RZ, RZ, -R140 ;  /* 0x000000ffff8c9224 */ /* 0x000fe200078e0a8c */
[----:B------:R-:W-:Y:S01]  /*48f0*/  ISETP.GE.AND P1, PT, R15, RZ, PT ;  /* 0x000000ff0f00720c */ /* 0x000fe20003f26270 */
[----:B------:R-:W-:Y:S01]  /*4900*/  IMAD.HI.U32 R3, R9, R136, RZ ;  /* 0x0000008809037227 */ /* 0x000fe200078e00ff */
[----:B------:R0:W-:Y:S03]  /*4910*/  STL [R1+0x2f4], R10 ;  /* 0x0002f40a01007387 */ /* 0x0001e60000100800 */
[----:B------:R-:W-:-:S02]  /*4920*/  @!P6 IMAD.IADD R137, R137, 0x1, -R8 ;  /* 0x000000018989e824 */ /* 0x000fc400078e0a08 */
[----:B------:R-:W-:-:S03]  /*4930*/  IMAD.HI.U32 R4, R9, R6, RZ ;  /* 0x0000000609047227 */ /* 0x000fc600078e00ff */
[----:B------:R-:W-:Y:S01]  /*4940*/  ISETP.GT.U32.AND P6, PT, R8, R137, PT ;  /* 0x000000890800720c */ /* 0x000fe20003fc4070 */
[----:B------:R-:W-:Y:S01]  /*4950*/  IMAD.MOV R3, RZ, RZ, -R3 ;  /* 0x000000ffff037224 */ /* 0x000fe200078e0a03 */
[----:B0-----:R-:W-:Y:S01]  /*4960*/  IABS R10, R14 ;  /* 0x0000000e000a7213 */ /* 0x001fe20000000000 */
[--C-:B------:R-:W-:Y:S01]  /*4970*/  @!P3 IMAD.IADD R139, R139, 0x1, -R8.reuse ;  /* 0x000000018b8bb824 */ /* 0x100fe200078e0a08 */
[----:B------:R-:W-:Y:S01]  /*4980*/  ISETP.GE.AND P3, PT, R7, RZ, PT ;  /* 0x000000ff0700720c */ /* 0x000fe20003f66270 */
[----:B------:R-:W-:Y:S01]  /*4990*/  @!P0 IMAD.IADD R138, R138, 0x1, -R8 ;  /* 0x000000018a8a8824 */ /* 0x000fe200078e0a08 */
[----:B------:R-:W-:Y:S01]  /*49a0*/  ISETP.GE.AND P0, PT, R5, RZ, PT ;  /* 0x000000ff0500720c */ /* 0x000fe20003f06270 */
[----:B------:R-:W-:Y:S02]  /*49b0*/  IMAD.MOV.U32 R15, RZ, RZ, R11 ;  /* 0x000000ffff0f7224 */ /* 0x000fe400078e000b */
[----:B------:R-:W-:Y:S02]  /*49c0*/  IMAD.MOV R7, RZ, RZ, -R4 ;  /* 0x000000ffff077224 */ /* 0x000fe400078e0a04 */
[----:B------:R-:W-:-:S04]  /*49d0*/  IMAD.HI.U32 R5, R9, R10, RZ ;  /* 0x0000000a09057227 */ /* 0x000fc800078e00ff */
[C---:B------:R-:W-:Y:S02]  /*49e0*/  IMAD R136, R8.reuse, R3, R136 ;  /* 0x0000000308887224 */ /* 0x040fe400078e0288 */
[----:B------:R-:W-:Y:S02]  /*49f0*/  IMAD.MOV.U32 R4, RZ, RZ, R13 ;  /* 0x000000ffff047224 */ /* 0x000fe400078e000d */
[----:B------:R-:W-:Y:S01]  /*4a00*/  @!P5 IMAD.MOV R15, RZ, RZ, -R15 ;  /* 0x000000ffff0fd224 */ /* 0x000fe200078e0a0f */
[C---:B------:R-:W-:Y:S01]  /*4a10*/  ISETP.GT.U32.AND P5, PT, R8.reuse, R138, PT ;  /* 0x0000008a0800720c */ /* 0x040fe20003fa4070 */
[----:B------:R-:W-:Y:S02]  /*4a20*/  IMAD.MOV R5, RZ, RZ, -R5 ;  /* 0x000000ffff057224 */ /* 0x000fe400078e0a05 */
[C---:B------:R-:W-:Y:S01]  /*4a30*/  IMAD R3, R8.reuse, R7, R6 ;  /* 0x0000000708037224 */ /* 0x040fe200078e0206 */
[----:B------:R-:W-:Y:S01]  /*4a40*/  STL [R1+0x2fc], R15 ;  /* 0x0002fc0f01007387 */ /* 0x000fe20000100800 */
[----:B------:R-:W-:Y:S01]  /*4a50*/  @!P1 IMAD.MOV R4, RZ, RZ, -R4 ;  /* 0x000000ffff049224 */ /* 0x000fe200078e0a04 */
[C---:B------:R-:W-:Y:S01]  /*4a60*/  ISETP.GT.U32.AND P1, PT, R8.reuse, R136, PT ;  /* 0x000000880800720c */ /* 0x040fe20003f24070 */
[----:B------:R-:W-:-:S02]  /*4a70*/  IMAD R5, R8, R5, R10 ;  /* 0x0000000508057224 */ /* 0x000fc400078e020a */
[----:B------:R-:W-:Y:S01]  /*4a80*/  @!P4 IMAD.MOV R139, RZ, RZ, -R139 ;  /* 0x000000ffff8bc224 */ /* 0x000fe200078e0a8b */
        /* <DEDUP_REMOVED lines=11> */
[----:B------:R-:W-:Y:S01]  /*4b40*/  VIADD R13, R0, 0x50 ;  /* 0x00000050000d7836 */ /* 0x000fe20000000000 */
[----:B------:R-:W-:Y:S01]  /*4b50*/  IABS R11, R12 ;  /* 0x0000000c000b7213 */ /* 0x000fe20000000000 */
[----:B------:R-:W-:Y:S01]  /*4b60*/  @!P4 IMAD.IADD R3, R3, 0x1, -R8 ;  /* 0x000000010303c824 */ /* 0x000fe200078e0a08 */
[----:B------:R-:W-:Y:S01]  /*4b70*/  ISETP.GT.U32.AND P4, PT, R8, R136, PT ;  /* 0x000000880800720c */ /* 0x000fe20003f84070 */
[----:B0-----:R-:W-:Y:S01]  /*4b80*/  IMAD.HI.U32 R4, R9, R7, RZ ;  /* 0x0000000709047227 */ /* 0x001fe200078e00ff */
[----:B------:R-:W-:-:S03]  /*4b90*/  IABS R135, R13 ;  /* 0x0000000d00877213 */ /* 0x000fc60000000000 */
[----:B------:R-:W-:Y:S01]  /*4ba0*/  @!P6 IMAD.IADD R5, R5, 0x1, -R8 ;  /* 0x000000010505e824 */ /* 0x000fe200078e0a08 */
[----:B------:R-:W-:Y:S01]  /*4bb0*/  ISETP.GT.U32.AND P6, PT, R8, R3, PT ;  /* 0x000000030800720c */ /* 0x000fe20003fc4070 */
[----:B------:R-:W-:Y:S02]  /*4bc0*/  IMAD.MOV R6, RZ, RZ, -R4 ;  /* 0x000000ffff067224 */ /* 0x000fe400078e0a04 */
[----:B------:R-:W-:-:S04]  /*4bd0*/  IMAD.HI.U32 R4, R9, R11, RZ ;  /* 0x0000000b09047227 */ /* 0x000fc800078e00ff */
[----:B------:R-:W-:Y:S02]  /*4be0*/  IMAD R7, R8, R6, R7 ;  /* 0x0000000608077224 */ /* 0x000fe400078e0207 */
[----:B------:R-:W-:Y:S02]  /*4bf0*/  IMAD.MOV R4, RZ, RZ, -R4 ;  /* 0x000000ffff047224 */ /* 0x000fe400078e0a04 */
[--C-:B------:R-:W-:Y:S01]  /*4c00*/  @!P4 IMAD.IADD R136, R136, 0x1, -R8.reuse ;  /* 0x000000018888c824 */ /* 0x100fe200078e0a08 */
[C---:B------:R-:W-:Y:S01]  /*4c10*/  ISETP.GT.U32.AND P4, PT, R8.reuse, R7, PT ;  /* 0x000000070800720c */ /* 0x040fe20003f84070 */
[----:B------:R-:W-:Y:S02]  /*4c20*/  IMAD R11, R8, R4, R11 ;  /* 0x00000004080b7224 */ /* 0x000fe400078e020b */
[----:B------:R-:W-:Y:S02]  /*4c30*/  @!P6 IMAD.IADD R3, R3, 0x1, -R8 ;  /* 0x000000010303e824 */ /* 0x000fe400078e0a08 */
[----:B------:R-:W-:Y:S01]  /*4c40*/  VIADD R14, R0, 0x51 ;  /* 0x00000051000e7836 */ /* 0x000fe20000000000 */
[----:B------:R-:W-:Y:S01]  /*4c50*/  ISETP.GT.U32.AND P6, PT, R8, R11, PT ;  /* 0x0000000b0800720c */ /* 0x000fe20003fc4070 */
[----:B------:R-:W-:-:S03]  /*4c60*/  IMAD.HI.U32 R4, R9, R135, RZ ;  /* 0x0000008709047227 */ /* 0x000fc600078e00ff */
[----:B------:R-:W-:Y:S01]  /*4c70*/  IABS R133, R14 ;  /* 0x0000000e00857213 */ /* 0x000fe20000000000 */
[----:B------:R-:W-:Y:S02]  /*4c80*/  IMAD.MOV R6, RZ, RZ, -R4 ;  /* 0x000000ffff067224 */ /* 0x000fe400078e0a04 */
[----:B------:R-:W-:Y:S01]  /*4c90*/  @!P4 IMAD.IADD R7, R7, 0x1, -R8 ;  /* 0x000000010707c824 */ /* 0x000fe200078e0a08 */
[----:B------:R-:W-:Y:S01]  /*4ca0*/  ISETP.GE.AND P4, PT, R12, RZ, PT ;  /* 0x000000ff0c00720c */ /* 0x000fe20003f86270 */
[----:B------:R-:W-:-:S04]  /*4cb0*/  IMAD.HI.U32 R4, R9, R133, RZ ;  /* 0x0000008509047227 */ /* 0x000fc800078e00ff */
[----:B------:R-:W-:Y:S01]  /*4cc0*/  @!P6 IMAD.IADD R11, R11, 0x1, -R8 ;  /* 0x000000010b0be824 */ /* 0x000fe200078e0a08 */
[C---:B------:R-:W-:Y:S01]  /*4cd0*/  ISETP.GT.U32.AND P6, PT, R8.reuse, R7, PT ;  /* 0x000000070800720c */ /* 0x040fe20003fc4070 */
[----:B------:R-:W-:Y:S02]  /*4ce0*/  IMAD R135, R8, R6, R135 ;  /* 0x0000000608877224 */ /* 0x000fe400078e0287 */
[----:B------:R-:W-:Y:S02]  /*4cf0*/  VIADD R15, R0, 0x52 ;  /* 0x00000052000f7836 */ /* 0x000fe40000000000 */
[----:B------:R-:W-:Y:S02]  /*4d00*/  IMAD.MOV R4, RZ, RZ, -R4 ;  /* 0x000000ffff047224 */ /* 0x000fe400078e0a04 */
[----:B------:R-:W-:Y:S01]  /*4d10*/  @!P0 IMAD.MOV R136, RZ, RZ, -R136 ;  /* 0x000000ffff888224 */ /* 0x000fe200078e0a88 */
[C---:B------:R-:W-:Y:S01]  /*4d20*/  ISETP.GT.U32.AND P0, PT, R8.reuse, R11, PT ;  /* 0x0000000b0800720c */ /* 0x040fe20003f04070 */
[----:B------:R-:W-:Y:S01]  /*4d30*/  @!P2 IMAD.MOV R138, RZ, RZ, -R138 ;  /* 0x000000ffff8aa224 */ /* 0x000fe200078e0a8a */
[C---:B------:R-:W-:Y:S01]  /*4d40*/  ISETP.GT.U32.AND P2, PT, R8.reuse, R5, PT ;  /* 0x000000050800720c */ /* 0x040fe20003f44070 */
[----:B------:R-:W-:Y:S01]  /*4d50*/  @!P3 IMAD.MOV R137, RZ, RZ, -R137 ;  /* 0x000000ffff89b224 */ /* 0x000fe200078e0a89 */
[C---:B------:R-:W-:Y:S01]  /*4d60*/  ISETP.GT.U32.AND P3, PT, R8.reuse, R135, PT ;  /* 0x000000870800720c */ /* 0x040fe20003f64070 */
[----:B------:R-:W-:Y:S01]  /*4d70*/  IMAD R133, R8, R4, R133 ;  /* 0x0000000408857224 */ /* 0x000fe200078e0285 */
[----:B------:R-:W-:Y:S01]  /*4d80*/  IABS R132, R15 ;  /* 0x0000000f00847213 */ /* 0x000fe20000000000 */
[----:B------:R-:W-:-:S02]  /*4d90*/  @!P6 IMAD.IADD R7, R7, 0x1, -R8 ;  /* 0x000000010707e824 */ /* 0x000fc400078e0a08 */
[----:B------:R-:W-:Y:S01]  /*4da0*/  IMAD.MOV.U32 R17, RZ, RZ, R3 ;  /* 0x000000ffff117224 */ /* 0x000fe200078e0003 */
[----:B------:R-:W-:Y:S01]  /*4db0*/  ISETP.GT.U32.AND P6, PT, R8, R133, PT ;  /* 0x000000850800720c */ /* 0x000fe20003fc4070 */
[----:B------:R-:W-:-:S04]  /*4dc0*/  IMAD.HI.U32 R3, R9, R132, RZ ;  /* 0x0000008409037227 */ /* 0x000fc800078e00ff */
[----:B------:R-:W-:Y:S02]  /*4dd0*/  VIADD R4, R0, 0x53 ;  /* 0x0000005300047836 */ /* 0x000fe40000000000 */
[----:B------:R-:W-:Y:S02]  /*4de0*/  IMAD.MOV R3, RZ, RZ, -R3 ;  /* 0x000000ffff037224 */ /* 0x000fe400078e0a03 */
[--C-:B------:R-:W-:Y:S01]  /*4df0*/  @!P0 IMAD.IADD R11, R11, 0x1, -R8.reuse ;  /* 0x000000010b0b8824 */ /* 0x100fe200078e0a08 */
[----:B------:R-:W-:Y:S01]  /*4e00*/  IABS R131, R4 ;  /* 0x0000000400837213 */ /* 0x000fe20000000000 */
[--C-:B------:R-:W-:Y:S01]  /*4e10*/  @!P2 IMAD.IADD R5, R5, 0x1, -R8.reuse ;  /* 0x000000010505a824 */ /* 0x100fe200078e0a08 */
[----:B------:R-:W-:Y:S01]  /*4e20*/  ISETP.GE.AND P2, PT, R10, RZ, PT ;  /* 0x000000ff0a00720c */ /* 0x000fe20003f46270 */
[----:B------:R-:W-:Y:S01]  /*4e30*/  @!P3 IMAD.IADD R135, R135, 0x1, -R8 ;  /* 0x000000018787b824 */ /* 0x000fe200078e0a08 */
[----:B------:R-:W-:Y:S01]  /*4e40*/  ISETP.GE.AND P3, PT, R4, RZ, PT ;  /* 0x000000ff0400720c */ /* 0x000fe20003f66270 */
[----:B------:R-:W-:Y:S01]  /*4e50*/  IMAD R132, R8, R3, R132 ;  /* 0x0000000308847224 */ /* 0x000fe200078e0284 */
[----:B------:R-:W-:Y:S01]  /*4e60*/  ISETP.GE.AND P0, PT, R15, RZ, PT ;  /* 0x000000ff0f00720c */ /* 0x000fe20003f06270 */
[----:B------:R-:W-:-:S02]  /*4e70*/  IMAD.MOV.U32 R4, RZ, RZ, R11 ;  /* 0x000000ffff047224 */ /* 0x000fc400078e000b */
[----:B------:R-:W-:Y:S01]  /*4e80*/  @!P6 IMAD.IADD R133, R133, 0x1, -R8 ;  /* 0x000000018585e824 */ /* 0x000fe200078e0a08 */
[C---:B------:R-:W-:Y:S01]  /*4e90*/  ISETP.GT.U32.AND P6, PT, R8.reuse, R135, PT ;  /* 0x000000870800720c */ /* 0x040fe20003fc4070 */
[----:B------:R-:W-:Y:S01]  /*4ea0*/  @!P4 IMAD.MOV R4, RZ, RZ, -R4 ;  /* 0x000000ffff04c224 */ /* 0x000fe200078e0a04 */
[----:B------:R-:W-:Y:S01]  /*4eb0*/  ISETP.GT.U32.AND P4, PT, R8, R132, PT ;  /* 0x000000840800720c */ /* 0x000fe20003f84070 */
[----:B------:R-:W-:Y:S02]  /*4ec0*/  IMAD.MOV.U32 R10, RZ, RZ, R7 ;  /* 0x000000ffff0a7224 */ /* 0x000fe400078e0007 */
[----:B------:R-:W-:Y:S01]  /*4ed0*/  @!P5 IMAD.MOV R17, RZ, RZ, -R17 ;  /* 0x000000ffff11d224 */ /* 0x000fe200078e0a11 */
[----:B------:R-:W-:Y:S01]  /*4ee0*/  ISETP.GE.AND P5, PT, R13, RZ, PT ;  /* 0x000000ff0d00720c */ /* 0x000fe20003fa6270 */
[----:B------:R-:W-:-:S03]  /*4ef0*/  IMAD.HI.U32 R3, R9, R131, RZ ;  /* 0x0000008309037227 */ /* 0x000fc600078e00ff */
[----:B------:R-:W-:Y:S01]  /*4f00*/  STL [R1+0x30c], R17 ;  /* 0x00030c1101007387 */ /* 0x000fe20000100800 */
[----:B------:R-:W-:Y:S02]  /*4f10*/  IMAD.MOV.U32 R16, RZ, RZ, R5 ;  /* 0x000000ffff107224 */ /* 0x000fe400078e0005 */
[----:B------:R-:W-:Y:S02]  /*4f20*/  VIADD R5, R0, 0x54 ;  /* 0x0000005400057836 */ /* 0x000fe40000000000 */
[----:B------:R-:W-:Y:S01]  /*4f30*/  @!P2 IMAD.MOV R10, RZ, RZ, -R10 ;  /* 0x000000ffff0aa224 */ /* 0x000fe200078e0a0a */
[----:B------:R-:W-:Y:S01]  /*4f40*/  ISETP.GT.U32.AND P2, PT, R8, R133, PT ;  /* 0x000000850800720c */ /* 0x000fe20003f44070 */
[----:B------:R-:W-:Y:S01]  /*4f50*/  IMAD.MOV R3, RZ, RZ, -R3 ;  /* 0x000000ffff037224 */ /* 0x000fe200078e0a03 */
[----:B------:R-:W-:Y:S01]  /*4f60*/  IABS R6, R5 ;  /* 0x0000000500067213 */ /* 0x000fe20000000000 */
[----:B------:R-:W-:Y:S02]  /*4f70*/  VIADD R12, R0, 0x55 ;  /* 0x00000055000c7836 */ /* 0x000fe40000000000 */
[----:B------:R-:W-:Y:S01]  /*4f80*/  @!P1 IMAD.MOV R16, RZ, RZ, -R16 ;  /* 0x000000ffff109224 */ /* 0x000fe200078e0a10 */
[----:B------:R-:W-:Y:S01]  /*4f90*/  ISETP.GE.AND P1, PT, R14, RZ, PT ;  /* 0x000000ff0e00720c */ /* 0x000fe20003f26270 */
[----:B------:R-:W-:Y:S01]  /*4fa0*/  IMAD R131, R8, R3, R131 ;  /* 0x0000000308837224 */ /* 0x000fe200078e0283 */
[----:B------:R-:W-:Y:S01]  /*4fb0*/  IABS R7, R12 ;  /* 0x0000000c00077213 */ /* 0x000fe20000000000 */
[----:B------:R-:W-:Y:S01]  /*4fc0*/  VIADD R13, R0, 0x56 ;  /* 0x00000056000d7836 */ /* 0x000fe20000000000 */
[----:B------:R-:W-:Y:S01]  /*4fd0*/  STL [R1+0x314], R16 ;  /* 0x0003141001007387 */ /* 0x000fe20000100800 */
[--C-:B------:R-:W-:Y:S01]  /*4fe0*/  @!P6 IMAD.IADD R135, R135, 0x1, -R8.reuse ;  /* 0x000000018787e824 */ /* 0x100fe200078e0a08 */
[----:B------:R-:W-:Y:S01]  /*4ff0*/  ISETP.GT.U32.AND P6, PT, R8, R131, PT ;  /* 0x000000830800720c */ /* 0x000fe20003fc4070 */
[----:B------:R-:W-:Y:S01]  /*5000*/  @!P4 IMAD.IADD R132, R132, 0x1, -R8 ;  /* 0x000000018484c824 */ /* 0x000fe200078e0a08 */
[----:B------:R0:W-:Y:S01]  /*5010*/  STL [R1+0x31c], R10 ;  /* 0x00031c0a01007387 */ /* 0x0001e20000100800 */
[----:B------:R-:W-:Y:S01]  /*5020*/  IMAD.HI.U32 R3, R9, R6, RZ ;  /* 0x0000000609037227 */ /* 0x000fe200078e00ff */
[----:B------:R-:W-:-:S02]  /*5030*/  ISETP.GE.AND P4, PT, R12, RZ, PT ;  /* 0x000000ff0c00720c */ /* 0x000fc40003f86270 */
[----:B------:R1:W-:Y:S01]  /*5040*/  STL [R1+0x324], R4 ;  /* 0x0003240401007387 */ /* 0x0003e20000100800 */
[----:B------:R-:W-:Y:S01]  /*5050*/  @!P5 IMAD.MOV R135, RZ, RZ, -R135 ;  /* 0x000000ffff87d224 */ /* 0x000fe200078e0a87 */
[C---:B------:R-:W-:Y:S01]  /*5060*/  ISETP.GT.U32.AND P5, PT, R8.reuse, R132, PT ;  /* 0x000000840800720c */ /* 0x040fe20003fa4070 */
[----:B------:R-:W-:Y:S02]  /*5070*/  IMAD.MOV R3, RZ, RZ, -R3 ;  /* 0x000000ffff037224 */ /* 0x000fe400078e0a03 */
[----:B------:R-:W-:Y:S01]  /*5080*/  @!P2 IMAD.IADD R133, R133, 0x1, -R8 ;  /* 0x000000018585a824 */ /* 0x000fe200078e0a08 */
[----:B0-----:R-:W-:Y:S01]  /*5090*/  IABS R10, R13 ;  /* 0x0000000d000a7213 */ /* 0x001fe20000000000 */
[C---:B------:R-:W-:Y:S01]  /*50a0*/  IMAD R3, R8.reuse, R3, R6 ;  /* 0x0000000308037224 */ /* 0x040fe200078e0206 */
[----:B------:R-:W-:Y:S01]  /*50b0*/  ISETP.GE.AND P2, PT, R5, RZ, PT ;  /* 0x000000ff0500720c */ /* 0x000fe20003f46270 */
[----:B------:R-:W-:Y:S02]  /*50c0*/  @!P1 IMAD.MOV R133, RZ, RZ, -R133 ;  /* 0x000000ffff859224 */ /* 0x000fe400078e0a85 */
[----:B-1----:R-:W-:Y:S01]  /*50d0*/  IMAD.HI.U32 R4, R9, R7, RZ ;  /* 0x0000000709047227 */ /* 0x002fe200078e00ff */
[----:B------:R-:W-:-:S03]  /*50e0*/  ISETP.GT.U32.AND P1, PT, R8, R3, PT ;  /* 0x000000030800720c */ /* 0x000fc60003f24070 */
[----:B------:R-:W-:-:S04]  /*50f0*/  IMAD.HI.U32 R5, R9, R10, RZ ;  /* 0x0000000a09057227 */ /* 0x000fc800078e00ff */
[----:B------:R-:W-:Y:S02]  /*5100*/  IMAD.MOV R4, RZ, RZ, -R4 ;  /* 0x000000ffff047224 */ /* 0x000fe400078e0a04 */
[----:B------:R-:W-:Y:S02]  /*5110*/  IMAD.MOV R11, RZ, RZ, -R5 ;  /* 0x000000ffff0b7224 */ /* 0x000fe400078e0a05 */
[----:B------:R-:W-:Y:S02]  /*5120*/  IMAD R5, R8, R4, R7 ;  /* 0x0000000408057224 */ /* 0x000fe400078e0207 */
[--C-:B------:R-:W-:Y:S02]  /*5130*/  @!P6 IMAD.IADD R131, R131, 0x1, -R8.reuse ;  /* 0x000000018383e824 */ /* 0x100fe400078e0a08 */
[----:B------:R-:W-:Y:S01]  /*5140*/  @!P5 IMAD.IADD R132, R132, 0x1, -R8 ;  /* 0x000000018484d824 */ /* 0x000fe200078e0a08 */
[C---:B------:R-:W-:Y:S01]  /*5150*/  ISETP.GT.U32.AND P5, PT, R8.reuse, R5, PT ;  /* 0x000000050800720c */ /* 0x040fe20003fa4070 */
[C---:B------:R-:W-:Y:S01]  /*5160*/  IMAD R7, R8.reuse, R11, R10 ;  /* 0x0000000b08077224 */ /* 0x040fe200078e020a */
[----:B------:R-:W-:Y:S01]  /*5170*/  ISETP.GT.U32.AND P6, PT, R8, R131, PT ;  /* 0x000000830800720c */ /* 0x000fe20003fc4070 */
[----:B------:R-:W-:-:S02]  /*5180*/  VIADD R10, R0, 0x57 ;  /* 0x00000057000a7836 */ /* 0x000fc40000000000 */
[--C-:B------:R-:W-:Y:S01]  /*5190*/  @!P1 IMAD.IADD R3, R3, 0x1, -R8.reuse ;  /* 0x0000000103039824 */ /* 0x100fe200078e0a08 */
[----:B------:R-:W-:Y:S01]  /*51a0*/  ISETP.GE.AND P1, PT, R13, RZ, PT ;  /* 0x000000ff0d00720c */ /* 0x000fe20003f26270 */
[C---:B------:R-:W-:Y:S01]  /*51b0*/  VIADD R12, R0.reuse, 0x58 ;  /* 0x00000058000c7836 */ /* 0x040fe20000000000 */
[----:B------:R-:W-:Y:S01]  /*51c0*/  IABS R11, R10 ;  /* 0x0000000a000b7213 */ /* 0x000fe20000000000 */
[C---:B------:R-:W-:Y:S02]  /*51d0*/  VIADD R15, R0.reuse, 0x5a ;  /* 0x0000005a000f7836 */ /* 0x040fe40000000000 */
[----:B------:R-:W-:Y:S01]  /*51e0*/  VIADD R14, R0, 0x59 ;  /* 0x00000059000e7836 */ /* 0x000fe20000000000 */
[----:B------:R-:W-:Y:S01]  /*51f0*/  IABS R129, R12 ;  /* 0x0000000c00817213 */ /* 0x000fe20000000000 */
[--C-:B------:R-:W-:Y:S01]  /*5200*/  @!P5 IMAD.IADD R5, R5, 0x1, -R8.reuse ;  /* 0x000000010505d824 */ /* 0x100fe200078e0a08 */
[C---:B------:R-:W-:Y:S01]  /*5210*/  ISETP.GT.U32.AND P5, PT, R8.reuse, R3, PT ;  /* 0x000000030800720c */ /* 0x040fe20003fa4070 */
[----:B------:R-:W-:Y:S01]  /*5220*/  @!P6 IMAD.IADD R131, R131, 0x1, -R8 ;  /* 0x000000018383e824 */ /* 0x000fe200078e0a08 */
[----:B------:R-:W-:Y:S01]  /*5230*/  ISETP.GT.U32.AND P6, PT, R8, R7, PT ;  /* 0x000000070800720c */ /* 0x000fe20003fc4070 */
[----:B------:R-:W-:Y:S01]  /*5240*/  IMAD.HI.U32 R4, R9, R11, RZ ;  /* 0x0000000b09047227 */ /* 0x000fe200078e00ff */
[----:B------:R-:W-:-:S02]  /*5250*/  IABS R125, R15 ;  /* 0x0000000f007d7213 */ /* 0x000fc40000000000 */
[----:B------:R-:W-:Y:S01]  /*5260*/  IABS R127, R14 ;  /* 0x0000000e007f7213 */ /* 0x000fe20000000000 */
[----:B------:R-:W-:Y:S02]  /*5270*/  IMAD.MOV R4, RZ, RZ, -R4 ;  /* 0x000000ffff047224 */ /* 0x000fe400078e0a04 */
[----:B------:R-:W-:-:S04]  /*5280*/  IMAD.HI.U32 R6, R9, R129, RZ ;  /* 0x0000008109067227 */ /* 0x000fc800078e00ff */
[C---:B------:R-:W-:Y:S02]  /*5290*/  IMAD R11, R8.reuse, R4, R11 ;  /* 0x00000004080b7224 */ /* 0x040fe400078e020b */
[--C-:B------:R-:W-:Y:S02]  /*52a0*/  @!P5 IMAD.IADD R3, R3, 0x1, -R8.reuse ;  /* 0x000000010303d824 */ /* 0x100fe400078e0a08 */
[----:B------:R-:W-:Y:S01]  /*52b0*/  @!P6 IMAD.IADD R7, R7, 0x1, -R8 ;  /* 0x000000010707e824 */ /* 0x000fe200078e0a08 */
[C---:B------:R-:W-:Y:S01]  /*52c0*/  ISETP.GT.U32.AND P5, PT, R8.reuse, R11, PT ;  /* 0x0000000b0800720c */ /* 0x040fe20003fa4070 */
[----:B------:R-:W-:Y:S01]  /*52d0*/  IMAD.MOV R6, RZ, RZ, -R6 ;  /* 0x000000ffff067224 */ /* 0x000fe200078e0a06 */
[C---:B------:R-:W-:Y:S01]  /*52e0*/  ISETP.GT.U32.AND P6, PT, R8.reuse, R5, PT ;  /* 0x000000050800720c */ /* 0x040fe20003fc4070 */
[----:B------:R-:W-:Y:S02]  /*52f0*/  IMAD.MOV.U32 R16, RZ, RZ, R3 ;  /* 0x000000ffff107224 */ /* 0x000fe400078e0003 */
[----:B------:R-:W-:-:S02]  /*5300*/  IMAD R129, R8, R6, R129 ;  /* 0x0000000608817224 */ /* 0x000fc400078e0281 */
[----:B------:R-:W-:-:S04]  /*5310*/  IMAD.HI.U32 R6, R9, R125, RZ ;  /* 0x0000007d09067227 */ /* 0x000fc800078e00ff */
[----:B------:R-:W-:Y:S02]  /*5320*/  IMAD.MOV R6, RZ, RZ, -R6 ;  /* 0x000000ffff067224 */ /* 0x000fe400078e0a06 */
[--C-:B------:R-:W-:Y:S02]  /*5330*/  @!P5 IMAD.IADD R11, R11, 0x1, -R8.reuse ;  /* 0x000000010b0bd824 */ /* 0x100fe400078e0a08 */
[----:B------:R-:W-:Y:S01]  /*5340*/  @!P6 IMAD.IADD R5, R5, 0x1, -R8 ;  /* 0x000000010505e824 */ /* 0x000fe200078e0a08 */
[C---:B------:R-:W-:Y:S01]  /*5350*/  ISETP.GT.U32.AND P6, PT, R8.reuse, R129, PT ;  /* 0x000000810800720c */ /* 0x040fe20003fc4070 */
[C---:B------:R-:W-:Y:S02]  /*5360*/  IMAD R125, R8.reuse, R6, R125 ;  /* 0x00000006087d7224 */ /* 0x040fe400078e027d */
[----:B------:R-:W-:Y:S01]  /*5370*/  @!P2 IMAD.MOV R16, RZ, RZ, -R16 ;  /* 0x000000ffff10a224 */ /* 0x000fe200078e0a10 */
[----:B------:R-:W-:Y:S01]  /*5380*/  ISETP.GT.U32.AND P2, PT, R8, R11, PT ;  /* 0x0000000b0800720c */ /* 0x000fe20003f44070 */
[----:B------:R-:W-:Y:S01]  /*5390*/  @!P3 IMAD.MOV R131, RZ, RZ, -R131 ;  /* 0x000000ffff83b224 */ /* 0x000fe200078e0a83 */
[----:B------:R-:W-:Y:S01]  /*53a0*/  ISETP.GE.AND P3, PT, R10, RZ, PT ;  /* 0x000000ff0a00720c */ /* 0x000fe20003f66270 */
[----:B------:R-:W-:Y:S01]  /*53b0*/  @!P4 IMAD.MOV R5, RZ, RZ, -R5 ;  /* 0x000000ffff05c224 */ /* 0x000fe200078e0a05 */
[----:B------:R-:W-:Y:S01]  /*53c0*/  ISETP.GT.U32.AND P4, PT, R8, R125, PT ;  /* 0x0000007d0800720c */ /* 0x000fe20003f84070 */
[----:B------:R-:W-:Y:S01]  /*53d0*/  VIADD R10, R0, 0x5b ;  /* 0x0000005b000a7836 */ /* 0x000fe20000000000 */
[----:B------:R-:W-:Y:S01]  /*53e0*/  STL [R1+0x32c], R16 ;  /* 0x00032c1001007387 */ /* 0x000fe20000100800 */
[----:B------:R-:W-:-:S03]  /*53f0*/  IMAD.HI.U32 R4, R9, R127, RZ ;  /* 0x0000007f09047227 */ /* 0x000fc600078e00ff */
[----:B------:R-:W-:Y:S01]  /*5400*/  IABS R123, R10 ;  /* 0x0000000a007b7213 */ /* 0x000fe20000000000 */
[----:B------:R-:W-:Y:S01]  /*5410*/  IMAD.MOV R4, RZ, RZ, -R4 ;  /* 0x000000ffff047224 */ /* 0x000fe200078e0a04 */
[----:B------:R0:W-:Y:S01]  /*5420*/  STL [R1+0x334], R5 ;  /* 0x0003340501007387 */ /* 0x0001e20000100800 */
[--C-:B------:R-:W-:Y:S02]  /*5430*/  @!P6 IMAD.IADD R129, R129, 0x1, -R8.reuse ;  /* 0x000000018181e824 */ /* 0x100fe400078e0a08 */
[----:B------:R-:W-:Y:S02]  /*5440*/  IMAD R127, R8, R4, R127 ;  /* 0x00000004087f7224 */ /* 0x000fe400078e027f */
[----:B------:R-:W-:Y:S01]  /*5450*/  VIADD R6, R0, 0x5c ;  /* 0x0000005c00067836 */ /* 0x000fe20000000000 */
[C---:B------:R-:W-:Y:S01]  /*5460*/  ISETP.GT.U32.AND P6, PT, R8.reuse, R129, PT ;  /* 0x000000810800720c */ /* 0x040fe20003fc4070 */
[----:B------:R-:W-:Y:S01]  /*5470*/  @!P2 IMAD.IADD R11, R11, 0x1, -R8 ;  /* 0x000000010b0ba824 */ /* 0x000fe200078e0a08 */
[----:B------:R-:W-:Y:S01]  /*5480*/  ISETP.GT.U32.AND P5, PT, R8, R127, PT ;  /* 0x0000007f0800720c */ /* 0x000fe20003fa4070 */
[----:B------:R-:W-:Y:S01]  /*5490*/  IMAD.HI.U32 R3, R9, R123, RZ ;  /* 0x0000007b09037227 */ /* 0x000fe200078e00ff */
[----:B------:R-:W-:-:S02]  /*54a0*/  IABS R4, R6 ;  /* 0x0000000600047213 */ /* 0x000fc40000000000 */
[----:B------:R-:W-:Y:S01]  /*54b0*/  ISETP.GE.AND P2, PT, R15, RZ, PT ;  /* 0x000000ff0f00720c */ /* 0x000fe20003f46270 */
[----:B0-----:R-:W-:Y:S02]  /*54c0*/  IMAD.MOV.U32 R5, RZ, RZ, R11 ;  /* 0x000000ffff057224 */ /* 0x001fe400078e000b */
[----:B------:R-:W-:Y:S01]  /*54d0*/  @!P4 IMAD.IADD R125, R125, 0x1, -R8 ;  /* 0x000000017d7dc824 */ /* 0x000fe200078e0a08 */
[----:B------:R-:W-:Y:S01]  /*54e0*/  ISETP.GE.AND P4, PT, R10, RZ, PT ;  /* 0x000000ff0a00720c */ /* 0x000fe20003f86270 */
[----:B------:R-:W-:Y:S02]  /*54f0*/  IMAD.MOV R3, RZ, RZ, -R3 ;  /* 0x000000ffff037224 */ /* 0x000fe400078e0a03 */
[----:B------:R-:W-:Y:S01]  /*5500*/  @!P0 IMAD.MOV R132, RZ, RZ, -R132 ;  /* 0x000000ffff848224 */ /* 0x000fe200078e0a84 */
[C---:B------:R-:W-:Y:S01]  /*5510*/  ISETP.GT.U32.AND P0, PT, R8.reuse, R7, PT ;  /* 0x000000070800720c */ /* 0x040fe20003f04070 */
[----:B------:R-:W-:Y:S01]  /*5520*/  @!P3 IMAD.MOV R5, RZ, RZ, -R5 ;  /* 0x000000ffff05b224 */ /* 0x000fe200078e0a05 */
[C---:B------:R-:W-:Y:S01]  /*5530*/  ISETP.GT.U32.AND P3, PT, R8.reuse, R125, PT ;  /* 0x0000007d0800720c */ /* 0x040fe20003f64070 */
[----:B------:R-:W-:-:S02]  /*5540*/  IMAD R123, R8, R3, R123 ;  /* 0x00000003087b7224 */ /* 0x000fc400078e027b */
[----:B------:R-:W-:-:S04]  /*5550*/  IMAD.HI.U32 R3, R9, R4, RZ ;  /* 0x0000000409037227 */ /* 0x000fc800078e00ff */
[----:B------:R-:W-:Y:S02]  /*5560*/  IMAD.MOV R3, RZ, RZ, -R3 ;  /* 0x000000ffff037224 */ /* 0x000fe400078e0a03 */
[--C-:B------:R-:W-:Y:S01]  /*5570*/  @!P6 IMAD.IADD R129, R129, 0x1, -R8.reuse ;  /* 0x000000018181e824 */ /* 0x100fe200078e0a08 */
[C---:B------:R-:W-:Y:S01]  /*5580*/  ISETP.GT.U32.AND P6, PT, R8.reuse, R123, PT ;  /* 0x0000007b0800720c */ /* 0x040fe20003fc4070 */
[----:B------:R-:W-:Y:S02]  /*5590*/  @!P5 IMAD.IADD R127, R127, 0x1, -R8 ;  /* 0x000000017f7fd824 */ /* 0x000fe400078e0a08 */
[----:B------:R-:W-:Y:S02]  /*55a0*/  IMAD R3, R8, R3, R4 ;  /* 0x0000000308037224 */ /* 0x000fe400078e0204 */
[--C-:B------:R-:W-:Y:S01]  /*55b0*/  @!P0 IMAD.IADD R7, R7, 0x1, -R8.reuse ;  /* 0x0000000107078824 */ /* 0x100fe200078e0a08 */
[----:B------:R-:W-:Y:S01]  /*55c0*/  ISETP.GE.AND P0, PT, R12, RZ, PT ;  /* 0x000000ff0c00720c */ /* 0x000fe20003f06270 */
[--C-:B------:R-:W-:Y:S01]  /*55d0*/  @!P3 IMAD.IADD R125, R125, 0x1, -R8.reuse ;  /* 0x000000017d7db824 */ /* 0x100fe200078e0a08 */
[C---:B------:R-:W-:Y:S01]  /*55e0*/  ISETP.GT.U32.AND P5, PT, R8.reuse, R127, PT ;  /* 0x0000007f0800720c */ /* 0x040fe20003fa4070 */
[----:B------:R-:W-:Y:S01]  /*55f0*/  @!P1 IMAD.MOV R7, RZ, RZ, -R7 ;  /* 0x000000ffff079224 */ /* 0x000fe200078e0a07 */
[----:B------:R-:W-:Y:S01]  /*5600*/  ISETP.GT.U32.AND P3, PT, R8, R3, PT ;  /* 0x000000030800720c */ /* 0x000fe20003f64070 */
[----:B------:R-:W-:Y:S01]  /*5610*/  VIADD R4, R0, 0x5d ;  /* 0x0000005d00047836 */ /* 0x000fe20000000000 */
[----:B------:R-:W-:Y:S01]  /*5620*/  ISETP.GE.AND P1, PT, R14, RZ, PT ;  /* 0x000000ff0e00720c */ /* 0x000fe20003f26270 */
[----:B------:R-:W-:Y:S01]  /*5630*/  @!P6 IMAD.IADD R123, R123, 0x1, -R8 ;  /* 0x000000017b7be824 */ /* 0x000fe200078e0a08 */
[----:B------:R-:W-:Y:S01]  /*5640*/  STL [R1+0x33c], R7 ;  /* 0x00033c0701007387 */ /* 0x000fe20000100800 */
[----:B------:R-:W-:-:S02]  /*5650*/  @!P2 IMAD.MOV R125, RZ, RZ, -R125 ;  /* 0x000000ffff7da224 */ /* 0x000fc400078e0a7d */
[----:B------:R-:W-:Y:S01]  /*5660*/  VIADD R12, R0, 0x62 ;  /* 0x00000062000c7836 */ /* 0x000fe20000000000 */
[----:B------:R0:W-:Y:S01]  /*5670*/  STL [R1+0x344], R5 ;  /* 0x0003440501007387 */ /* 0x0001e20000100800 */
[----:B------:R-:W-:Y:S01]  /*5680*/  @!P0 IMAD.MOV R129, RZ, RZ, -R129 ;  /* 0x000000ffff818224 */ /* 0x000fe200078e0a81 */
[----:B------:R-:W-:Y:S01]  /*5690*/  ISETP.GT.U32.AND P6, PT, R8, R123, PT ;  /* 0x0000007b0800720c */ /* 0x000fe20003fc4070 */
[--C-:B------:R-:W-:Y:S01]  /*56a0*/  @!P5 IMAD.IADD R127, R127, 0x1, -R8.reuse ;  /* 0x000000017f7fd824 */ /* 0x100fe200078e0a08 */
[----:B------:R-:W-:Y:S01]  /*56b0*/  ISETP.GE.AND P0, PT, R4, RZ, PT ;  /* 0x000000ff0400720c */ /* 0x000fe20003f06270 */
[--C-:B------:R-:W-:Y:S01]  /*56c0*/  @!P3 IMAD.IADD R3, R3, 0x1, -R8.reuse ;  /* 0x000000010303b824 */ /* 0x100fe200078e0a08 */
[----:B------:R-:W-:Y:S01]  /*56d0*/  IABS R4, R4 ;  /* 0x0000000400047213 */ /* 0x000fe20000000000 */
[----:B------:R-:W-:Y:S01]  /*56e0*/  @!P1 IMAD.MOV R127, RZ, RZ, -R127 ;  /* 0x000000ffff7f9224 */ /* 0x000fe200078e0a7f */
[----:B------:R-:W-:Y:S01]  /*56f0*/  ISETP.GE.AND P5, PT, R6, RZ, PT ;  /* 0x000000ff0600720c */ /* 0x000fe20003fa6270 */
[----:B------:R-:W-:Y:S01]  /*5700*/  VIADD R6, R0, 0x5f ;  /* 0x0000005f00067836 */ /* 0x000fe20000000000 */
[----:B------:R-:W-:Y:S01]  /*5710*/  ISETP.GT.U32.AND P3, PT, R8, R3, PT ;  /* 0x000000030800720c */ /* 0x000fe20003f64070 */
[C---:B0-----:R-:W-:Y:S01]  /*5720*/  VIADD R5, R0.reuse, 0x5e ;  /* 0x0000005e00057836 */ /* 0x041fe20000000000 */
[----:B------:R-:W-:Y:S01]  /*5730*/  IABS R116, R12 ;  /* 0x0000000c00747213 */ /* 0x000fe20000000000 */
[C---:B------:R-:W-:Y:S01]  /*5740*/  VIADD R7, R0.reuse, 0x60 ;  /* 0x0000006000077836 */ /* 0x040fe20000000000 */
[----:B------:R-:W-:Y:S01]  /*5750*/  IABS R11, R6 ;  /* 0x00000006000b7213 */ /* 0x000fe20000000000 */
[----:B------:R-:W-:Y:S01]  /*5760*/  @!P6 IMAD.IADD R123, R123, 0x1, -R8 ;  /* 0x000000017b7be824 */ /* 0x000fe200078e0a08 */
[----:B------:R-:W-:Y:S01]  /*5770*/  ISETP.GE.AND P1, PT, R5, RZ, PT ;  /* 0x000000ff0500720c */ /* 0x000fe20003f26270 */
[----:B------:R-:W-:Y:S01]  /*5780*/  VIADD R14, R0, 0x63 ;  /* 0x00000063000e7836 */ /* 0x000fe20000000000 */
[----:B------:R-:W-:Y:S01]  /*5790*/  IABS R10, R5 ;  /* 0x00000005000a7213 */ /* 0x000fe20000000000 */
[----:B------:R-:W-:Y:S01]  /*57a0*/  IMAD.MOV.U32 R5, RZ, RZ, R4 ;  /* 0x000000ffff057224 */ /* 0x000fe200078e0004 */
[----:B------:R-:W-:Y:S01]  /*57b0*/  ISETP.GE.AND P2, PT, R6, RZ, PT ;  /* 0x000000ff0600720c */ /* 0x000fe20003f46270 */
[----:B------:R-:W-:Y:S01]  /*57c0*/  IMAD.HI.U32 R6, R9, R11, RZ ;  /* 0x0000000b09067227 */ /* 0x000fe200078e00ff */
[----:B------:R-:W-:-:S02]  /*57d0*/  ISETP.GE.AND P6, PT, R7, RZ, PT ;  /* 0x000000ff0700720c */ /* 0x000fc40003fc6270 */
[----:B------:R-:W-:Y:S01]  /*57e0*/  IABS R121, R7 ;  /* 0x0000000700797213 */ /* 0x000fe20000000000 */
[----:B------:R-:W-:Y:S01]  /*57f0*/  IMAD.HI.U32 R4, R9, R5, RZ ;  /* 0x0000000509047227 */ /* 0x000fe200078e00ff */
[----:B------:R-:W-:-:S03]  /*5800*/  IABS R115, R14 ;  /* 0x0000000e00737213 */ /* 0x000fc60000000000 */
[----:B------:R-:W-:Y:S02]  /*5810*/  IMAD.MOV R7, RZ, RZ, -R4 ;  /* 0x000000ffff077224 */ /* 0x000fe400078e0a04 */
[----:B------:R-:W-:Y:S02]  /*5820*/  IMAD.MOV R6, RZ, RZ, -R6 ;  /* 0x000000ffff067224 */ /* 0x000fe400078e0a06 */
[C---:B------:R-:W-:Y:S02]  /*5830*/  IMAD R5, R8.reuse, R7, R5 ;  /* 0x0000000708057224 */ /* 0x040fe400078e0205 */
[----:B------:R-:W-:Y:S02]  /*5840*/  @!P3 IMAD.IADD R3, R3, 0x1, -R8 ;  /* 0x000000010303b824 */ /* 0x000fe400078e0a08 */
[----:B------:R-:W-:Y:S01]  /*5850*/  @!P4 IMAD.MOV R123, RZ, RZ, -R123 ;  /* 0x000000ffff7bc224 */ /* 0x000fe200078e0a7b */
[C---:B------:R-:W-:Y:S01]  /*5860*/  ISETP.GT.U32.AND P4, PT, R8.reuse, R5, PT ;  /* 0x000000050800720c */ /* 0x040fe20003f84070 */
[----:B------:R-:W-:-:S02]  /*5870*/  IMAD R11, R8, R6, R11 ;  /* 0x00000006080b7224 */ /* 0x000fc400078e020b */
[----:B------:R-:W-:Y:S02]  /*5880*/  IMAD.MOV.U32 R13, RZ, RZ, R3 ;  /* 0x000000ffff0d7224 */ /* 0x000fe400078e0003 */
[----:B------:R-:W-:-:S04]  /*5890*/  IMAD.HI.U32 R4, R9, R10, RZ ;  /* 0x0000000a09047227 */ /* 0x000fc800078e00ff */
[----:B------:R-:W-:Y:S01]  /*58a0*/  @!P5 IMAD.MOV R13, RZ, RZ, -R13 ;  /* 0x000000ffff0dd224 */ /* 0x000fe200078e0a0d */
[C---:B------:R-:W-:Y:S01]  /*58b0*/  ISETP.GT.U32.AND P5, PT, R8.reuse, R11, PT ;  /* 0x0000000b0800720c */ /* 0x040fe20003fa4070 */
[----:B------:R-:W-:Y:S02]  /*58c0*/  IMAD.MOV R7, RZ, RZ, -R4 ;  /* 0x000000ffff077224 */ /* 0x000fe400078e0a04 */
[----:B------:R-:W-:Y:S01]  /*58d0*/  @!P4 IMAD.IADD R5, R5, 0x1, -R8 ;  /* 0x000000010505c824 */ /* 0x000fe200078e0a08 */
[----:B------:R0:W-:Y:S01]  /*58e0*/  STL [R1+0x34c], R13 ;  /* 0x00034c0d01007387 */ /* 0x0001e20000100800 */
[C---:B------:R-:W-:Y:S02]  /*58f0*/  IMAD R7, R8.reuse, R7, R10 ;  /* 0x0000000708077224 */ /* 0x040fe400078e020a */
[----:B------:R-:W-:Y:S01]  /*5900*/  IMAD.HI.U32 R4, R9, R121, RZ ;  /* 0x0000007909047227 */ /* 0x000fe200078e00ff */
[C---:B------:R-:W-:Y:S02]  /*5910*/  ISETP.GT.U32.AND P4, PT, R8.reuse, R5, PT ;  /* 0x000000050800720c */ /* 0x040fe40003f84070 */
[----:B------:R-:W-:Y:S01]  /*5920*/  ISETP.GT.U32.AND P3, PT, R8, R7, PT ;  /* 0x000000070800720c */ /* 0x000fe20003f64070 */
[----:B------:R-:W-:-:S02]  /*5930*/  IMAD.MOV R4, RZ, RZ, -R4 ;  /* 0x000000ffff047224 */ /* 0x000fc400078e0a04 */
[----:B------:R-:W-:Y:S02]  /*5940*/  @!P5 IMAD.IADD R11, R11, 0x1, -R8 ;  /* 0x000000010b0bd824 */ /* 0x000fe400078e0a08 */
[C---:B------:R-:W-:Y:S02]  /*5950*/  IMAD R121, R8.reuse, R4, R121 ;  /* 0x0000000408797224 */ /* 0x040fe400078e0279 */
[----:B------:R-:W-:Y:S01]  /*5960*/  IMAD.HI.U32 R4, R9, R116, RZ ;  /* 0x0000007409047227 */ /* 0x000fe200078e00ff */
[----:B------:R-:W-:-:S03]  /*5970*/  ISETP.GT.U32.AND P5, PT, R8, R11, PT ;  /* 0x0000000b0800720c */ /* 0x000fc60003fa4070 */
[----:B------:R-:W-:Y:S02]  /*5980*/  VIADD R10, R0, 0x61 ;  /* 0x00000061000a7836 */ /* 0x000fe40000000000 */
[----:B0-----:R-:W-:Y:S02]  /*5990*/  IMAD.MOV R13, RZ, RZ, -R4 ;  /* 0x000000ffff0d7224 */ /* 0x001fe400078e0a04 */
[--C-:B------:R-:W-:Y:S01]  /*59a0*/  @!P3 IMAD.IADD R7, R7, 0x1, -R8.reuse ;  /* 0x000000010707b824 */ /* 0x100fe200078e0a08 */
[----:B------:R-:W-:Y:S01]  /*59b0*/  IABS R119, R10 ;  /* 0x0000000a00777213 */ /* 0x000fe20000000000 */
[----:B------:R-:W-:Y:S01]  /*59c0*/  @!P4 IMAD.IADD R5, R5, 0x1, -R8 ;  /* 0x000000010505c824 */ /* 0x000fe200078e0a08 */
[C---:B------:R-:W-:Y:S01]  /*59d0*/  ISETP.GT.U32.AND P4, PT, R8.reuse, R121, PT ;  /* 0x000000790800720c */ /* 0x040fe20003f84070 */
[C---:B------:R-:W-:Y:S01]  /*59e0*/  IMAD R116, R8.reuse, R13, R116 ;  /* 0x0000000d08747224 */ /* 0x040fe200078e0274 */
[----:B------:R-:W-:Y:S01]  /*59f0*/  ISETP.GT.U32.AND P3, PT, R8, R7, PT ;  /* 0x000000070800720c */ /* 0x000fe20003f64070 */
[----:B------:R-:W-:-:S02]  /*5a00*/  @!P5 IMAD.IADD R11, R11, 0x1, -R8 ;  /* 0x000000010b0bd824 */ /* 0x000fc400078e0a08 */
[----:B------:R-:W-:Y:S01]  /*5a10*/  IMAD.HI.U32 R3, R9, R119, RZ ;  /* 0x0000007709037227 */ /* 0x000fe200078e00ff */
[----:B------:R-:W-:-:S03]  /*5a20*/  ISETP.GT.U32.AND P5, PT, R8, R116, PT ;  /* 0x000000740800720c */ /* 0x000fc60003fa4070 */
[C---:B------:R-:W-:Y:S02]  /*5a30*/  VIADD R15, R0.reuse, 0x64 ;  /* 0x00000064000f7836 */ /* 0x040fe40000000000 */
[----:B------:R-:W-:Y:S02]  /*5a40*/  IMAD.MOV R3, RZ, RZ, -R3 ;  /* 0x000000ffff037224 */ /* 0x000fe400078e0a03 */
[----:B------:R-:W-:Y:S01]  /*5a50*/  VIADD R13, R0, 0x65 ;  /* 0x00000065000d7836 */ /* 0x000fe20000000000 */
[----:B------:R-:W-:Y:S01]  /*5a60*/  IABS R6, R15 ;  /* 0x0000000f00067213 */ /* 0x000fe20000000000 */
[----:B------:R-:W-:Y:S02]  /*5a70*/  IMAD R119, R8, R3, R119 ;  /* 0x0000000308777224 */ /* 0x000fe400078e0277 */
[----:B------:R-:W-:Y:S02]  /*5a80*/  IMAD.MOV.U32 R16, RZ, RZ, R5 ;  /* 0x000000ffff107224 */ /* 0x000fe400078e0005 */
[--C-:B------:R-:W-:Y:S01]  /*5a90*/  @!P4 IMAD.IADD R121, R121, 0x1, -R8.reuse ;  /* 0x000000017979c824 */ /* 0x100fe200078e0a08 */
[----:B------:R-:W-:Y:S01]  /*5aa0*/  ISETP.GE.AND P4, PT, R10, RZ, PT ;  /* 0x000000ff0a00720c */ /* 0x000fe20003f86270 */
[----:B------:R-:W-:Y:S01]  /*5ab0*/  @!P3 IMAD.IADD R7, R7, 0x1, -R8 ;  /* 0x000000010707b824 */ /* 0x000fe200078e0a08 */
[----:B------:R-:W-:Y:S01]  /*5ac0*/  ISETP.GT.U32.AND P3, PT, R8, R119, PT ;  /* 0x000000770800720c */ /* 0x000fe20003f64070 */
[----:B------:R-:W-:Y:S01]  /*5ad0*/  IMAD.HI.U32 R3, R9, R115, RZ ;  /* 0x0000007309037227 */ /* 0x000fe200078e00ff */
[----:B------:R-:W-:-:S03]  /*5ae0*/  IABS R10, R13 ;  /* 0x0000000d000a7213 */ /* 0x000fc60000000000 */
[----:B------:R-:W-:Y:S01]  /*5af0*/  @!P0 IMAD.MOV R16, RZ, RZ, -R16 ;  /* 0x000000ffff108224 */ /* 0x000fe200078e0a10 */
[----:B------:R-:W-:Y:S01]  /*5b00*/  ISETP.GT.U32.AND P0, PT, R8, R121, PT ;  /* 0x000000790800720c */ /* 0x000fe20003f04070 */
[----:B------:R-:W-:Y:S02]  /*5b10*/  @!P5 IMAD.IADD R116, R116, 0x1, -R8 ;  /* 0x000000017474d824 */ /* 0x000fe400078e0a08 */
[----:B------:R-:W-:Y:S01]  /*5b20*/  IMAD.HI.U32 R4, R9, R6, RZ ;  /* 0x0000000609047227 */ /* 0x000fe200078e00ff */
[----:B------:R-:W-:Y:S02]  /*5b30*/  STL [R1+0x354], R16 ;  /* 0x0003541001007387 */ /* 0x000fe40000100800 */
[----:B------:R-:W-:Y:S01]  /*5b40*/  ISETP.GT.U32.AND P5, PT, R8, R116, PT ;  /* 0x000000740800720c */ /* 0x000fe20003fa4070 */
[----:B------:R-:W-:Y:S02]  /*5b50*/  IMAD.MOV R3, RZ, RZ, -R3 ;  /* 0x000000ffff037224 */ /* 0x000fe400078e0a03 */
[----:B------:R-:W-:-:S02]  /*5b60*/  IMAD.MOV R5, RZ, RZ, -R4 ;  /* 0x000000ffff057224 */ /* 0x000fc400078e0a04 */
[----:B------:R-:W-:-:S04]  /*5b70*/  IMAD.HI.U32 R4, R9, R10, RZ ;  /* 0x0000000a09047227 */ /* 0x000fc800078e00ff */
[C---:B------:R-:W-:Y:S02]  /*5b80*/  IMAD R115, R8.reuse, R3, R115 ;  /* 0x0000000308737224 */ /* 0x040fe400078e0273 */
[----:B------:R-:W-:Y:S02]  /*5b90*/  IMAD R3, R8, R5, R6 ;  /* 0x0000000508037224 */ /* 0x000fe400078e0206 */
[----:B------:R-:W-:Y:S02]  /*5ba0*/  IMAD.MOV R5, RZ, RZ, -R4 ;  /* 0x000000ffff057224 */ /* 0x000fe400078e0a04 */
[--C-:B------:R-:W-:Y:S01]  /*5bb0*/  @!P3 IMAD.IADD R119, R119, 0x1, -R8.reuse ;  /* 0x000000017777b824 */ /* 0x100fe200078e0a08 */
[----:B------:R-:W-:Y:S01]  /*5bc0*/  ISETP.GE.AND P3, PT, R12, RZ, PT ;  /* 0x000000ff0c00720c */ /* 0x000fe20003f66270 */
[----:B------:R-:W-:Y:S01]  /*5bd0*/  @!P0 IMAD.IADD R121, R121, 0x1, -R8 ;  /* 0x0000000179798824 */ /* 0x000fe200078e0a08 */
[C---:B------:R-:W-:Y:S01]  /*5be0*/  ISETP.GT.U32.AND P0, PT, R8.reuse, R115, PT ;  /* 0x000000730800720c */ /* 0x040fe20003f04070 */
[----:B------:R-:W-:-:S02]  /*5bf0*/  IMAD R5, R8, R5, R10 ;  /* 0x0000000508057224 */ /* 0x000fc400078e020a */
[----:B------:R-:W-:Y:S01]  /*5c00*/  @!P1 IMAD.MOV R7, RZ, RZ, -R7 ;  /* 0x000000ffff079224 */ /* 0x000fe200078e0a07 */
[C---:B------:R-:W-:Y:S01]  /*5c10*/  ISETP.GT.U32.AND P1, PT, R8.reuse, R119, PT ;  /* 0x000000770800720c */ /* 0x040fe20003f24070 */
[----:B------:R-:W-:Y:S01]  /*5c20*/  @!P6 IMAD.MOV R121, RZ, RZ, -R121 ;  /* 0x000000ffff79e224 */ /* 0x000fe200078e0a79 */
[----:B------:R-:W-:Y:S01]  /*5c30*/  ISETP.GT.U32.AND P6, PT, R8, R3, PT ;  /* 0x000000030800720c */ /* 0x000fe20003fc4070 */
[----:B------:R-:W-:Y:S01]  /*5c40*/  @!P5 IMAD.IADD R116, R116, 0x1, -R8 ;  /* 0x000000017474d824 */ /* 0x000fe200078e0a08 */
[----:B------:R-:W-:Y:S01]  /*5c50*/  ISETP.GT.U32.AND P5, PT, R8, R5, PT ;  /* 0x000000050800720c */ /* 0x000fe20003fa4070 */
[C---:B------:R-:W-:Y:S01]  /*5c60*/  VIADD R10, R0.reuse, 0x66 ;  /* 0x00000066000a7836 */ /* 0x040fe20000000000 */
[----:B------:R0:W-:Y:S01]  /*5c70*/  STL [R1+0x35c], R7 ;  /* 0x00035c0701007387 */ /* 0x0001e20000100800 */
[----:B------:R-:W-:Y:S02]  /*5c80*/  IMAD.MOV.U32 R6, RZ, RZ, R11 ;  /* 0x000000ffff067224 */ /* 0x000fe400078e000b */
[----:B------:R-:W-:-:S02]  /*5c90*/  VIADD R12, R0, 0x67 ;  /* 0x00000067000c7836 */ /* 0x000fc40000000000 */
[----:B------:R-:W-:Y:S01]  /*5ca0*/  @!P0 IMAD.IADD R115, R115, 0x1, -R8 ;  /* 0x0000000173738824 */ /* 0x000fe200078e0a08 */
[----:B------:R-:W-:Y:S01]  /*5cb0*/  ISETP.GE.AND P0, PT, R13, RZ, PT ;  /* 0x000000ff0d00720c */ /* 0x000fe20003f06270 */
[----:B------:R-:W-:Y:S01]  /*5cc0*/  @!P2 IMAD.MOV R6, RZ, RZ, -R6 ;  /* 0x000000ffff06a224 */ /* 0x000fe200078e0a06 */
[----:B------:R-:W-:Y:S01]  /*5cd0*/  IABS R11, R12 ;  /* 0x0000000c000b7213 */ /* 0x000fe20000000000 */
[--C-:B------:R-:W-:Y:S01]  /*5ce0*/  @!P1 IMAD.IADD R119, R119, 0x1, -R8.reuse ;  /* 0x0000000177779824 */ /* 0x100fe200078e0a08 */
[----:B0-----:R-:W-:Y:S01]  /*5cf0*/  IABS R7, R10 ;  /* 0x0000000a00077213 */ /* 0x001fe20000000000 */
[--C-:B------:R-:W-:Y:S01]  /*5d00*/  @!P6 IMAD.IADD R3, R3, 0x1, -R8.reuse ;  /* 0x000000010303e824 */ /* 0x100fe200078e0a08 */
[C---:B------:R-:W-:Y:S01]  /*5d10*/  ISETP.GT.U32.AND P6, PT, R8.reuse, R115, PT ;  /* 0x000000730800720c */ /* 0x040fe20003fc4070 */
[----:B------:R-:W-:Y:S01]  /*5d20*/  @!P5 IMAD.IADD R5, R5, 0x1, -R8 ;  /* 0x000000010505d824 */ /* 0x000fe200078e0a08 */
[----:B------:R0:W-:Y:S01]  /*5d30*/  STL [R1+0x364], R6 ;  /* 0x0003640601007387 */ /* 0x0001e20000100800 */
[----:B------:R-:W-:Y:S01]  /*5d40*/  IMAD.HI.U32 R4, R9, R7, RZ ;  /* 0x0000000709047227 */ /* 0x000fe200078e00ff */
[----:B------:R-:W-:-:S02]  /*5d50*/  ISETP.GT.U32.AND P5, PT, R8, R3, PT ;  /* 0x000000030800720c */ /* 0x000fc40003fa4070 */
[----:B------:R-:W-:Y:S01]  /*5d60*/  ISETP.GE.AND P2, PT, R14, RZ, PT ;  /* 0x000000ff0e00720c */ /* 0x000fe20003f46270 */
[----:B------:R-:W-:Y:S01]  /*5d70*/  @!P4 IMAD.MOV R119, RZ, RZ, -R119 ;  /* 0x000000ffff77c224 */ /* 0x000fe200078e0a77 */
[----:B------:R-:W-:Y:S01]  /*5d80*/  ISETP.GT.U32.AND P4, PT, R8, R5, PT ;  /* 0x000000050800720c */ /* 0x000fe20003f84070 */
[C---:B------:R-:W-:Y:S01]  /*5d90*/  VIADD R14, R0.reuse, 0x69 ;  /* 0x00000069000e7836 */ /* 0x040fe20000000000 */
[----:B------:R-:W-:Y:S01]  /*5da0*/  ISETP.GE.AND P1, PT, R15, RZ, PT ;  /* 0x000000ff0f00720c */ /* 0x000fe20003f26270 */
[----:B------:R-:W-:Y:S02]  /*5db0*/  VIADD R13, R0, 0x68 ;  /* 0x00000068000d7836 */ /* 0x000fe40000000000 */
[----:B0-----:R-:W-:Y:S01]  /*5dc0*/  IMAD.MOV R6, RZ, RZ, -R4 ;  /* 0x000000ffff067224 */ /* 0x001fe200078e0a04 */
[----:B------:R-:W-:Y:S01]  /*5dd0*/  IABS R111, R14 ;  /* 0x0000000e006f7213 */ /* 0x000fe20000000000 */
[----:B------:R-:W-:Y:S01]  /*5de0*/  IMAD.HI.U32 R4, R9, R11, RZ ;  /* 0x0000000b09047227 */ /* 0x000fe200078e00ff */
[----:B------:R-:W-:-:S03]  /*5df0*/  IABS R113, R13 ;  /* 0x0000000d00717213 */ /* 0x000fc60000000000 */
[C---:B------:R-:W-:Y:S02]  /*5e00*/  IMAD R7, R8.reuse, R6, R7 ;  /* 0x0000000608077224 */ /* 0x040fe400078e0207 */
[----:B------:R-:W-:Y:S02]  /*5e10*/  IMAD.MOV R4, RZ, RZ, -R4 ;  /* 0x000000ffff047224 */ /* 0x000fe400078e0a04 */
[--C-:B------:R-:W-:Y:S01]  /*5e20*/  @!P6 IMAD.IADD R115, R115, 0x1, -R8.reuse ;  /* 0x000000017373e824 */ /* 0x100fe200078e0a08 */
[C---:B------:R-:W-:Y:S01]  /*5e30*/  ISETP.GT.U32.AND P6, PT, R8.reuse, R7, PT ;  /* 0x000000070800720c */ /* 0x040fe20003fc4070 */
[C---:B------:R-:W-:Y:S02]  /*5e40*/  IMAD R11, R8.reuse, R4, R11 ;  /* 0x00000004080b7224 */ /* 0x040fe400078e020b */
[--C-:B------:R-:W-:Y:S02]  /*5e50*/  @!P4 IMAD.IADD R5, R5, 0x1, -R8.reuse ;  /* 0x000000010505c824 */ /* 0x100fe400078e0a08 */
[----:B------:R-:W-:Y:S01]  /*5e60*/  @!P5 IMAD.IADD R3, R3, 0x1, -R8 ;  /* 0x000000010303d824 */ /* 0x000fe200078e0a08 */
[----:B------:R-:W-:Y:S01]  /*5e70*/  ISETP.GT.U32.AND P4, PT, R8, R11, PT ;  /* 0x0000000b0800720c */ /* 0x000fe20003f84070 */
[----:B------:R-:W-:Y:S01]  /*5e80*/  IMAD.HI.U32 R6, R9, R111, RZ ;  /* 0x0000006f09067227 */ /* 0x000fe200078e00ff */
[----:B------:R-:W-:-:S03]  /*5e90*/  ISETP.GE.AND P5, PT, R10, RZ, PT ;  /* 0x000000ff0a00720c */ /* 0x000fc60003fa6270 */
[----:B------:R-:W-:Y:S02]  /*5ea0*/  VIADD R10, R0, 0x6a ;  /* 0x0000006a000a7836 */ /* 0x000fe40000000000 */
[----:B------:R-:W-:Y:S01]  /*5eb0*/  @!P6 IMAD.IADD R7, R7, 0x1, -R8 ;  /* 0x000000010707e824 */ /* 0x000fe200078e0a08 */
[----:B------:R-:W-:Y:S01]  /*5ec0*/  ISETP.GE.AND P6, PT, R12, RZ, PT ;  /* 0x000000ff0c00720c */ /* 0x000fe20003fc6270 */
[----:B------:R-:W-:Y:S01]  /*5ed0*/  @!P3 IMAD.MOV R116, RZ, RZ, -R116 ;  /* 0x000000ffff74b224 */ /* 0x000fe200078e0a74 */
[----:B------:R-:W-:Y:S01]  /*5ee0*/  IABS R109, R10 ;  /* 0x0000000a006d7213 */ /* 0x000fe20000000000 */
[----:B------:R-:W-:Y:S01]  /*5ef0*/  IMAD.HI.U32 R4, R9, R113, RZ ;  /* 0x0000007109047227 */ /* 0x000fe200078e00ff */
[----:B------:R-:W-:-:S03]  /*5f00*/  ISETP.GT.U32.AND P3, PT, R8, R7, PT ;  /* 0x000000070800720c */ /* 0x000fc60003f64070 */
[----:B------:R-:W-:Y:S02]  /*5f10*/  @!P4 IMAD.IADD R11, R11, 0x1, -R8 ;  /* 0x000000010b0bc824 */ /* 0x000fe400078e0a08 */
[----:B------:R-:W-:Y:S02]  /*5f20*/  IMAD.MOV R6, RZ, RZ, -R6 ;  /* 0x000000ffff067224 */ /* 0x000fe400078e0a06 */
[----:B------:R-:W-:Y:S01]  /*5f30*/  VIADD R12, R0, 0x6b ;  /* 0x0000006b000c7836 */ /* 0x000fe20000000000 */
[C---:B------:R-:W-:Y:S01]  /*5f40*/  ISETP.GT.U32.AND P4, PT, R8.reuse, R11, PT ;  /* 0x0000000b0800720c */ /* 0x040fe20003f84070 */
[----:B------:R-:W-:Y:S02]  /*5f50*/  IMAD.MOV R4, RZ, RZ, -R4 ;  /* 0x000000ffff047224 */ /* 0x000fe400078e0a04 */
[----:B------:R-:W-:Y:S01]  /*5f60*/  IMAD R111, R8, R6, R111 ;  /* 0x00000006086f7224 */ /* 0x000fe200078e026f */
[----:B------:R-:W-:Y:S01]  /*5f70*/  IABS R107, R12 ;  /* 0x0000000c006b7213 */ /* 0x000fe20000000000 */
[----:B------:R-:W-:-:S02]  /*5f80*/  IMAD.MOV.U32 R17, RZ, RZ, R3 ;  /* 0x000000ffff117224 */ /* 0x000fc400078e0003 */
[----:B------:R-:W-:Y:S02]  /*5f90*/  IMAD R113, R8, R4, R113 ;  /* 0x0000000408717224 */ /* 0x000fe400078e0271 */
[----:B------:R-:W-:-:S04]  /*5fa0*/  IMAD.HI.U32 R4, R9, R109, RZ ;  /* 0x0000006d09047227 */ /* 0x000fc800078e00ff */
[----:B------:R-:W-:Y:S01]  /*5fb0*/  @!P1 IMAD.MOV R17, RZ, RZ, -R17 ;  /* 0x000000ffff119224 */ /* 0x000fe200078e0a11 */
[----:B------:R-:W-:Y:S01]  /*5fc0*/  ISETP.GT.U32.AND P1, PT, R8, R111, PT ;  /* 0x0000006f0800720c */ /* 0x000fe20003f24070 */
[----:B------:R-:W-:-:S03]  /*5fd0*/  IMAD.HI.U32 R3, R9, R107, RZ ;  /* 0x0000006b09037227 */ /* 0x000fc600078e00ff */
[----:B------:R-:W-:Y:S01]  /*5fe0*/  STL [R1+0x36c], R17 ;  /* 0x00036c1101007387 */ /* 0x000fe20000100800 */
[----:B------:R-:W-:Y:S01]  /*5ff0*/  @!P3 IMAD.IADD R7, R7, 0x1, -R8 ;  /* 0x000000010707b824 */ /* 0x000fe200078e0a08 */
[----:B------:R-:W-:Y:S01]  /*6000*/  ISETP.GE.AND P3, PT, R14, RZ, PT ;  /* 0x000000ff0e00720c */ /* 0x000fe20003f66270 */
[----:B------:R-:W-:Y:S02]  /*6010*/  IMAD.MOV R4, RZ, RZ, -R4 ;  /* 0x000000ffff047224 */ /* 0x000fe400078e0a04 */
[----:B------:R-:W-:Y:S02]  /*6020*/  IMAD.MOV R3, RZ, RZ, -R3 ;  /* 0x000000ffff037224 */ /* 0x000fe400078e0a03 */
[----:B------:R-:W-:Y:S01]  /*6030*/  @!P4 IMAD.IADD R11, R11, 0x1, -R8 ;  /* 0x000000010b0bc824 */ /* 0x000fe200078e0a08 */
[----:B------:R-:W-:Y:S01]  /*6040*/  ISETP.GE.AND P4, PT, R10, RZ, PT ;  /* 0x000000ff0a00720c */ /* 0x000fe20003f86270 */
[----:B------:R-:W-:Y:S02]  /*6050*/  IMAD R109, R8, R4, R109 ;  /* 0x00000004086d7224 */ /* 0x000fe400078e026d */
[----:B------:R-:W-:-:S02]  /*6060*/  IMAD.MOV.U32 R15, RZ, RZ, R7 ;  /* 0x000000ffff0f7224 */ /* 0x000fc400078e0007 */
[----:B------:R-:W-:Y:S01]  /*6070*/  @!P2 IMAD.MOV R115, RZ, RZ, -R115 ;  /* 0x000000ffff73a224 */ /* 0x000fe200078e0a73 */
[C---:B------:R-:W-:Y:S01]  /*6080*/  ISETP.GT.U32.AND P2, PT, R8.reuse, R113, PT ;  /* 0x000000710800720c */ /* 0x040fe20003f44070 */
[C---:B------:R-:W-:Y:S02]  /*6090*/  IMAD R107, R8.reuse, R3, R107 ;  /* 0x00000003086b7224 */ /* 0x040fe400078e026b */
[----:B------:R-:W-:Y:S02]  /*60a0*/  IMAD.MOV.U32 R6, RZ, RZ, R11 ;  /* 0x000000ffff067224 */ /* 0x000fe400078e000b */
[----:B------:R-:W-:Y:S01]  /*60b0*/  @!P5 IMAD.MOV R15, RZ, RZ, -R15 ;  /* 0x000000ffff0fd224 */ /* 0x000fe200078e0a0f */
[C---:B------:R-:W-:Y:S01]  /*60c0*/  ISETP.GT.U32.AND P5, PT, R8.reuse, R109, PT ;  /* 0x0000006d0800720c */ /* 0x040fe20003fa4070 */
[----:B------:R-:W-:Y:S02]  /*60d0*/  @!P1 IMAD.IADD R111, R111, 0x1, -R8 ;  /* 0x000000016f6f9824 */ /* 0x000fe400078e0a08 */
[----:B------:R-:W-:Y:S01]  /*60e0*/  @!P6 IMAD.MOV R6, RZ, RZ, -R6 ;  /* 0x000000ffff06e224 */ /* 0x000fe200078e0a06 */
[----:B------:R-:W-:Y:S01]  /*60f0*/  ISETP.GT.U32.AND P6, PT, R8, R107, PT ;  /* 0x0000006b0800720c */ /* 0x000fe20003fc4070 */
[----:B------:R-:W-:Y:S01]  /*6100*/  VIADD R4, R0, 0x6c ;  /* 0x0000006c00047836 */ /* 0x000fe20000000000 */
[----:B------:R-:W-:Y:S01]  /*6110*/  ISETP.GT.U32.AND P1, PT, R8, R111, PT ;  /* 0x0000006f0800720c */ /* 0x000fe20003f24070 */
[----:B------:R-:W-:-:S02]  /*6120*/  @!P2 IMAD.IADD R113, R113, 0x1, -R8 ;  /* 0x000000017171a824 */ /* 0x000fc400078e0a08 */
[----:B------:R-:W-:Y:S01]  /*6130*/  IMAD.MOV.U32 R16, RZ, RZ, R5 ;  /* 0x000000ffff107224 */ /* 0x000fe200078e0005 */
[----:B------:R-:W-:Y:S01]  /*6140*/  IABS R5, R4 ;  /* 0x0000000400057213 */ /* 0x000fe20000000000 */
[----:B------:R-:W-:Y:S01]  /*6150*/  VIADD R10, R0, 0x6d ;  /* 0x0000006d000a7836 */ /* 0x000fe20000000000 */
[C---:B------:R-:W-:Y:S01]  /*6160*/  ISETP.GT.U32.AND P2, PT, R8.reuse, R113, PT ;  /* 0x000000710800720c */ /* 0x040fe20003f44070 */
[--C-:B------:R-:W-:Y:S02]  /*6170*/  @!P5 IMAD.IADD R109, R109, 0x1, -R8.reuse ;  /* 0x000000016d6dd824 */ /* 0x100fe400078e0a08 */
[----:B------:R-:W-:Y:S01]  /*6180*/  IMAD.HI.U32 R3, R9, R5, RZ ;  /* 0x0000000509037227 */ /* 0x000fe200078e00ff */
[----:B------:R-:W-:Y:S02]  /*6190*/  IABS R7, R10 ;  /* 0x0000000a00077213 */ /* 0x000fe40000000000 */
[----:B------:R-:W-:Y:S01]  /*61a0*/  ISETP.GT.U32.AND P5, PT, R8, R109, PT ;  /* 0x0000006d0800720c */ /* 0x000fe20003fa4070 */
[----:B------:R-:W-:-:S02]  /*61b0*/  @!P6 IMAD.IADD R107, R107, 0x1, -R8 ;  /* 0x000000016b6be824 */ /* 0x000fc400078e0a08 */
[----:B------:R-:W-:Y:S01]  /*61c0*/  @!P1 IMAD.IADD R111, R111, 0x1, -R8 ;  /* 0x000000016f6f9824 */ /* 0x000fe200078e0a08 */
[----:B------:R-:W-:Y:S01]  /*61d0*/  ISETP.GE.AND P1, PT, R4, RZ, PT ;  /* 0x000000ff0400720c */ /* 0x000fe20003f26270 */
[----:B------:R-:W-:Y:S01]  /*61e0*/  IMAD.HI.U32 R4, R9, R7, RZ ;  /* 0x0000000709047227 */ /* 0x000fe200078e00ff */
[----:B------:R-:W-:-:S03]  /*61f0*/  ISETP.GT.U32.AND P6, PT, R8, R107, PT ;  /* 0x0000006b0800720c */ /* 0x000fc60003fc4070 */
[----:B------:R-:W-:Y:S02]  /*6200*/  IMAD.MOV R3, RZ, RZ, -R3 ;  /* 0x000000ffff037224 */ /* 0x000fe400078e0a03 */
[----:B------:R-:W-:Y:S01]  /*6210*/  @!P0 IMAD.MOV R16, RZ, RZ, -R16 ;  /* 0x000000ffff108224 */ /* 0x000fe200078e0a10 */
[----:B------:R-:W-:Y:S01]  /*6220*/  ISETP.GE.AND P0, PT, R13, RZ, PT ;  /* 0x000000ff0d00720c */ /* 0x000fe20003f06270 */
[----:B------:R-:W-:Y:S02]  /*6230*/  IMAD.MOV R4, RZ, RZ, -R4 ;  /* 0x000000ffff047224 */ /* 0x000fe400078e0a04 */
[----:B------:R-:W-:Y:S01]  /*6240*/  IMAD R5, R8, R3, R5 ;  /* 0x0000000308057224 */ /* 0x000fe200078e0205 */
[----:B------:R-:W-:Y:S01]  /*6250*/  STL [R1+0x374], R16 ;  /* 0x0003741001007387 */ /* 0x000fe20000100800 */
[----:B------:R-:W-:Y:S01]  /*6260*/  @!P2 IMAD.IADD R113, R113, 0x1, -R8 ;  /* 0x000000017171a824 */ /* 0x000fe200078e0a08 */
[----:B------:R-:W-:Y:S01]  /*6270*/  ISETP.GE.AND P2, PT, R12, RZ, PT ;  /* 0x000000ff0c00720c */ /* 0x000fe20003f46270 */
[----:B------:R-:W-:Y:S01]  /*6280*/  VIADD R12, R0, 0x6e ;  /* 0x0000006e000c7836 */ /* 0x000fe20000000000 */
[----:B------:R-:W-:Y:S01]  /*6290*/  STL [R1+0x37c], R15 ;  /* 0x00037c0f01007387 */ /* 0x000fe20000100800 */
[----:B------:R-:W-:-:S02]  /*62a0*/  IMAD R7, R8, R4, R7 ;  /* 0x0000000408077224 */ /* 0x000fc400078e0207 */
[--C-:B------:R-:W-:Y:S01]  /*62b0*/  @!P5 IMAD.IADD R109, R109, 0x1, -R8.reuse ;  /* 0x000000016d6dd824 */ /* 0x100fe200078e0a08 */
[C---:B------:R-:W-:Y:S01]  /*62c0*/  ISETP.GT.U32.AND P5, PT, R8.reuse, R5, PT ;  /* 0x000000050800720c */ /* 0x040fe20003fa4070 */
[----:B------:R0:W-:Y:S01]  /*62d0*/  STL [R1+0x384], R6 ;  /* 0x0003840601007387 */ /* 0x0001e20000100800 */
[--C-:B------:R-:W-:Y:S01]  /*62e0*/  @!P6 IMAD.IADD R107, R107, 0x1, -R8.reuse ;  /* 0x000000016b6be824 */ /* 0x100fe200078e0a08 */
[----:B------:R-:W-:Y:S01]  /*62f0*/  ISETP.GT.U32.AND P6, PT, R8, R7, PT ;  /* 0x000000070800720c */ /* 0x000fe20003fc4070 */
[----:B------:R-:W-:Y:S01]  /*6300*/  @!P0 IMAD.MOV R113, RZ, RZ, -R113 ;  /* 0x000000ffff718224 */ /* 0x000fe200078e0a71 */
[----:B------:R-:W-:Y:S01]  /*6310*/  ISETP.GE.AND P0, PT, R10, RZ, PT ;  /* 0x000000ff0a00720c */ /* 0x000fe20003f06270 */
[C---:B------:R-:W-:Y:S02]  /*6320*/  VIADD R10, R0.reuse, 0x6f ;  /* 0x0000006f000a7836 */ /* 0x040fe40000000000 */
[C---:B------:R-:W-:Y:S02]  /*6330*/  VIADD R14, R0.reuse, 0x71 ;  /* 0x00000071000e7836 */ /* 0x040fe40000000000 */
[----:B------:R-:W-:Y:S01]  /*6340*/  VIADD R13, R0, 0x70 ;  /* 0x00000070000d7836 */ /* 0x000fe20000000000 */
[----:B0-----:R-:W-:Y:S01]  /*6350*/  IABS R6, R12 ;  /* 0x0000000c00067213 */ /* 0x001fe20000000000 */
[----:B------:R-:W-:Y:S01]  /*6360*/  @!P4 IMAD.MOV R109, RZ, RZ, -R109 ;  /* 0x000000ffff6dc224 */ /* 0x000fe200078e0a6d */
[----:B------:R-:W-:Y:S01]  /*6370*/  IABS R11, R10 ;  /* 0x0000000a000b7213 */ /* 0x000fe20000000000 */
[----:B------:R-:W-:Y:S01]  /*6380*/  @!P5 IMAD.IADD R5, R5, 0x1, -R8 ;  /* 0x000000010505d824 */ /* 0x000fe200078e0a08 */
[----:B------:R-:W-:Y:S01]  /*6390*/  IABS R103, R14 ;  /* 0x0000000e00677213 */ /* 0x000fe20000000000 */
[----:B------:R-:W-:Y:S01]  /*63a0*/  IMAD.HI.U32 R3, R9, R6, RZ ;  /* 0x0000000609037227 */ /* 0x000fe200078e00ff */
[----:B------:R-:W-:-:S03]  /*63b0*/  IABS R105, R13 ;  /* 0x0000000d00697213 */ /* 0x000fc60000000000 */
[----:B------:R-:W-:Y:S02]  /*63c0*/  IMAD.MOV R3, RZ, RZ, -R3 ;  /* 0x000000ffff037224 */ /* 0x000fe400078e0a03 */
[----:B------:R-:W-:Y:S01]  /*63d0*/  @!P6 IMAD.IADD R7, R7, 0x1, -R8 ;  /* 0x000000010707e824 */ /* 0x000fe200078e0a08 */
[C---:B------:R-:W-:Y:S01]  /*63e0*/  ISETP.GT.U32.AND P6, PT, R8.reuse, R5, PT ;  /* 0x000000050800720c */ /* 0x040fe20003fc4070 */
[C---:B------:R-:W-:Y:S02]  /*63f0*/  IMAD R3, R8.reuse, R3, R6 ;  /* 0x0000000308037224 */ /* 0x040fe400078e0206 */
[----:B------:R-:W-:Y:S01]  /*6400*/  IMAD.HI.U32 R4, R9, R11, RZ ;  /* 0x0000000b09047227 */ /* 0x000fe200078e00ff */
[C---:B------:R-:W-:Y:S02]  /*6410*/  ISETP.GT.U32.AND P4, PT, R8.reuse, R7, PT ;  /* 0x000000070800720c */ /* 0x040fe40003f84070 */
[----:B------:R-:W-:Y:S01]  /*6420*/  ISETP.GT.U32.AND P5, PT, R8, R3, PT ;  /* 0x000000030800720c */ /* 0x000fe20003fa4070 */
[----:B------:R-:W-:-:S02]  /*6430*/  IMAD.MOV R4, RZ, RZ, -R4 ;  /* 0x000000ffff047224 */ /* 0x000fc400078e0a04 */
[----:B------:R-:W-:-:S04]  /*6440*/  IMAD.HI.U32 R6, R9, R105, RZ ;  /* 0x0000006909067227 */ /* 0x000fc800078e00ff */
[C---:B------:R-:W-:Y:S02]  /*6450*/  IMAD R11, R8.reuse, R4, R11 ;  /* 0x00000004080b7224 */ /* 0x040fe400078e020b */
[----:B------:R-:W-:Y:S02]  /*6460*/  @!P6 IMAD.IADD R5, R5, 0x1, -R8 ;  /* 0x000000010505e824 */ /* 0x000fe400078e0a08 */
[----:B------:R-:W-:Y:S01]  /*6470*/  IMAD.HI.U32 R4, R9, R103, RZ ;  /* 0x0000006709047227 */ /* 0x000fe200078e00ff */
[----:B------:R-:W-:-:S03]  /*6480*/  ISETP.GT.U32.AND P6, PT, R8, R11, PT ;  /* 0x0000000b0800720c */ /* 0x000fc60003fc4070 */
[----:B------:R-:W-:Y:S02]  /*6490*/  @!P5 IMAD.IADD R3, R3, 0x1, -R8 ;  /* 0x000000010303d824 */ /* 0x000fe400078e0a08 */
[----:B------:R-:W-:Y:S02]  /*64a0*/  IMAD.MOV R4, RZ, RZ, -R4 ;  /* 0x000000ffff047224 */ /* 0x000fe400078e0a04 */
[----:B------:R-:W-:Y:S01]  /*64b0*/  IMAD.MOV R6, RZ, RZ, -R6 ;  /* 0x000000ffff067224 */ /* 0x000fe200078e0a06 */
[C---:B------:R-:W-:Y:S01]  /*64c0*/  ISETP.GT.U32.AND P5, PT, R8.reuse, R3, PT ;  /* 0x000000030800720c */ /* 0x040fe20003fa4070 */
[C---:B------:R-:W-:Y:S02]  /*64d0*/  IMAD R103, R8.reuse, R4, R103 ;  /* 0x0000000408677224 */ /* 0x040fe400078e0267 */
[----:B------:R-:W-:Y:S02]  /*64e0*/  IMAD R105, R8, R6, R105 ;  /* 0x0000000608697224 */ /* 0x000fe400078e0269 */
[----:B------:R-:W-:-:S02]  /*64f0*/  IMAD.MOV.U32 R16, RZ, RZ, R5 ;  /* 0x000000ffff107224 */ /* 0x000fc400078e0005 */
[----:B------:R-:W-:Y:S01]  /*6500*/  @!P6 IMAD.IADD R11, R11, 0x1, -R8 ;  /* 0x000000010b0be824 */ /* 0x000fe200078e0a08 */
[C---:B------:R-:W-:Y:S01]  /*6510*/  ISETP.GT.U32.AND P6, PT, R8.reuse, R103, PT ;  /* 0x000000670800720c */ /* 0x040fe20003fc4070 */
[----:B------:R-:W-:Y:S01]  /*6520*/  @!P1 IMAD.MOV R16, RZ, RZ, -R16 ;  /* 0x000000ffff109224 */ /* 0x000fe200078e0a10 */
[----:B------:R-:W-:Y:S01]  /*6530*/  ISETP.GT.U32.AND P1, PT, R8, R105, PT ;  /* 0x000000690800720c */ /* 0x000fe20003f24070 */
[----:B------:R-:W-:Y:S02]  /*6540*/  VIADD R15, R0, 0x72 ;  /* 0x00000072000f7836 */ /* 0x000fe40000000000 */
[--C-:B------:R-:W-:Y:S01]  /*6550*/  @!P5 IMAD.IADD R3, R3, 0x1, -R8.reuse ;  /* 0x000000010303d824 */ /* 0x100fe200078e0a08 */
[----:B------:R-:W-:Y:S01]  /*6560*/  ISETP.GE.AND P5, PT, R14, RZ, PT ;  /* 0x000000ff0e00720c */ /* 0x000fe20003fa6270 */
[--C-:B------:R-:W-:Y:S01]  /*6570*/  @!P4 IMAD.IADD R7, R7, 0x1, -R8.reuse ;  /* 0x000000010707c824 */ /* 0x100fe200078e0a08 */
[----:B------:R-:W-:Y:S01]  /*6580*/  IABS R101, R15 ;  /* 0x0000000f00657213 */ /* 0x000fe20000000000 */
[----:B------:R-:W-:Y:S01]  /*6590*/  VIADD R14, R0, 0x73 ;  /* 0x00000073000e7836 */ /* 0x000fe20000000000 */
[----:B------:R0:W-:Y:S01]  /*65a0*/  STL [R1+0x38c], R16 ;  /* 0x00038c1001007387 */ /* 0x0001e20000100800 */
[----:B------:R-:W-:Y:S01]  /*65b0*/  IMAD.MOV.U32 R5, RZ, RZ, R7 ;  /* 0x000000ffff057224 */ /* 0x000fe200078e0007 */
[----:B------:R-:W-:Y:S01]  /*65c0*/  ISETP.GE.AND P4, PT, R13, RZ, PT ;  /* 0x000000ff0d00720c */ /* 0x000fe20003f86270 */
        /* <DEDUP_REMOVED lines=11> */
[C---:B0-----:R-:W-:Y:S02]  /*6680*/  VIADD R16, R0.reuse, 0x74 ;  /* 0x0000007400107836 */ /* 0x041fe40000000000 */
[----:B------:R-:W-:Y:S02]  /*6690*/  VIADD R17, R0, 0x75 ;  /* 0x0000007500117836 */ /* 0x000fe40000000000 */
[----:B-1----:R-:W-:Y:S01]  /*66a0*/  IMAD.MOV R5, RZ, RZ, -R4 ;  /* 0x000000ffff057224 */ /* 0x002fe200078e0a04 */
[----:B------:R-:W-:Y:S01]  /*66b0*/  IABS R7, R16 ;  /* 0x0000001000077213 */ /* 0x000fe20000000000 */
[C---:B------:R-:W-:Y:S02]  /*66c0*/  IMAD R101, R8.reuse, R6, R101 ;  /* 0x0000000608657224 */ /* 0x040fe400078e0265 */
[----:B------:R-:W-:-:S02]  /*66d0*/  IMAD R100, R8, R5, R100 ;  /* 0x0000000508647224 */ /* 0x000fc400078e0264 */
[----:B------:R-:W-:Y:S01]  /*66e0*/  @!P2 IMAD.MOV R107, RZ, RZ, -R107 ;  /* 0x000000ffff6ba224 */ /* 0x000fe200078e0a6b */
[----:B------:R-:W-:Y:S01]  /*66f0*/  ISETP.GE.AND P2, PT, R10, RZ, PT ;  /* 0x000000ff0a00720c */ /* 0x000fe20003f46270 */
[----:B------:R-:W-:Y:S01]  /*6700*/  @!P3 IMAD.MOV R111, RZ, RZ, -R111 ;  /* 0x000000ffff6fb224 */ /* 0x000fe200078e0a6f */
[----:B------:R-:W-:Y:S01]  /*6710*/  IABS R10, R17 ;  /* 0x00000011000a7213 */ /* 0x000fe20000000000 */
[--C-:B------:R-:W-:Y:S01]  /*6720*/  @!P1 IMAD.IADD R11, R11, 0x1, -R8.reuse ;  /* 0x000000010b0b9824 */ /* 0x100fe200078e0a08 */
[----:B------:R-:W-:Y:S01]  /*6730*/  ISETP.GE.AND P3, PT, R12, RZ, PT ;  /* 0x000000ff0c00720c */ /* 0x000fe20003f66270 */
[----:B------:R-:W-:Y:S01]  /*6740*/  @!P6 IMAD.IADD R103, R103, 0x1, -R8 ;  /* 0x000000016767e824 */ /* 0x000fe200078e0a08 */
[C---:B------:R-:W-:Y:S01]  /*6750*/  ISETP.GT.U32.AND P1, PT, R8.reuse, R101, PT ;  /* 0x000000650800720c */ /* 0x040fe20003f24070 */
[----:B------:R-:W-:Y:S01]  /*6760*/  IMAD.HI.U32 R4, R9, R7, RZ ;  /* 0x0000000709047227 */ /* 0x000fe200078e00ff */
[----:B------:R-:W-:-:S03]  /*6770*/  ISETP.GT.U32.AND P6, PT, R8, R100, PT ;  /* 0x000000640800720c */ /* 0x000fc60003fc4070 */
[----:B------:R-:W-:Y:S02]  /*6780*/  VIADD R18, R0, 0x76 ;  /* 0x0000007600127836 */ /* 0x000fe40000000000 */
[----:B------:R-:W-:-:S03]  /*6790*/  IMAD.HI.U32 R5, R9, R10, RZ ;  /* 0x0000000a09057227 */ /* 0x000fc600078e00ff */
[----:B------:R-:W-:Y:S01]  /*67a0*/  IABS R12, R18 ;  /* 0x00000012000c7213 */ /* 0x000fe20000000000 */
[----:B------:R-:W-:Y:S02]  /*67b0*/  IMAD.MOV R4, RZ, RZ, -R4 ;  /* 0x000000ffff047224 */ /* 0x000fe400078e0a04 */
[----:B------:R-:W-:Y:S02]  /*67c0*/  IMAD.MOV R13, RZ, RZ, -R5 ;  /* 0x000000ffff0d7224 */ /* 0x000fe400078e0a05 */
[C---:B------:R-:W-:Y:S02]  /*67d0*/  IMAD R5, R8.reuse, R4, R7 ;  /* 0x0000000408057224 */ /* 0x040fe400078e0207 */
[----:B------:R-:W-:Y:S02]  /*67e0*/  IMAD R7, R8, R13, R10 ;  /* 0x0000000d08077224 */ /* 0x000fe400078e020a */
[----:B------:R-:W-:Y:S01]  /*67f0*/  @!P0 IMAD.IADD R105, R105, 0x1, -R8 ;  /* 0x0000000169698824 */ /* 0x000fe200078e0a08 */
[----:B------:R-:W-:Y:S01]  /*6800*/  ISETP.GE.AND P0, PT, R15, RZ, PT ;  /* 0x000000ff0f00720c */ /* 0x000fe20003f06270 */
[----:B------:R-:W-:-:S04]  /*6810*/  IMAD.HI.U32 R6, R9, R12, RZ ;  /* 0x0000000c09067227 */ /* 0x000fc800078e00ff */
[--C-:B------:R-:W-:Y:S01]  /*6820*/  @!P1 IMAD.IADD R101, R101, 0x1, -R8.reuse ;  /* 0x0000000165659824 */ /* 0x100fe200078e0a08 */
[----:B------:R-:W-:Y:S01]  /*6830*/  ISETP.GE.AND P1, PT, R14, RZ, PT ;  /* 0x000000ff0e00720c */ /* 0x000fe20003f26270 */
[----:B------:R-:W-:Y:S02]  /*6840*/  VIADD R10, R0, 0x77 ;  /* 0x00000077000a7836 */ /* 0x000fe40000000000 */
[----:B------:R-:W-:Y:S01]  /*6850*/  @!P6 IMAD.IADD R100, R100, 0x1, -R8 ;  /* 0x000000016464e824 */ /* 0x000fe200078e0a08 */
[C---:B------:R-:W-:Y:S01]  /*6860*/  ISETP.GT.U32.AND P6, PT, R8.reuse, R101, PT ;  /* 0x000000650800720c */ /* 0x040fe20003fc4070 */
[----:B------:R-:W-:Y:S02]  /*6870*/  IMAD.MOV.U32 R19, RZ, RZ, R11 ;  /* 0x000000ffff137224 */ /* 0x000fe400078e000b */
[----:B------:R-:W-:Y:S01]  /*6880*/  @!P3 IMAD.MOV R3, RZ, RZ, -R3 ;  /* 0x000000ffff03b224 */ /* 0x000fe200078e0a03 */
[C---:B------:R-:W-:Y:S01]  /*6890*/  ISETP.GT.U32.AND P3, PT, R8.reuse, R5, PT ;  /* 0x000000050800720c */ /* 0x040fe20003f64070 */
[----:B------:R-:W-:Y:S01]  /*68a0*/  IMAD.MOV R15, RZ, RZ, -R6 ;  /* 0x000000ffff0f7224 */ /* 0x000fe200078e0a06 */
[----:B------:R-:W-:Y:S01]  /*68b0*/  IABS R6, R10 ;  /* 0x0000000a00067213 */ /* 0x000fe20000000000 */
[----:B------:R-:W-:Y:S01]  /*68c0*/  @!P2 IMAD.MOV R19, RZ, RZ, -R19 ;  /* 0x000000ffff13a224 */ /* 0x000fe200078e0a13 */
[C---:B------:R-:W-:Y:S01]  /*68d0*/  ISETP.GT.U32.AND P2, PT, R8.reuse, R100, PT ;  /* 0x000000640800720c */ /* 0x040fe20003f44070 */
[----:B------:R-:W-:Y:S01]  /*68e0*/  @!P4 IMAD.MOV R105, RZ, RZ, -R105 ;  /* 0x000000ffff69c224 */ /* 0x000fe200078e0a69 */
[C---:B------:R-:W-:Y:S01]  /*68f0*/  ISETP.GT.U32.AND P4, PT, R8.reuse, R7, PT ;  /* 0x000000070800720c */ /* 0x040fe20003f84070 */
[----:B------:R0:W-:Y:S01]  /*6900*/  STL [R1+0x39c], R3 ;  /* 0x00039c0301007387 */ /* 0x0001e20000100800 */
[----:B------:R-:W-:-:S02]  /*6910*/  IMAD R13, R8, R15, R12 ;  /* 0x0000000f080d7224 */ /* 0x000fc400078e020c */
[--C-:B------:R-:W-:Y:S01]  /*6920*/  @!P6 IMAD.IADD R101, R101, 0x1, -R8.reuse ;  /* 0x000000016565e824 */ /* 0x100fe200078e0a08 */
[----:B------:R-:W-:Y:S01]  /*6930*/  STL [R1+0x3a4], R19 ;  /* 0x0003a41301007387 */ /* 0x000fe20000100800 */
[----:B------:R-:W-:Y:S01]  /*6940*/  VIADD R12, R0, 0x78 ;  /* 0x00000078000c7836 */ /* 0x000fe20000000000 */
[----:B------:R-:W-:Y:S01]  /*6950*/  ISETP.GT.U32.AND P6, PT, R8, R13, PT ;  /* 0x0000000d0800720c */ /* 0x000fe20003fc4070 */
[----:B------:R-:W-:Y:S01]  /*6960*/  @!P3 IMAD.IADD R5, R5, 0x1, -R8 ;  /* 0x000000010505b824 */ /* 0x000fe200078e0a08 */
[----:B------:R-:W-:Y:S01]  /*6970*/  ISETP.GE.AND P3, PT, R18, RZ, PT ;  /* 0x000000ff1200720c */ /* 0x000fe20003f66270 */
[----:B------:R-:W-:Y:S01]  /*6980*/  @!P5 IMAD.MOV R103, RZ, RZ, -R103 ;  /* 0x000000ffff67d224 */ /* 0x000fe200078e0a67 */
[----:B------:R-:W-:Y:S01]  /*6990*/  IABS R99, R12 ;  /* 0x0000000c00637213 */ /* 0x000fe20000000000 */
[----:B0-----:R-:W-:Y:S01]  /*69a0*/  IMAD.HI.U32 R3, R9, R6, RZ ;  /* 0x0000000609037227 */ /* 0x001fe200078e00ff */
[----:B------:R-:W-:-:S03]  /*69b0*/  ISETP.GE.AND P5, PT, R16, RZ, PT ;  /* 0x000000ff1000720c */ /* 0x000fc60003fa6270 */
[----:B------:R-:W-:Y:S02]  /*69c0*/  IMAD.MOV R3, RZ, RZ, -R3 ;  /* 0x000000ffff037224 */ /* 0x000fe400078e0a03 */
[----:B------:R-:W-:Y:S01]  /*69d0*/  @!P2 IMAD.IADD R100, R100, 0x1, -R8 ;  /* 0x000000016464a824 */ /* 0x000fe200078e0a08 */
[----:B------:R-:W-:Y:S01]  /*69e0*/  ISETP.GE.AND P2, PT, R17, RZ, PT ;  /* 0x000000ff1100720c */ /* 0x000fe20003f46270 */
[C---:B------:R-:W-:Y:S02]  /*69f0*/  IMAD R3, R8.reuse, R3, R6 ;  /* 0x0000000308037224 */ /* 0x040fe400078e0206 */
[----:B------:R-:W-:Y:S01]  /*6a00*/  @!P4 IMAD.IADD R7, R7, 0x1, -R8 ;  /* 0x000000010707c824 */ /* 0x000fe200078e0a08 */
[C---:B------:R-:W-:Y:S01]  /*6a10*/  ISETP.GT.U32.AND P4, PT, R8.reuse, R5, PT ;  /* 0x000000050800720c */ /* 0x040fe20003f84070 */
[----:B------:R-:W-:Y:S01]  /*6a20*/  @!P1 IMAD.MOV R100, RZ, RZ, -R100 ;  /* 0x000000ffff649224 */ /* 0x000fe200078e0a64 */
[----:B------:R-:W-:Y:S01]  /*6a30*/  ISETP.GT.U32.AND P1, PT, R8, R3, PT ;  /* 0x000000030800720c */ /* 0x000fe20003f24070 */
[----:B------:R-:W-:-:S02]  /*6a40*/  VIADD R11, R0, 0x79 ;  /* 0x00000079000b7836 */ /* 0x000fc40000000000 */
[----:B------:R-:W-:-:S03]  /*6a50*/  IMAD.HI.U32 R4, R9, R99, RZ ;  /* 0x0000006309047227 */ /* 0x000fc600078e00ff */
[----:B------:R-:W-:Y:S01]  /*6a60*/  IABS R97, R11 ;  /* 0x0000000b00617213 */ /* 0x000fe20000000000 */
[----:B------:R-:W-:Y:S01]  /*6a70*/  @!P6 IMAD.IADD R13, R13, 0x1, -R8 ;  /* 0x000000010d0de824 */ /* 0x000fe200078e0a08 */
[----:B------:R-:W-:Y:S01]  /*6a80*/  ISETP.GT.U32.AND P6, PT, R8, R7, PT ;  /* 0x000000070800720c */ /* 0x000fe20003fc4070 */
[----:B------:R-:W-:Y:S02]  /*6a90*/  IMAD.MOV R4, RZ, RZ, -R4 ;  /* 0x000000ffff047224 */ /* 0x000fe400078e0a04 */
[--C-:B------:R-:W-:Y:S01]  /*6aa0*/  @!P4 IMAD.IADD R5, R5, 0x1, -R8.reuse ;  /* 0x000000010505c824 */ /* 0x100fe200078e0a08 */
[----:B------:R-:W-:Y:S01]  /*6ab0*/  ISETP.GE.AND P4, PT, R10, RZ, PT ;  /* 0x000000ff0a00720c */ /* 0x000fe20003f86270 */
[----:B------:R-:W-:Y:S01]  /*6ac0*/  @!P1 IMAD.IADD R3, R3, 0x1, -R8 ;  /* 0x0000000103039824 */ /* 0x000fe200078e0a08 */
[----:B------:R-:W-:Y:S01]  /*6ad0*/  ISETP.GE.AND P1, PT, R11, RZ, PT ;  /* 0x000000ff0b00720c */ /* 0x000fe20003f26270 */
[----:B------:R-:W-:Y:S02]  /*6ae0*/  IMAD.MOV.U32 R15, RZ, RZ, R5 ;  /* 0x000000ffff0f7224 */ /* 0x000fe400078e0005 */
[----:B------:R-:W-:Y:S01]  /*6af0*/  @!P0 IMAD.MOV R101, RZ, RZ, -R101 ;  /* 0x000000ffff658224 */ /* 0x000fe200078e0a65 */
[C---:B------:R-:W-:Y:S01]  /*6b00*/  ISETP.GT.U32.AND P0, PT, R8.reuse, R13, PT ;  /* 0x0000000d0800720c */ /* 0x040fe20003f04070 */
[----:B------:R-:W-:-:S02]  /*6b10*/  IMAD R99, R8, R4, R99 ;  /* 0x0000000408637224 */ /* 0x000fc400078e0263 */
[----:B------:R-:W-:Y:S02]  /*6b20*/  VIADD R10, R0, 0x7b ;  /* 0x0000007b000a7836 */ /* 0x000fe40000000000 */
[----:B------:R-:W-:-:S03]  /*6b30*/  IMAD.HI.U32 R4, R9, R97, RZ ;  /* 0x0000006109047227 */ /* 0x000fc600078e00ff */
[----:B------:R-:W-:Y:S01]  /*6b40*/  IABS R93, R10 ;  /* 0x0000000a005d7213 */ /* 0x000fe20000000000 */
[----:B------:R-:W-:Y:S01]  /*6b50*/  @!P5 IMAD.MOV R15, RZ, RZ, -R15 ;  /* 0x000000ffff0fd224 */ /* 0x000fe200078e0a0f */
[C---:B------:R-:W-:Y:S01]  /*6b60*/  ISETP.GT.U32.AND P5, PT, R8.reuse, R3, PT ;  /* 0x000000030800720c */ /* 0x040fe20003fa4070 */
[----:B------:R-:W-:Y:S02]  /*6b70*/  IMAD.MOV R4, RZ, RZ, -R4 ;  /* 0x000000ffff047224 */ /* 0x000fe400078e0a04 */
[----:B------:R-:W-:Y:S01]  /*6b80*/  @!P6 IMAD.IADD R7, R7, 0x1, -R8 ;  /* 0x000000010707e824 */ /* 0x000fe200078e0a08 */
[C---:B------:R-:W-:Y:S01]  /*6b90*/  ISETP.GT.U32.AND P6, PT, R8.reuse, R99, PT ;  /* 0x000000630800720c */ /* 0x040fe20003fc4070 */
[----:B------:R-:W-:Y:S01]  /*6ba0*/  IMAD R97, R8, R4, R97 ;  /* 0x0000000408617224 */ /* 0x000fe200078e0261 */
[----:B------:R-:W-:Y:S01]  /*6bb0*/  STL [R1+0x3ac], R15 ;  /* 0x0003ac0f01007387 */ /* 0x000fe20000100800 */
[----:B------:R-:W-:-:S04]  /*6bc0*/  IMAD.HI.U32 R4, R9, R93, RZ ;  /* 0x0000005d09047227 */ /* 0x000fc800078e00ff */
[----:B------:R-:W-:Y:S01]  /*6bd0*/  @!P2 IMAD.MOV R7, RZ, RZ, -R7 ;  /* 0x000000ffff07a224 */ /* 0x000fe200078e0a07 */
[----:B------:R-:W-:Y:S01]  /*6be0*/  ISETP.GT.U32.AND P2, PT, R8, R97, PT ;  /* 0x000000610800720c */ /* 0x000fe20003f44070 */
[----:B------:R-:W-:Y:S02]  /*6bf0*/  VIADD R14, R0, 0x7a ;  /* 0x0000007a000e7836 */ /* 0x000fe40000000000 */
[----:B------:R-:W-:Y:S01]  /*6c00*/  @!P0 IMAD.IADD R13, R13, 0x1, -R8 ;  /* 0x000000010d0d8824 */ /* 0x000fe200078e0a08 */
[----:B------:R-:W-:Y:S01]  /*6c10*/  ISETP.GE.AND P0, PT, R12, RZ, PT ;  /* 0x000000ff0c00720c */ /* 0x000fe20003f06270 */
[----:B------:R-:W-:Y:S01]  /*6c20*/  IMAD.MOV R4, RZ, RZ, -R4 ;  /* 0x000000ffff047224 */ /* 0x000fe200078e0a04 */
[----:B------:R-:W-:Y:S01]  /*6c30*/  IABS R95, R14 ;  /* 0x0000000e005f7213 */ /* 0x000fe20000000000 */
[----:B------:R-:W-:Y:S01]  /*6c40*/  @!P5 IMAD.IADD R3, R3, 0x1, -R8 ;  /* 0x000000010303d824 */ /* 0x000fe200078e0a08 */
[----:B------:R-:W-:Y:S01]  /*6c50*/  STL [R1+0x3b4], R7 ;  /* 0x0003b40701007387 */ /* 0x000fe20000100800 */
[----:B------:R-:W-:-:S02]  /*6c60*/  IMAD.MOV.U32 R5, RZ, RZ, R13 ;  /* 0x000000ffff057224 */ /* 0x000fc400078e000d */
[C---:B------:R-:W-:Y:S02]  /*6c70*/  IMAD R93, R8.reuse, R4, R93 ;  /* 0x00000004085d7224 */ /* 0x040fe400078e025d */
[----:B------:R-:W-:Y:S02]  /*6c80*/  IMAD.MOV.U32 R13, RZ, RZ, R3 ;  /* 0x000000ffff0d7224 */ /* 0x000fe400078e0003 */
[----:B------:R-:W-:Y:S02]  /*6c90*/  @!P6 IMAD.IADD R99, R99, 0x1, -R8 ;  /* 0x000000016363e824 */ /* 0x000fe400078e0a08 */
[----:B------:R-:W-:Y:S01]  /*6ca0*/  @!P4 IMAD.MOV R13, RZ, RZ, -R13 ;  /* 0x000000ffff0dc224 */ /* 0x000fe200078e0a0d */
[C---:B------:R-:W-:Y:S01]  /*6cb0*/  ISETP.GT.U32.AND P4, PT, R8.reuse, R93, PT ;  /* 0x0000005d0800720c */ /* 0x040fe20003f84070 */
[----:B------:R-:W-:Y:S01]  /*6cc0*/  IMAD.HI.U32 R6, R9, R95, RZ ;  /* 0x0000005f09067227 */ /* 0x000fe200078e00ff */
[----:B------:R-:W-:-:S03]  /*6cd0*/  ISETP.GT.U32.AND P6, PT, R8, R99, PT ;  /* 0x000000630800720c */ /* 0x000fc60003fc4070 */
[----:B------:R-:W-:Y:S02]  /*6ce0*/  @!P2 IMAD.IADD R97, R97, 0x1, -R8 ;  /* 0x000000016161a824 */ /* 0x000fe400078e0a08 */
[----:B------:R-:W-:Y:S02]  /*6cf0*/  IMAD.MOV R6, RZ, RZ, -R6 ;  /* 0x000000ffff067224 */ /* 0x000fe400078e0a06 */
[----:B------:R-:W-:Y:S01]  /*6d00*/  VIADD R11, R0, 0x7d ;  /* 0x0000007d000b7836 */ /* 0x000fe20000000000 */
[C---:B------:R-:W-:Y:S01]  /*6d10*/  ISETP.GT.U32.AND P2, PT, R8.reuse, R97, PT ;  /* 0x000000610800720c */ /* 0x040fe20003f44070 */
[----:B------:R-:W-:Y:S02]  /*6d20*/  IMAD R95, R8, R6, R95 ;  /* 0x00000006085f7224 */ /* 0x000fe400078e025f */
[----:B------:R-:W-:Y:S01]  /*6d30*/  @!P3 IMAD.MOV R5, RZ, RZ, -R5 ;  /* 0x000000ffff05b224 */ /* 0x000fe200078e0a05 */
[----:B------:R-:W-:Y:S01]  /*6d40*/  IABS R6, R11 ;  /* 0x0000000b00067213 */ /* 0x000fe20000000000 */
[----:B------:R-:W-:Y:S01]  /*6d50*/  VIADD R12, R0, 0x7e ;  /* 0x0000007e000c7836 */ /* 0x000fe20000000000 */
[----:B------:R-:W-:Y:S01]  /*6d60*/  ISETP.GT.U32.AND P5, PT, R8, R95, PT ;  /* 0x0000005f0800720c */ /* 0x000fe20003fa4070 */
[--C-:B------:R-:W-:Y:S01]  /*6d70*/  @!P4 IMAD.IADD R93, R93, 0x1, -R8.reuse ;  /* 0x000000015d5dc824 */ /* 0x100fe200078e0a08 */
[----:B------:R0:W-:Y:S01]  /*6d80*/  STL [R1+0x3bc], R5 ;  /* 0x0003bc0501007387 */ /* 0x0001e20000100800 */
[--C-:B------:R-:W-:Y:S01]  /*6d90*/  @!P6 IMAD.IADD R99, R99, 0x1, -R8.reuse ;  /* 0x000000016363e824 */ /* 0x100fe200078e0a08 */
[----:B------:R-:W-:Y:S01]  /*6da0*/  ISETP.GE.AND P6, PT, R10, RZ, PT ;  /* 0x000000ff0a00720c */ /* 0x000fe20003fc6270 */
[----:B------:R-:W-:Y:S01]  /*6db0*/  IMAD.HI.U32 R4, R9, R6, RZ ;  /* 0x0000000609047227 */ /* 0x000fe200078e00ff */
[----:B------:R-:W-:Y:S01]  /*6dc0*/  IABS R10, R12 ;  /* 0x0000000c000a7213 */ /* 0x000fe20000000000 */
[----:B------:R1:W-:Y:S01]  /*6dd0*/  STL [R1+0x3c4], R13 ;  /* 0x0003c40d01007387 */ /* 0x0003e20000100800 */
[----:B------:R-:W-:Y:S01]  /*6de0*/  ISETP.GT.U32.AND P4, PT, R8, R93, PT ;  /* 0x0000005d0800720c */ /* 0x000fe20003f84070 */
[----:B------:R-:W-:Y:S01]  /*6df0*/  @!P0 IMAD.MOV R99, RZ, RZ, -R99 ;  /* 0x000000ffff638224 */ /* 0x000fe200078e0a63 */
[----:B------:R-:W-:Y:S01]  /*6e00*/  ISETP.GE.AND P3, PT, R14, RZ, PT ;  /* 0x000000ff0e00720c */ /* 0x000fe20003f66270 */
[----:B------:R-:W-:Y:S01]  /*6e10*/  @!P2 IMAD.IADD R97, R97, 0x1, -R8 ;  /* 0x000000016161a824 */ /* 0x000fe200078e0a08 */
[----:B------:R-:W-:Y:S01]  /*6e20*/  ISETP.GE.AND P2, PT, R11, RZ, PT ;  /* 0x000000ff0b00720c */ /* 0x000fe20003f46270 */
[----:B0-----:R-:W-:-:S02]  /*6e30*/  VIADD R5, R0, 0x7c ;  /* 0x0000007c00057836 */ /* 0x001fc40000000000 */
[----:B------:R-:W-:Y:S02]  /*6e40*/  IMAD.MOV R11, RZ, RZ, -R4 ;  /* 0x000000ffff0b7224 */ /* 0x000fe400078e0a04 */
[----:B------:R-:W-:Y:S01]  /*6e50*/  @!P5 IMAD.IADD R95, R95, 0x1, -R8 ;  /* 0x000000015f5fd824 */ /* 0x000fe200078e0a08 */
[----:B------:R-:W-:Y:S01]  /*6e60*/  IABS R7, R5 ;  /* 0x0000000500077213 */ /* 0x000fe20000000000 */
[----:B------:R-:W-:Y:S01]  /*6e70*/  VIADD R4, R0, 0x7f ;  /* 0x0000007f00047836 */ /* 0x000fe20000000000 */
[----:B------:R-:W-:Y:S01]  /*6e80*/  ISETP.GE.AND P0, PT, R5, RZ, PT ;  /* 0x000000ff0500720c */ /* 0x000fe20003f06270 */
[----:B------:R-:W-:Y:S01]  /*6e90*/  IMAD.HI.U32 R5, R9, R10, RZ ;  /* 0x0000000a09057227 */ /* 0x000fe200078e00ff */
[----:B------:R-:W-:-:S03]  /*6ea0*/  ISETP.GT.U32.AND P5, PT, R8, R95, PT ;  /* 0x0000005f0800720c */ /* 0x000fc60003fa4070 */
[----:B-1----:R-:W-:Y:S02]  /*6eb0*/  IMAD.MOV R13, RZ, RZ, -R5 ;  /* 0x000000ffff0d7224 */ /* 0x002fe400078e0a05 */
[----:B------:R-:W-:Y:S02]  /*6ec0*/  IMAD R5, R8, R11, R6 ;  /* 0x0000000b08057224 */ /* 0x000fe400078e0206 */
[----:B------:R-:W-:-:S04]  /*6ed0*/  IMAD.HI.U32 R3, R9, R7, RZ ;  /* 0x0000000709037227 */ /* 0x000fc800078e00ff */
[--C-:B------:R-:W-:Y:S01]  /*6ee0*/  @!P4 IMAD.IADD R93, R93, 0x1, -R8.reuse ;  /* 0x000000015d5dc824 */ /* 0x100fe200078e0a08 */
[----:B------:R-:W-:Y:S01]  /*6ef0*/  ISETP.GT.U32.AND P4, PT, R8, R5, PT ;  /* 0x000000050800720c */ /* 0x000fe20003f84070 */
[----:B------:R-:W-:Y:S02]  /*6f00*/  IMAD.MOV R3, RZ, RZ, -R3 ;  /* 0x000000ffff037224 */ /* 0x000fe400078e0a03 */
[----:B------:R-:W-:Y:S02]  /*6f10*/  VIADD R16, R0, 0x80 ;  /* 0x0000008000107836 */ /* 0x000fe40000000000 */
[C---:B------:R-:W-:Y:S02]  /*6f20*/  IMAD R7, R8.reuse, R3, R7 ;  /* 0x0000000308077224 */ /* 0x040fe400078e0207 */
[----:B------:R-:W-:Y:S01]  /*6f30*/  @!P1 IMAD.MOV R97, RZ, RZ, -R97 ;  /* 0x000000ffff619224 */ /* 0x000fe200078e0a61 */
[----:B------:R-:W-:Y:S01]  /*6f40*/  IABS R91, R16 ;  /* 0x00000010005b7213 */ /* 0x000fe20000000000 */
[----:B------:R-:W-:Y:S01]  /*6f50*/  @!P5 IMAD.IADD R95, R95, 0x1, -R8 ;  /* 0x000000015f5fd824 */ /* 0x000fe200078e0a08 */
[----:B------:R-:W-:Y:S01]  /*6f60*/  ISETP.GT.U32.AND P1, PT, R8, R7, PT ;  /* 0x000000070800720c */ /* 0x000fe20003f24070 */
[----:B------:R-:W-:Y:S01]  /*6f70*/  VIADD R14, R0, 0x82 ;  /* 0x00000082000e7836 */ /* 0x000fe20000000000 */
[----:B------:R-:W-:Y:S01]  /*6f80*/  ISETP.GE.AND P5, PT, R12, RZ, PT ;  /* 0x000000ff0c00720c */ /* 0x000fe20003fa6270 */
[----:B------:R-:W-:Y:S01]  /*6f90*/  IMAD R3, R8, R13, R10 ;  /* 0x0000000d08037224 */ /* 0x000fe200078e020a */
[----:B------:R-:W-:Y:S01]  /*6fa0*/  IABS R12, R4 ;  /* 0x00000004000c7213 */ /* 0x000fe20000000000 */
[----:B------:R-:W-:Y:S01]  /*6fb0*/  @!P4 IMAD.IADD R5, R5, 0x1, -R8 ;  /* 0x000000010505c824 */ /* 0x000fe200078e0a08 */
[----:B------:R-:W-:Y:S01]  /*6fc0*/  IABS R87, R14 ;  /* 0x0000000e00577213 */ /* 0x000fe20000000000 */
[----:B------:R-:W-:Y:S01]  /*6fd0*/  @!P3 IMAD.MOV R95, RZ, RZ, -R95 ;  /* 0x000000ffff5fb224 */ /* 0x000fe200078e0a5f */
[----:B------:R-:W-:Y:S01]  /*6fe0*/  ISETP.GE.AND P3, PT, R4, RZ, PT ;  /* 0x000000ff0400720c */ /* 0x000fe20003f66270 */
[----:B------:R-:W-:Y:S01]  /*6ff0*/  @!P6 IMAD.MOV R93, RZ, RZ, -R93 ;  /* 0x000000ffff5de224 */ /* 0x000fe200078e0a5d */
[C---:B------:R-:W-:Y:S01]  /*7000*/  ISETP.GT.U32.AND P4, PT, R8.reuse, R5, PT ;  /* 0x000000050800720c */ /* 0x040fe20003f84070 */
[----:B------:R-:W-:Y:S01]  /*7010*/  IMAD.HI.U32 R4, R9, R12, RZ ;  /* 0x0000000c09047227 */ /* 0x000fe200078e00ff */
[----:B------:R-:W-:-:S03]  /*7020*/  ISETP.GT.U32.AND P6, PT, R8, R3, PT ;  /* 0x000000030800720c */ /* 0x000fc60003fc4070 */
[----:B------:R-:W-:-:S04]  /*7030*/  IMAD.HI.U32 R6, R9, R91, RZ ;  /* 0x0000005b09067227 */ /* 0x000fc800078e00ff */
[----:B------:R-:W-:-:S04]  /*7040*/  IMAD.HI.U32 R11, R9, R87, RZ ;  /* 0x00000057090b7227 */ /* 0x000fc800078e00ff */
[----:B------:R-:W-:Y:S02]  /*7050*/  @!P1 IMAD.IADD R7, R7, 0x1, -R8 ;  /* 0x0000000107079824 */ /* 0x000fe400078e0a08 */
[----:B------:R-:W-:Y:S02]  /*7060*/  IMAD.MOV R13, RZ, RZ, -R4 ;  /* 0x000000ffff0d7224 */ /* 0x000fe400078e0a04 */
[----:B------:R-:W-:Y:S01]  /*7070*/  IMAD.MOV R6, RZ, RZ, -R6 ;  /* 0x000000ffff067224 */ /* 0x000fe200078e0a06 */
[----:B------:R-:W-:Y:S01]  /*7080*/  ISETP.GT.U32.AND P1, PT, R8, R7, PT ;  /* 0x000000070800720c */ /* 0x000fe20003f24070 */
[----:B------:R-:W-:Y:S02]  /*7090*/  IMAD.MOV R4, RZ, RZ, -R11 ;  /* 0x000000ffff047224 */ /* 0x000fe400078e0a0b */
[----:B------:R-:W-:Y:S02]  /*70a0*/  VIADD R15, R0, 0x81 ;  /* 0x00000081000f7836 */ /* 0x000fe40000000000 */
[----:B------:R-:W-:-:S02]  /*70b0*/  IMAD R11, R8, R13, R12 ;  /* 0x0000000d080b7224 */ /* 0x000fc400078e020c */
[C---:B------:R-:W-:Y:S01]  /*70c0*/  IMAD R91, R8.reuse, R6, R91 ;  /* 0x00000006085b7224 */ /* 0x040fe200078e025b */
[----:B------:R-:W-:Y:S01]  /*70d0*/  IABS R89, R15 ;  /* 0x0000000f00597213 */ /* 0x000fe20000000000 */
[--C-:B------:R-:W-:Y:S01]  /*70e0*/  @!P4 IMAD.IADD R5, R5, 0x1, -R8.reuse ;  /* 0x000000010505c824 */ /* 0x100fe200078e0a08 */
[C---:B------:R-:W-:Y:S01]  /*70f0*/  ISETP.GT.U32.AND P4, PT, R8.reuse, R11, PT ;  /* 0x0000000b0800720c */ /* 0x040fe20003f84070 */
[----:B------:R-:W-:Y:S01]  /*7100*/  @!P6 IMAD.IADD R3, R3, 0x1, -R8 ;  /* 0x000000010303e824 */ /* 0x000fe200078e0a08 */
[----:B------:R-:W-:Y:S01]  /*7110*/  ISETP.GT.U32.AND P6, PT, R8, R91, PT ;  /* 0x0000005b0800720c */ /* 0x000fe20003fc4070 */
[----:B------:R-:W-:-:S04]  /*7120*/  IMAD.HI.U32 R10, R9, R89, RZ ;  /* 0x00000059090a7227 */ /* 0x000fc800078e00ff */
[----:B------:R-:W-:Y:S02]  /*7130*/  IMAD.MOV R10, RZ, RZ, -R10 ;  /* 0x000000ffff0a7224 */ /* 0x000fe400078e0a0a */
[--C-:B------:R-:W-:Y:S01]  /*7140*/  @!P1 IMAD.IADD R7, R7, 0x1, -R8.reuse ;  /* 0x0000000107079824 */ /* 0x100fe200078e0a08 */
[----:B------:R-:W-:Y:S01]  /*7150*/  ISETP.GE.AND P1, PT, R16, RZ, PT ;  /* 0x000000ff1000720c */ /* 0x000fe20003f26270 */
[C---:B------:R-:W-:Y:S02]  /*7160*/  VIADD R19, R0.reuse, 0x83 ;  /* 0x0000008300137836 */ /* 0x040fe40000000000 */
[----:B------:R-:W-:Y:S02]  /*7170*/  VIADD R18, R0, 0x84 ;  /* 0x0000008400127836 */ /* 0x000fe40000000000 */
[C---:B------:R-:W-:Y:S01]  /*7180*/  IMAD R89, R8.reuse, R10, R89 ;  /* 0x0000000a08597224 */ /* 0x040fe200078e0259 */
[----:B------:R-:W-:Y:S01]  /*7190*/  IABS R85, R19 ;  /* 0x0000001300557213 */ /* 0x000fe20000000000 */
[--C-:B------:R-:W-:Y:S01]  /*71a0*/  @!P4 IMAD.IADD R11, R11, 0x1, -R8.reuse ;  /* 0x000000010b0bc824 */ /* 0x100fe200078e0a08 */
[----:B------:R-:W-:Y:S01]  /*71b0*/  IABS R10, R18 ;  /* 0x00000012000a7213 */ /* 0x000fe20000000000 */
[----:B------:R-:W-:Y:S01]  /*71c0*/  IMAD.MOV.U32 R20, RZ, RZ, R7 ;  /* 0x000000ffff147224 */ /* 0x000fe200078e0007 */
[----:B------:R-:W-:Y:S01]  /*71d0*/  ISETP.GT.U32.AND P4, PT, R8, R3, PT ;  /* 0x000000030800720c */ /* 0x000fe20003f84070 */
[----:B------:R-:W-:-:S02]  /*71e0*/  @!P6 IMAD.IADD R91, R91, 0x1, -R8 ;  /* 0x000000015b5be824 */ /* 0x000fc400078e0a08 */
[----:B------:R-:W-:Y:S01]  /*71f0*/  @!P0 IMAD.MOV R20, RZ, RZ, -R20 ;  /* 0x000000ffff148224 */ /* 0x000fe200078e0a14 */
[C---:B------:R-:W-:Y:S01]  /*7200*/  ISETP.GT.U32.AND P0, PT, R8.reuse, R11, PT ;  /* 0x0000000b0800720c */ /* 0x040fe20003f04070 */
[C---:B------:R-:W-:Y:S01]  /*7210*/  IMAD R87, R8.reuse, R4, R87 ;  /* 0x0000000408577224 */ /* 0x040fe200078e0257 */
[----:B------:R-:W-:Y:S01]  /*7220*/  ISETP.GT.U32.AND P6, PT, R8, R91, PT ;  /* 0x0000005b0800720c */ /* 0x000fe20003fc4070 */
[C---:B------:R-:W-:Y:S01]  /*7230*/  IMAD.HI.U32 R4, R9.reuse, R85, RZ ;  /* 0x0000005509047227 */ /* 0x040fe200078e00ff */
[----:B------:R-:W-:Y:S03]  /*7240*/  STL [R1+0x3cc], R20 ;  /* 0x0003cc1401007387 */ /* 0x000fe60000100800 */
[----:B------:R-:W-:-:S04]  /*7250*/  IMAD.HI.U32 R6, R9, R10, RZ ;  /* 0x0000000a09067227 */ /* 0x000fc800078e00ff */
[----:B------:R-:W-:Y:S02]  /*7260*/  IMAD.MOV.U32 R7, RZ, RZ, R5 ;  /* 0x000000ffff077224 */ /* 0x000fe400078e0005 */
[----:B------:R-:W-:Y:S02]  /*7270*/  IMAD.MOV R4, RZ, RZ, -R4 ;  /* 0x000000ffff047224 */ /* 0x000fe400078e0a04 */
[----:B------:R-:W-:Y:S02]  /*7280*/  IMAD.MOV R5, RZ, RZ, -R6 ;  /* 0x000000ffff057224 */ /* 0x000fe400078e0a06 */
[----:B------:R-:W-:Y:S01]  /*7290*/  @!P2 IMAD.MOV R7, RZ, RZ, -R7 ;  /* 0x000000ffff07a224 */ /* 0x000fe200078e0a07 */
[C---:B------:R-:W-:Y:S01]  /*72a0*/  ISETP.GT.U32.AND P2, PT, R8.reuse, R89, PT ;  /* 0x000000590800720c */ /* 0x040fe20003f44070 */
[----:B------:R-:W-:Y:S01]  /*72b0*/  @!P4 IMAD.IADD R3, R3, 0x1, -R8 ;  /* 0x000000010303c824 */ /* 0x000fe200078e0a08 */
[C---:B------:R-:W-:Y:S01]  /*72c0*/  ISETP.GT.U32.AND P4, PT, R8.reuse, R87, PT ;  /* 0x000000570800720c */ /* 0x040fe20003f84070 */
[C---:B------:R-:W-:Y:S01]  /*72d0*/  IMAD R85, R8.reuse, R4, R85 ;  /* 0x0000000408557224 */ /* 0x040fe200078e0255 */
[----:B------:R0:W-:Y:S01]  /*72e0*/  STL [R1+0x3d4], R7 ;  /* 0x0003d40701007387 */ /* 0x0001e20000100800 */
[----:B------:R-:W-:-:S02]  /*72f0*/  IMAD R5, R8, R5, R10 ;  /* 0x0000000508057224 */ /* 0x000fc400078e020a */
[--C-:B------:R-:W-:Y:S01]  /*7300*/  @!P0 IMAD.IADD R11, R11, 0x1, -R8.reuse ;  /* 0x000000010b0b8824 */ /* 0x100fe200078e0a08 */
[C---:B------:R-:W-:Y:S01]  /*7310*/  ISETP.GT.U32.AND P0, PT, R8.reuse, R85, PT ;  /* 0x000000550800720c */ /* 0x040fe20003f04070 */
[--C-:B------:R-:W-:Y:S01]  /*7320*/  @!P6 IMAD.IADD R91, R91, 0x1, -R8.reuse ;  /* 0x000000015b5be824 */ /* 0x100fe200078e0a08 */
[----:B------:R-:W-:Y:S01]  /*7330*/  ISETP.GT.U32.AND P6, PT, R8, R5, PT ;  /* 0x000000050800720c */ /* 0x000fe20003fc4070 */
[C---:B------:R-:W-:Y:S02]  /*7340*/  VIADD R16, R0.reuse, 0x86 ;  /* 0x0000008600107836 */ /* 0x040fe40000000000 */
[--C-:B------:R-:W-:Y:S01]  /*7350*/  @!P2 IMAD.IADD R89, R89, 0x1, -R8.reuse ;  /* 0x000000015959a824 */ /* 0x100fe200078e0a08 */
[----:B------:R-:W-:Y:S01]  /*7360*/  ISETP.GE.AND P2, PT, R15, RZ, PT ;  /* 0x000000ff0f00720c */ /* 0x000fe20003f46270 */
[----:B------:R-:W-:Y:S01]  /*7370*/  @!P4 IMAD.IADD R87, R87, 0x1, -R8 ;  /* 0x000000015757c824 */ /* 0x000fe200078e0a08 */
[----:B------:R-:W-:Y:S01]  /*7380*/  IABS R12, R16 ;  /* 0x00000010000c7213 */ /* 0x000fe20000000000 */
[----:B------:R-:W-:Y:S01]  /*7390*/  VIADD R17, R0, 0x85 ;  /* 0x0000008500117836 */ /* 0x000fe20000000000 */
[----:B------:R-:W-:Y:S01]  /*73a0*/  ISETP.GE.AND P4, PT, R14, RZ, PT ;  /* 0x000000ff0e00720c */ /* 0x000fe20003f86270 */
[----:B------:R-:W-:-:S02]  /*73b0*/  IMAD.MOV.U32 R21, RZ, RZ, R3 ;  /* 0x000000ffff157224 */ /* 0x000fc400078e0003 */
[--C-:B------:R-:W-:Y:S01]  /*73c0*/  @!P0 IMAD.IADD R85, R85, 0x1, -R8.reuse ;  /* 0x0000000155558824 */ /* 0x100fe200078e0a08 */
[C---:B------:R-:W-:Y:S01]  /*73d0*/  ISETP.GT.U32.AND P0, PT, R8.reuse, R89, PT ;  /* 0x000000590800720c */ /* 0x040fe20003f04070 */
[----:B------:R-:W-:Y:S01]  /*73e0*/  @!P6 IMAD.IADD R5, R5, 0x1, -R8 ;  /* 0x000000010505e824 */ /* 0x000fe200078e0a08 */
[----:B------:R-:W-:Y:S01]  /*73f0*/  ISETP.GT.U32.AND P6, PT, R8, R87, PT ;  /* 0x000000570800720c */ /* 0x000fe20003fc4070 */
[----:B------:R-:W-:Y:S01]  /*7400*/  IMAD.HI.U32 R6, R9, R12, RZ ;  /* 0x0000000c09067227 */ /* 0x000fe200078e00ff */
[----:B------:R-:W-:-:S03]  /*7410*/  IABS R13, R17 ;  /* 0x00000011000d7213 */ /* 0x000fc60000000000 */
[----:B------:R-:W-:Y:S01]  /*7420*/  @!P5 IMAD.MOV R21, RZ, RZ, -R21 ;  /* 0x000000ffff15d224 */ /* 0x000fe200078e0a15 */
[----:B------:R-:W-:Y:S01]  /*7430*/  ISETP.GT.U32.AND P5, PT, R8, R85, PT ;  /* 0x000000550800720c */ /* 0x000fe20003fa4070 */
[----:B0-----:R-:W-:Y:S02]  /*7440*/  IMAD.MOV R7, RZ, RZ, -R6 ;  /* 0x000000ffff077224 */ /* 0x001fe400078e0a06 */
[----:B------:R-:W-:Y:S01]  /*7450*/  VIADD R10, R0, 0x87 ;  /* 0x00000087000a7836 */ /* 0x000fe20000000000 */
[----:B------:R-:W-:Y:S01]  /*7460*/  STL [R1+0x3dc], R21 ;  /* 0x0003dc1501007387 */ /* 0x000fe20000100800 */
[----:B------:R-:W-:Y:S02]  /*7470*/  IMAD.MOV.U32 R20, RZ, RZ, R11 ;  /* 0x000000ffff147224 */ /* 0x000fe400078e000b */
[----:B------:R-:W-:Y:S01]  /*7480*/  IMAD.HI.U32 R4, R9, R13, RZ ;  /* 0x0000000d09047227 */ /* 0x000fe200078e00ff */
[----:B------:R-:W-:-:S03]  /*7490*/  IABS R6, R10 ;  /* 0x0000000a00067213 */ /* 0x000fc60000000000 */
[----:B------:R-:W-:Y:S02]  /*74a0*/  IMAD R7, R8, R7, R12 ;  /* 0x0000000708077224 */ /* 0x000fe400078e020c */
[----:B------:R-:W-:Y:S02]  /*74b0*/  VIADD R12, R0, 0x88 ;  /* 0x00000088000c7836 */ /* 0x000fe40000000000 */
[----:B------:R-:W-:Y:S01]  /*74c0*/  @!P3 IMAD.MOV R20, RZ, RZ, -R20 ;  /* 0x000000ffff14b224 */ /* 0x000fe200078e0a14 */
[C---:B------:R-:W-:Y:S01]  /*74d0*/  ISETP.GT.U32.AND P3, PT, R8.reuse, R5, PT ;  /* 0x000000050800720c */ /* 0x040fe20003f64070 */
[----:B------:R-:W-:Y:S01]  /*74e0*/  IMAD.MOV R4, RZ, RZ, -R4 ;  /* 0x000000ffff047224 */ /* 0x000fe200078e0a04 */
[----:B------:R-:W-:Y:S01]  /*74f0*/  IABS R84, R12 ;  /* 0x0000000c00547213 */ /* 0x000fe20000000000 */
[--C-:B------:R-:W-:Y:S01]  /*7500*/  @!P0 IMAD.IADD R89, R89, 0x1, -R8.reuse ;  /* 0x0000000159598824 */ /* 0x100fe200078e0a08 */
[----:B------:R-:W-:Y:S01]  /*7510*/  ISETP.GE.AND P0, PT, R19, RZ, PT ;  /* 0x000000ff1300720c */ /* 0x000fe20003f06270 */
[----:B------:R-:W-:Y:S01]  /*7520*/  @!P6 IMAD.IADD R87, R87, 0x1, -R8 ;  /* 0x000000015757e824 */ /* 0x000fe200078e0a08 */
[C---:B------:R-:W-:Y:S01]  /*7530*/  ISETP.GT.U32.AND P6, PT, R8.reuse, R7, PT ;  /* 0x000000070800720c */ /* 0x040fe20003fc4070 */
[----:B------:R-:W-:Y:S01]  /*7540*/  IMAD R13, R8, R4, R13 ;  /* 0x00000004080d7224 */ /* 0x000fe200078e020d */
[----:B------:R-:W-:Y:S01]  /*7550*/  STL [R1+0x3e4], R20 ;  /* 0x0003e41401007387 */ /* 0x000fe20000100800 */
[----:B------:R-:W-:-:S04]  /*7560*/  IMAD.HI.U32 R3, R9, R6, RZ ;  /* 0x0000000609037227 */ /* 0x000fc800078e00ff */
[----:B------:R-:W-:Y:S01]  /*7570*/  @!P5 IMAD.IADD R85, R85, 0x1, -R8 ;  /* 0x000000015555d824 */ /* 0x000fe200078e0a08 */
[----:B------:R-:W-:Y:S01]  /*7580*/  ISETP.GE.AND P5, PT, R18, RZ, PT ;  /* 0x000000ff1200720c */ /* 0x000fe20003fa6270 */
[----:B------:R-:W-:Y:S01]  /*7590*/  @!P1 IMAD.MOV R91, RZ, RZ, -R91 ;  /* 0x000000ffff5b9224 */ /* 0x000fe200078e0a5b */
[----:B------:R-:W-:Y:S01]  /*75a0*/  ISETP.GT.U32.AND P1, PT, R8, R13, PT ;  /* 0x0000000d0800720c */ /* 0x000fe20003f24070 */
[----:B------:R-:W-:-:S04]  /*75b0*/  IMAD.HI.U32 R4, R9, R84, RZ ;  /* 0x0000005409047227 */ /* 0x000fc800078e00ff */
[----:B------:R-:W-:Y:S02]  /*75c0*/  IMAD.MOV R3, RZ, RZ, -R3 ;  /* 0x000000ffff037224 */ /* 0x000fe400078e0a03 */
[----:B------:R-:W-:Y:S01]  /*75d0*/  @!P3 IMAD.IADD R5, R5, 0x1, -R8 ;  /* 0x000000010505b824 */ /* 0x000fe200078e0a08 */
[----:B------:R-:W-:Y:S01]  /*75e0*/  ISETP.GE.AND P3, PT, R17, RZ, PT ;  /* 0x000000ff1100720c */ /* 0x000fe20003f66270 */
[----:B------:R-:W-:Y:S02]  /*75f0*/  IMAD.MOV R11, RZ, RZ, -R4 ;  /* 0x000000ffff0b7224 */ /* 0x000fe400078e0a04 */
[----:B------:R-:W-:Y:S02]  /*7600*/  IMAD R3, R8, R3, R6 ;  /* 0x0000000308037224 */ /* 0x000fe400078e0206 */
[----:B------:R-:W-:Y:S01]  /*7610*/  @!P6 IMAD.IADD R7, R7, 0x1, -R8 ;  /* 0x000000010707e824 */ /* 0x000fe200078e0a08 */
[----:B------:R-:W-:Y:S01]  /*7620*/  ISETP.GE.AND P6, PT, R10, RZ, PT ;  /* 0x000000ff0a00720c */ /* 0x000fe20003fc6270 */
[----:B------:R-:W-:-:S02]  /*7630*/  IMAD R84, R8, R11, R84 ;  /* 0x0000000b08547224 */ /* 0x000fc400078e0254 */
[----:B------:R-:W-:Y:S02]  /*7640*/  IMAD.MOV.U32 R14, RZ, RZ, R5 ;  /* 0x000000ffff0e7224 */ /* 0x000fe400078e0005 */
[----:B------:R-:W-:Y:S01]  /*7650*/  @!P0 IMAD.MOV R85, RZ, RZ, -R85 ;  /* 0x000000ffff558224 */ /* 0x000fe200078e0a55 */
[C---:B------:R-:W-:Y:S01]  /*7660*/  ISETP.GT.U32.AND P0, PT, R8.reuse, R3, PT ;  /* 0x000000030800720c */ /* 0x040fe20003f04070 */
[----:B------:R-:W-:Y:S01]  /*7670*/  @!P4 IMAD.MOV R87, RZ, RZ, -R87 ;  /* 0x000000ffff57c224 */ /* 0x000fe200078e0a57 */
[C---:B------:R-:W-:Y:S01]  /*7680*/  ISETP.GT.U32.AND P4, PT, R8.reuse, R7, PT ;  /* 0x000000070800720c */ /* 0x040fe20003f84070 */
[----:B------:R-:W-:Y:S01]  /*7690*/  @!P5 IMAD.MOV R14, RZ, RZ, -R14 ;  /* 0x000000ffff0ed224 */ /* 0x000fe200078e0a0e */
[----:B------:R-:W-:Y:S01]  /*76a0*/  ISETP.GT.U32.AND P5, PT, R8, R84, PT ;  /* 0x000000540800720c */ /* 0x000fe20003fa4070 */
[----:B------:R-:W-:Y:S01]  /*76b0*/  @!P1 IMAD.IADD R13, R13, 0x1, -R8 ;  /* 0x000000010d0d9824 */ /* 0x000fe200078e0a08 */
[----:B------:R-:W-:Y:S01]  /*76c0*/  ISETP.GE.AND P1, PT, R16, RZ, PT ;  /* 0x000000ff1000720c */ /* 0x000fe20003f26270 */
[----:B------:R-:W-:Y:S01]  /*76d0*/  @!P2 IMAD.MOV R89, RZ, RZ, -R89 ;  /* 0x000000ffff59a224 */ /* 0x000fe200078e0a59 */
[----:B------:R-:W-:Y:S01]  /*76e0*/  STL [R1+0x3ec], R14 ;  /* 0x0003ec0e01007387 */ /* 0x000fe20000100800 */
[----:B------:R-:W-:Y:S01]  /*76f0*/  VIADD R4, R0, 0x89 ;  /* 0x0000008900047836 */ /* 0x000fe20000000000 */
[----:B------:R-:W-:Y:S01]  /*7700*/  ISETP.GT.U32.AND P2, PT, R8, R13, PT ;  /* 0x0000000d0800720c */ /* 0x000fe20003f44070 */
[----:B------:R-:W-:-:S02]  /*7710*/  VIADD R5, R0, 0x8a ;  /* 0x0000008a00057836 */ /* 0x000fc40000000000 */
[--C-:B------:R-:W-:Y:S01]  /*7720*/  @!P0 IMAD.IADD R3, R3, 0x1, -R8.reuse ;  /* 0x0000000103038824 */ /* 0x100fe200078e0a08 */
[----:B------:R-:W-:Y:S01]  /*7730*/  IABS R83, R4 ;  /* 0x0000000400537213 */ /* 0x000fe20000000000 */
[--C-:B------:R-:W-:Y:S01]  /*7740*/  @!P4 IMAD.IADD R7, R7, 0x1, -R8.reuse ;  /* 0x000000010707c824 */ /* 0x100fe200078e0a08 */
[----:B------:R-:W-:Y:S01]  /*7750*/  ISETP.GE.AND P4, PT, R4, RZ, PT ;  /* 0x000000ff0400720c */ /* 0x000fe20003f86270 */
[--C-:B------:R-:W-:Y:S01]  /*7760*/  @!P5 IMAD.IADD R84, R84, 0x1, -R8.reuse ;  /* 0x000000015454d824 */ /* 0x100fe200078e0a08 */
[----:B------:R-:W-:Y:S01]  /*7770*/  ISETP.GT.U32.AND P5, PT, R8, R3, PT ;  /* 0x000000030800720c */ /* 0x000fe20003fa4070 */
[----:B------:R-:W-:Y:S01]  /*7780*/  IMAD.HI.U32 R4, R9, R83, RZ ;  /* 0x0000005309047227 */ /* 0x000fe200078e00ff */
[----:B------:R-:W-:Y:S02]  /*7790*/  IABS R81, R5 ;  /* 0x0000000500517213 */ /* 0x000fe40000000000 */
[----:B------:R-:W-:Y:S01]  /*77a0*/  ISETP.GE.AND P0, PT, R5, RZ, PT ;  /* 0x000000ff0500720c */ /* 0x000fe20003f06270 */
[----:B------:R-:W-:Y:S01]  /*77b0*/  @!P2 IMAD.IADD R13, R13, 0x1, -R8 ;  /* 0x000000010d0da824 */ /* 0x000fe200078e0a08 */
[----:B------:R-:W-:Y:S01]  /*77c0*/  ISETP.GE.AND P2, PT, R12, RZ, PT ;  /* 0x000000ff0c00720c */ /* 0x000fe20003f46270 */
[----:B------:R-:W-:-:S02]  /*77d0*/  IMAD.MOV R4, RZ, RZ, -R4 ;  /* 0x000000ffff047224 */ /* 0x000fc400078e0a04 */
[----:B------:R-:W-:Y:S02]  /*77e0*/  IMAD.MOV.U32 R6, RZ, RZ, R13 ;  /* 0x000000ffff067224 */ /* 0x000fe400078e000d */
[----:B------:R-:W-:Y:S02]  /*77f0*/  IMAD R83, R8, R4, R83 ;  /* 0x0000000408537224 */ /* 0x000fe400078e0253 */
[----:B------:R-:W-:-:S04]  /*7800*/  IMAD.HI.U32 R5, R9, R81, RZ ;  /* 0x0000005109057227 */ /* 0x000fc800078e00ff */
[----:B------:R-:W-:Y:S01]  /*7810*/  @!P3 IMAD.MOV R6, RZ, RZ, -R6 ;  /* 0x000000ffff06b224 */ /* 0x000fe200078e0a06 */
[C---:B------:R-:W-:Y:S01]  /*7820*/  ISETP.GT.U32.AND P3, PT, R8.reuse, R84, PT ;  /* 0x000000540800720c */ /* 0x040fe20003f64070 */
[----:B------:R-:W-:Y:S02]  /*7830*/  @!P1 IMAD.MOV R7, RZ, RZ, -R7 ;  /* 0x000000ffff079224 */ /* 0x000fe400078e0a07 */
[--C-:B------:R-:W-:Y:S01]  /*7840*/  @!P5 IMAD.IADD R3, R3, 0x1, -R8.reuse ;  /* 0x000000010303d824 */ /* 0x100fe200078e0a08 */
[----:B------:R-:W-:Y:S01]  /*7850*/  ISETP.GT.U32.AND P5, PT, R8, R83, PT ;  /* 0x000000530800720c */ /* 0x000fe20003fa4070 */
[----:B------:R-:W-:Y:S01]  /*7860*/  IMAD.MOV R5, RZ, RZ, -R5 ;  /* 0x000000ffff057224 */ /* 0x000fe200078e0a05 */
[----:B------:R0:W-:Y:S01]  /*7870*/  STL [R1+0x3f4], R6 ;  /* 0x0003f40601007387 */ /* 0x0001e20000100800 */
[----:B------:R-:W-:Y:S02]  /*7880*/  VIADD R4, R0, 0x8c ;  /* 0x0000008c00047836 */ /* 0x000fe40000000000 */
[----:B------:R-:W-:Y:S01]  /*7890*/  IMAD R81, R8, R5, R81 ;  /* 0x0000000508517224 */ /* 0x000fe200078e0251 */
[----:B------:R1:W-:Y:S01]  /*78a0*/  STL [R1+0x3fc], R7 ;  /* 0x0003fc0701007387 */ /* 0x0003e20000100800 */
[----:B------:R-:W-:Y:S01]  /*78b0*/  VIADD R12, R0, 0x8e ;  /* 0x0000008e000c7836 */ /* 0x000fe20000000000 */
[----:B------:R-:W-:Y:S01]  /*78c0*/  IABS R5, R4 ;  /* 0x0000000400057213 */ /* 0x000fe20000000000 */
[----:B------:R-:W-:Y:S01]  /*78d0*/  @!P3 IMAD.IADD R84, R84, 0x1, -R8 ;  /* 0x000000015454b824 */ /* 0x000fe200078e0a08 */
[----:B------:R-:W-:Y:S01]  /*78e0*/  ISETP.GE.AND P3, PT, R4, RZ, PT ;  /* 0x000000ff0400720c */ /* 0x000fe20003f66270 */
[----:B------:R-:W-:-:S02]  /*78f0*/  VIADD R15, R0, 0x90 ;  /* 0x00000090000f7836 */ /* 0x000fc40000000000 */
[----:B0-----:R-:W-:Y:S02]  /*7900*/  VIADD R6, R0, 0x8b ;  /* 0x0000008b00067836 */ /* 0x001fe40000000000 */
[----:B------:R-:W-:Y:S01]  /*7910*/  @!P5 IMAD.IADD R83, R83, 0x1, -R8 ;  /* 0x000000015353d824 */ /* 0x000fe200078e0a08 */
[----:B------:R-:W-:Y:S01]  /*7920*/  IABS R38, R15 ;  /* 0x0000000f00267213 */ /* 0x000fe20000000000 */
[----:B-1----:R-:W-:Y:S01]  /*7930*/  IMAD.MOV.U32 R7, RZ, RZ, R3 ;  /* 0x000000ffff077224 */ /* 0x002fe200078e0003 */
[----:B------:R-:W-:Y:S01]  /*7940*/  IABS R79, R6 ;  /* 0x00000006004f7213 */ /* 0x000fe20000000000 */
[C---:B------:R-:W-:Y:S01]  /*7950*/  IMAD.HI.U32 R3, R9.reuse, R5, RZ ;  /* 0x0000000509037227 */ /* 0x040fe200078e00ff */
[----:B------:R-:W-:Y:S02]  /*7960*/  ISETP.GE.AND P1, PT, R6, RZ, PT ;  /* 0x000000ff0600720c */ /* 0x000fe40003f26270 */
[C---:B------:R-:W-:Y:S01]  /*7970*/  ISETP.GT.U32.AND P5, PT, R8.reuse, R83, PT ;  /* 0x000000530800720c */ /* 0x040fe20003fa4070 */
[----:B------:R-:W-:Y:S01]  /*7980*/  @!P6 IMAD.MOV R7, RZ, RZ, -R7 ;  /* 0x000000ffff07e224 */ /* 0x000fe200078e0a07 */
[----:B------:R-:W-:Y:S01]  /*7990*/  ISETP.GT.U32.AND P6, PT, R8, R81, PT ;  /* 0x000000510800720c */ /* 0x000fe20003fc4070 */
[----:B------:R-:W-:-:S03]  /*79a0*/  IMAD.HI.U32 R4, R9, R79, RZ ;  /* 0x0000004f09047227 */ /* 0x000fc600078e00ff */
[----:B------:R0:W-:Y:S01]  /*79b0*/  STL [R1+0x404], R7 ;  /* 0x0004040701007387 */ /* 0x0001e20000100800 */
[----:B------:R-:W-:Y:S02]  /*79c0*/  VIADD R6, R0, 0x8d ;  /* 0x0000008d00067836 */ /* 0x000fe40000000000 */
[----:B------:R-:W-:Y:S02]  /*79d0*/  IMAD.MOV R4, RZ, RZ, -R4 ;  /* 0x000000ffff047224 */ /* 0x000fe400078e0a04 */
[----:B------:R-:W-:Y:S01]  /*79e0*/  IMAD.MOV R3, RZ, RZ, -R3 ;  /* 0x000000ffff037224 */ /* 0x000fe200078e0a03 */
[----:B------:R-:W-:Y:S01]  /*79f0*/  IABS R11, R6 ;  /* 0x00000006000b7213 */ /* 0x000fe20000000000 */
[C---:B------:R-:W-:Y:S02]  /*7a00*/  IMAD R79, R8.reuse, R4, R79 ;  /* 0x00000004084f7224 */ /* 0x040fe400078e024f */
[----:B------:R-:W-:Y:S01]  /*7a10*/  @!P6 IMAD.IADD R81, R81, 0x1, -R8 ;  /* 0x000000015151e824 */ /* 0x000fe200078e0a08 */
[----:B0-----:R-:W-:Y:S01]  /*7a20*/  IABS R7, R12 ;  /* 0x0000000c00077213 */ /* 0x001fe20000000000 */
[----:B------:R-:W-:-:S02]  /*7a30*/  IMAD R5, R8, R3, R5 ;  /* 0x0000000308057224 */ /* 0x000fc400078e0205 */
[----:B------:R-:W-:Y:S01]  /*7a40*/  IMAD.HI.U32 R3, R9, R11, RZ ;  /* 0x0000000b09037227 */ /* 0x000fe200078e00ff */
[----:B------:R-:W-:-:S03]  /*7a50*/  ISETP.GT.U32.AND P6, PT, R8, R81, PT ;  /* 0x000000510800720c */ /* 0x000fc60003fc4070 */
[----:B------:R-:W-:Y:S01]  /*7a60*/  @!P5 IMAD.IADD R83, R83, 0x1, -R8 ;  /* 0x000000015353d824 */ /* 0x000fe200078e0a08 */
[----:B------:R-:W-:Y:S01]  /*7a70*/  ISETP.GT.U32.AND P5, PT, R8, R79, PT ;  /* 0x0000004f0800720c */ /* 0x000fe20003fa4070 */
[----:B------:R-:W-:-:S04]  /*7a80*/  IMAD.HI.U32 R4, R9, R7, RZ ;  /* 0x0000000709047227 */ /* 0x000fc800078e00ff */
[----:B------:R-:W-:Y:S02]  /*7a90*/  IMAD.MOV R3, RZ, RZ, -R3 ;  /* 0x000000ffff037224 */ /* 0x000fe400078e0a03 */
[----:B------:R-:W-:Y:S02]  /*7aa0*/  IMAD.MOV R4, RZ, RZ, -R4 ;  /* 0x000000ffff047224 */ /* 0x000fe400078e0a04 */
[C---:B------:R-:W-:Y:S02]  /*7ab0*/  IMAD R11, R8.reuse, R3, R11 ;  /* 0x00000003080b7224 */ /* 0x040fe400078e020b */
[C---:B------:R-:W-:Y:S02]  /*7ac0*/  IMAD R7, R8.reuse, R4, R7 ;  /* 0x0000000408077224 */ /* 0x040fe400078e0207 */
[--C-:B------:R-:W-:Y:S01]  /*7ad0*/  @!P6 IMAD.IADD R81, R81, 0x1, -R8.reuse ;  /* 0x000000015151e824 */ /* 0x100fe200078e0a08 */
[C---:B------:R-:W-:Y:S01]  /*7ae0*/  ISETP.GT.U32.AND P6, PT, R8.reuse, R11, PT ;  /* 0x0000000b0800720c */ /* 0x040fe20003fc4070 */
[----:B------:R-:W-:Y:S01]  /*7af0*/  @!P5 IMAD.IADD R79, R79, 0x1, -R8 ;  /* 0x000000014f4fd824 */ /* 0x000fe200078e0a08 */
[C---:B------:R-:W-:Y:S01]  /*7b00*/  ISETP.GT.U32.AND P5, PT, R8.reuse, R7, PT ;  /* 0x000000070800720c */ /* 0x040fe20003fa4070 */
[----:B------:R-:W-:Y:S01]  /*7b10*/  @!P4 IMAD.MOV R83, RZ, RZ, -R83 ;  /* 0x000000ffff53c224 */ /* 0x000fe200078e0a53 */
[----:B------:R-:W-:Y:S01]  /*7b20*/  ISETP.GT.U32.AND P4, PT, R8, R5, PT ;  /* 0x000000050800720c */ /* 0x000fe20003f84070 */
[----:B------:R-:W-:-:S02]  /*7b30*/  VIADD R14, R0, 0x8f ;  /* 0x0000008f000e7836 */ /* 0x000fc40000000000 */
[----:B------:R-:W-:Y:S01]  /*7b40*/  @!P2 IMAD.MOV R84, RZ, RZ, -R84 ;  /* 0x000000ffff54a224 */ /* 0x000fe200078e0a54 */
[----:B------:R-:W-:Y:S01]  /*7b50*/  ISETP.GE.AND P2, PT, R6, RZ, PT ;  /* 0x000000ff0600720c */ /* 0x000fe20003f46270 */
[----:B------:R-:W-:Y:S01]  /*7b60*/  IMAD.HI.U32 R4, R9, R38, RZ ;  /* 0x0000002609047227 */ /* 0x000fe200078e00ff */
[----:B------:R-:W-:-:S03]  /*7b70*/  IABS R6, R14 ;  /* 0x0000000e00067213 */ /* 0x000fc60000000000 */
[--C-:B------:R-:W-:Y:S02]  /*7b80*/  @!P6 IMAD.IADD R11, R11, 0x1, -R8.reuse ;  /* 0x000000010b0be824 */ /* 0x100fe400078e0a08 */
[--C-:B------:R-:W-:Y:S02]  /*7b90*/  @!P5 IMAD.IADD R7, R7, 0x1, -R8.reuse ;  /* 0x000000010707d824 */ /* 0x100fe400078e0a08 */
[----:B------:R-:W-:Y:S01]  /*7ba0*/  @!P4 IMAD.IADD R5, R5, 0x1, -R8 ;  /* 0x000000010505c824 */ /* 0x000fe200078e0a08 */
[C---:B------:R-:W-:Y:S01]  /*7bb0*/  ISETP.GT.U32.AND P5, PT, R8.reuse, R11, PT ;  /* 0x0000000b0800720c */ /* 0x040fe20003fa4070 */
[----:B------:R-:W-:Y:S01]  /*7bc0*/  IMAD.HI.U32 R3, R9, R6, RZ ;  /* 0x0000000609037227 */ /* 0x000fe200078e00ff */
[C---:B------:R-:W-:Y:S02]  /*7bd0*/  ISETP.GT.U32.AND P4, PT, R8.reuse, R79, PT ;  /* 0x0000004f0800720c */ /* 0x040fe40003f84070 */
[----:B------:R-:W-:Y:S01]  /*7be0*/  ISETP.GT.U32.AND P6, PT, R8, R5, PT ;  /* 0x000000050800720c */ /* 0x000fe20003fc4070 */
[----:B------:R-:W-:-:S02]  /*7bf0*/  IMAD.MOV R13, RZ, RZ, -R4 ;  /* 0x000000ffff0d7224 */ /* 0x000fc400078e0a04 */
[----:B------:R-:W-:Y:S02]  /*7c00*/  IMAD.MOV R3, RZ, RZ, -R3 ;  /* 0x000000ffff037224 */ /* 0x000fe400078e0a03 */
[C---:B------:R-:W-:Y:S02]  /*7c10*/  IMAD R38, R8.reuse, R13, R38 ;  /* 0x0000000d08267224 */ /* 0x040fe400078e0226 */
[C---:B------:R-:W-:Y:S02]  /*7c20*/  IMAD R3, R8.reuse, R3, R6 ;  /* 0x0000000308037224 */ /* 0x040fe400078e0206 */
[--C-:B------:R-:W-:Y:S01]  /*7c30*/  @!P5 IMAD.IADD R11, R11, 0x1, -R8.reuse ;  /* 0x000000010b0bd824 */ /* 0x100fe200078e0a08 */
[----:B------:R-:W-:Y:S01]  /*7c40*/  ISETP.GT.U32.AND P5, PT, R8, R38, PT ;  /* 0x000000260800720c */ /* 0x000fe20003fa4070 */
[----:B------:R-:W-:Y:S02]  /*7c50*/  VIADD R6, R0, 0x92 ;  /* 0x0000009200067836 */ /* 0x000fe40000000000 */
[--C-:B------:R-:W-:Y:S01]  /*7c60*/  @!P4 IMAD.IADD R79, R79, 0x1, -R8.reuse ;  /* 0x000000014f4fc824 */ /* 0x100fe200078e0a08 */
[----:B------:R-:W-:Y:S01]  /*7c70*/  ISETP.GT.U32.AND P4, PT, R8, R3, PT ;  /* 0x000000030800720c */ /* 0x000fe20003f84070 */
[----:B------:R-:W-:Y:S01]  /*7c80*/  @!P6 IMAD.IADD R5, R5, 0x1, -R8 ;  /* 0x000000010505e824 */ /* 0x000fe200078e0a08 */
[----:B------:R-:W-:Y:S01]  /*7c90*/  IABS R75, R6 ;  /* 0x00000006004b7213 */ /* 0x000fe20000000000 */
[----:B------:R-:W-:Y:S01]  /*7ca0*/  VIADD R10, R0, 0x91 ;  /* 0x00000091000a7836 */ /* 0x000fe20000000000 */
[----:B------:R-:W-:Y:S01]  /*7cb0*/  ISETP.GE.AND P6, PT, R12, RZ, PT ;  /* 0x000000ff0c00720c */ /* 0x000fe20003fc6270 */
[----:B------:R-:W-:-:S02]  /*7cc0*/  VIADD R12, R0, 0x93 ;  /* 0x00000093000c7836 */ /* 0x000fc40000000000 */
[C---:B------:R-:W-:Y:S01]  /*7cd0*/  IMAD.HI.U32 R13, R9.reuse, R75, RZ ;  /* 0x0000004b090d7227 */ /* 0x040fe200078e00ff */
[----:B------:R-:W-:Y:S02]  /*7ce0*/  IABS R77, R10 ;  /* 0x0000000a004d7213 */ /* 0x000fe40000000000 */
[----:B------:R-:W-:Y:S01]  /*7cf0*/  IABS R73, R12 ;  /* 0x0000000c00497213 */ /* 0x000fe20000000000 */
[----:B------:R-:W-:Y:S02]  /*7d00*/  @!P5 IMAD.IADD R38, R38, 0x1, -R8 ;  /* 0x000000012626d824 */ /* 0x000fe400078e0a08 */
[----:B------:R-:W-:Y:S02]  /*7d10*/  IMAD.MOV R13, RZ, RZ, -R13 ;  /* 0x000000ffff0d7224 */ /* 0x000fe400078e0a0d */
[----:B------:R-:W-:Y:S01]  /*7d20*/  @!P0 IMAD.MOV R81, RZ, RZ, -R81 ;  /* 0x000000ffff518224 */ /* 0x000fe200078e0a51 */
[C---:B------:R-:W-:Y:S01]  /*7d30*/  ISETP.GT.U32.AND P5, PT, R8.reuse, R38, PT ;  /* 0x000000260800720c */ /* 0x040fe20003fa4070 */
[C---:B------:R-:W-:Y:S01]  /*7d40*/  IMAD R75, R8.reuse, R13, R75 ;  /* 0x0000000d084b7224 */ /* 0x040fe200078e024b */
[----:B------:R-:W-:Y:S01]  /*7d50*/  ISETP.GT.U32.AND P0, PT, R8, R7, PT ;  /* 0x000000070800720c */ /* 0x000fe20003f04070 */
[----:B------:R-:W-:-:S04]  /*7d60*/  IMAD.HI.U32 R13, R9, R73, RZ ;  /* 0x00000049090d7227 */ /* 0x000fc800078e00ff */
[----:B------:R-:W-:Y:S01]  /*7d70*/  @!P4 IMAD.IADD R3, R3, 0x1, -R8 ;  /* 0x000000010303c824 */ /* 0x000fe200078e0a08 */
[----:B------:R-:W-:Y:S01]  /*7d80*/  ISETP.GE.AND P4, PT, R15, RZ, PT ;  /* 0x000000ff0f00720c */ /* 0x000fe20003f86270 */
[----:B------:R-:W-:Y:S02]  /*7d90*/  IMAD.MOV R13, RZ, RZ, -R13 ;  /* 0x000000ffff0d7224 */ /* 0x000fe400078e0a0d */
[----:B------:R-:W-:Y:S01]  /*7da0*/  @!P1 IMAD.MOV R79, RZ, RZ, -R79 ;  /* 0x000000ffff4f9224 */ /* 0x000fe200078e0a4f */
[----:B------:R-:W-:Y:S01]  /*7db0*/  ISETP.GT.U32.AND P1, PT, R8, R3, PT ;  /* 0x000000030800720c */ /* 0x000fe20003f24070 */
[----:B------:R-:W-:-:S04]  /*7dc0*/  IMAD.HI.U32 R4, R9, R77, RZ ;  /* 0x0000004d09047227 */ /* 0x000fc800078e00ff */
[----:B------:R-:W-:Y:S02]  /*7dd0*/  IMAD R73, R8, R13, R73 ;  /* 0x0000000d08497224 */ /* 0x000fe400078e0249 */
[----:B------:R-:W-:Y:S02]  /*7de0*/  IMAD.MOV R4, RZ, RZ, -R4 ;  /* 0x000000ffff047224 */ /* 0x000fe400078e0a04 */
[--C-:B------:R-:W-:Y:S01]  /*7df0*/  @!P5 IMAD.IADD R38, R38, 0x1, -R8.reuse ;  /* 0x000000012626d824 */ /* 0x100fe200078e0a08 */
[----:B------:R-:W-:Y:S01]  /*7e00*/  ISETP.GT.U32.AND P5, PT, R8, R73, PT ;  /* 0x000000490800720c */ /* 0x000fe20003fa4070 */
[----:B------:R-:W-:Y:S01]  /*7e10*/  @!P0 IMAD.IADD R7, R7, 0x1, -R8 ;  /* 0x0000000107078824 */ /* 0x000fe200078e0a08 */
[----:B------:R-:W-:Y:S01]  /*7e20*/  ISETP.GE.AND P0, PT, R14, RZ, PT ;  /* 0x000000ff0e00720c */ /* 0x000fe20003f06270 */
[----:B------:R-:W-:Y:S02]  /*7e30*/  IMAD.MOV.U32 R17, RZ, RZ, R5 ;  /* 0x000000ffff117224 */ /* 0x000fe400078e0005 */
[----:B------:R-:W-:-:S02]  /*7e40*/  IMAD R77, R8, R4, R77 ;  /* 0x00000004084d7224 */ /* 0x000fc400078e024d */
[----:B------:R-:W-:Y:S02]  /*7e50*/  IMAD.MOV.U32 R16, RZ, RZ, R11 ;  /* 0x000000ffff107224 */ /* 0x000fe400078e000b */
[----:B------:R-:W-:Y:S02]  /*7e60*/  VIADD R4, R0, 0x94 ;  /* 0x0000009400047836 */ /* 0x000fe40000000000 */
[----:B------:R-:W-:Y:S02]  /*7e70*/  IMAD.MOV.U32 R5, RZ, RZ, R7 ;  /* 0x000000ffff057224 */ /* 0x000fe400078e0007 */
[----:B------:R-:W-:Y:S01]  /*7e80*/  @!P3 IMAD.MOV R17, RZ, RZ, -R17 ;  /* 0x000000ffff11b224 */ /* 0x000fe200078e0a11 */
[----:B------:R-:W-:Y:S01]  /*7e90*/  IABS R7, R4 ;  /* 0x0000000400077213 */ /* 0x000fe20000000000 */
[----:B------:R-:W-:Y:S01]  /*7ea0*/  @!P2 IMAD.MOV R16, RZ, RZ, -R16 ;  /* 0x000000ffff10a224 */ /* 0x000fe200078e0a10 */
[----:B------:R-:W-:Y:S01]  /*7eb0*/  ISETP.GE.AND P2, PT, R10, RZ, PT ;  /* 0x000000ff0a00720c */ /* 0x000fe20003f46270 */
[--C-:B------:R-:W-:Y:S01]  /*7ec0*/  @!P1 IMAD.IADD R3, R3, 0x1, -R8.reuse ;  /* 0x0000000103039824 */ /* 0x100fe200078e0a08 */
[----:B------:R-:W-:Y:S01]  /*7ed0*/  ISETP.GE.AND P1, PT, R6, RZ, PT ;  /* 0x000000ff0600720c */ /* 0x000fe20003f26270 */
[----:B------:R-:W-:Y:S01]  /*7ee0*/  @!P6 IMAD.MOV R5, RZ, RZ, -R5 ;  /* 0x000000ffff05e224 */ /* 0x000fe200078e0a05 */
[----:B------:R-:W-:Y:S01]  /*7ef0*/  STL [R1+0x558], R17 ;  /* 0x0005581101007387 */ /* 0x000fe20000100800 */
[----:B------:R-:W-:Y:S01]  /*7f00*/  VIADD R6, R0, 0x95 ;  /* 0x0000009500067836 */ /* 0x000fe20000000000 */
[C---:B------:R-:W-:Y:S01]  /*7f10*/  ISETP.GT.U32.AND P3, PT, R8.reuse, R77, PT ;  /* 0x0000004d0800720c */ /* 0x040fe20003f64070 */
[----:B------:R-:W-:Y:S01]  /*7f20*/  IMAD.MOV.U32 R10, RZ, RZ, R3 ;  /* 0x000000ffff0a7224 */ /* 0x000fe200078e0003 */
[----:B------:R-:W-:Y:S01]  /*7f30*/  STL [R1+0x564], R16 ;  /* 0x0005641001007387 */ /* 0x000fe20000100800 */
[----:B------:R-:W-:Y:S01]  /*7f40*/  @!P5 IMAD.IADD R73, R73, 0x1, -R8 ;  /* 0x000000014949d824 */ /* 0x000fe200078e0a08 */
[C---:B------:R-:W-:Y:S01]  /*7f50*/  ISETP.GT.U32.AND P6, PT, R8.reuse, R75, PT ;  /* 0x0000004b0800720c */ /* 0x040fe20003fc4070 */
[----:B------:R-:W-:Y:S01]  /*7f60*/  IMAD.HI.U32 R3, R9, R7, RZ ;  /* 0x0000000709037227 */ /* 0x000fe200078e00ff */
[----:B------:R0:W-:Y:S02]  /*7f70*/  STL [R1+0x57c], R5 ;  /* 0x00057c0501007387 */ /* 0x0001e40000100800 */
[----:B------:R-:W-:Y:S01]  /*7f80*/  ISETP.GT.U32.AND P5, PT, R8, R73, PT ;  /* 0x000000490800720c */ /* 0x000fe20003fa4070 */
[----:B------:R-:W-:-:S02]  /*7f90*/  IMAD.MOV R11, RZ, RZ, -R3 ;  /* 0x000000ffff0b7224 */ /* 0x000fc400078e0a03 */
[----:B------:R-:W-:Y:S02]  /*7fa0*/  @!P0 IMAD.MOV R10, RZ, RZ, -R10 ;  /* 0x000000ffff0a8224 */ /* 0x000fe400078e0a0a */
[----:B------:R-:W-:Y:S02]  /*7fb0*/  IMAD R7, R8, R11, R7 ;  /* 0x0000000b08077224 */ /* 0x000fe400078e0207 */
[--C-:B------:R-:W-:Y:S01]  /*7fc0*/  @!P3 IMAD.IADD R77, R77, 0x1, -R8.reuse ;  /* 0x000000014d4db824 */ /* 0x100fe200078e0a08 */
[----:B0-----:R-:W-:Y:S01]  /*7fd0*/  IABS R5, R6 ;  /* 0x0000000600057213 */ /* 0x001fe20000000000 */
[----:B------:R-:W-:Y:S01]  /*7fe0*/  @!P6 IMAD.IADD R75, R75, 0x1, -R8 ;  /* 0x000000014b4be824 */ /* 0x000fe200078e0a08 */
[----:B------:R0:W-:Y:S01]  /*7ff0*/  STL [R1+0x590], R10 ;  /* 0x0005900a01007387 */ /* 0x0001e20000100800 */
[----:B------:R-:W-:Y:S01]  /*8000*/  VIADD R13, R0, 0x96 ;  /* 0x00000096000d7836 */ /* 0x000fe20000000000 */
[C---:B------:R-:W-:Y:S01]  /*8010*/  ISETP.GT.U32.AND P6, PT, R8.reuse, R77, PT ;  /* 0x0000004d0800720c */ /* 0x040fe20003fc4070 */
[----:B------:R-:W-:Y:S01]  /*8020*/  IMAD.HI.U32 R3, R9, R5, RZ ;  /* 0x0000000509037227 */ /* 0x000fe200078e00ff */
[----:B------:R-:W-:-:S02]  /*8030*/  ISETP.GT.U32.AND P0, PT, R8, R75, PT ;  /* 0x0000004b0800720c */ /* 0x000fc40003f04070 */
[----:B------:R-:W-:Y:S01]  /*8040*/  ISETP.GE.AND P3, PT, R12, RZ, PT ;  /* 0x000000ff0c00720c */ /* 0x000fe20003f66270 */
[----:B------:R-:W-:Y:S01]  /*8050*/  IMAD.MOV R11, RZ, RZ, -R3 ;  /* 0x000000ffff0b7224 */ /* 0x000fe200078e0a03 */
[----:B------:R-:W-:Y:S01]  /*8060*/  IABS R12, R13 ;  /* 0x0000000d000c7213 */ /* 0x000fe20000000000 */
[--C-:B------:R-:W-:Y:S02]  /*8070*/  @!P5 IMAD.IADD R73, R73, 0x1, -R8.reuse ;  /* 0x000000014949d824 */ /* 0x100fe400078e0a08 */
[----:B------:R-:W-:Y:S02]  /*8080*/  IMAD R5, R8, R11, R5 ;  /* 0x0000000b08057224 */ /* 0x000fe400078e0205 */
[C---:B0-----:R-:W-:Y:S02]  /*8090*/  VIADD R10, R0.reuse, 0x97 ;  /* 0x00000097000a7836 */ /* 0x041fe40000000000 */
[----:B------:R-:W-:Y:S01]  /*80a0*/  VIADD R11, R0, 0x98 ;  /* 0x00000098000b7836 */ /* 0x000fe20000000000 */
[C---:B------:R-:W-:Y:S01]  /*80b0*/  ISETP.GT.U32.AND P5, PT, R8.reuse, R5, PT ;  /* 0x000000050800720c */ /* 0x040fe20003fa4070 */
[----:B------:R-:W-:Y:S01]  /*80c0*/  @!P6 IMAD.IADD R77, R77, 0x1, -R8 ;  /* 0x000000014d4de824 */ /* 0x000fe200078e0a08 */
[----:B------:R-:W-:Y:S01]  /*80d0*/  IABS R14, R10 ;  /* 0x0000000a000e7213 */ /* 0x000fe20000000000 */
[----:B------:R-:W-:Y:S01]  /*80e0*/  @!P4 IMAD.MOV R38, RZ, RZ, -R38 ;  /* 0x000000ffff26c224 */ /* 0x000fe200078e0a26 */
[----:B------:R-:W-:Y:S01]  /*80f0*/  ISETP.GT.U32.AND P6, PT, R8, R7, PT ;  /* 0x000000070800720c */ /* 0x000fe20003fc4070 */
[----:B------:R-:W-:Y:S01]  /*8100*/  IMAD.HI.U32 R15, R9, R12, RZ ;  /* 0x0000000c090f7227 */ /* 0x000fe200078e00ff */
[----:B------:R-:W-:-:S03]  /*8110*/  IABS R21, R11 ;  /* 0x0000000b00157213 */ /* 0x000fc60000000000 */
[----:B------:R-:W-:Y:S02]  /*8120*/  IMAD.MOV.U32 R3, RZ, RZ, R14 ;  /* 0x000000ffff037224 */ /* 0x000fe400078e000e */
[----:B------:R-:W-:-:S04]  /*8130*/  IMAD.HI.U32 R14, R9, R21, RZ ;  /* 0x00000015090e7227 */ /* 0x000fc800078e00ff */
[----:B------:R-:W-:Y:S02]  /*8140*/  @!P5 IMAD.IADD R5, R5, 0x1, -R8 ;  /* 0x000000010505d824 */ /* 0x000fe400078e0a08 */
[----:B------:R-:W-:Y:S02]  /*8150*/  IMAD.MOV R14, RZ, RZ, -R14 ;  /* 0x000000ffff0e7224 */ /* 0x000fe400078e0a0e */
[----:B------:R-:W-:Y:S01]  /*8160*/  @!P0 IMAD.IADD R75, R75, 0x1, -R8 ;  /* 0x000000014b4b8824 */ /* 0x000fe200078e0a08 */
[----:B------:R-:W-:Y:S01]  /*8170*/  ISETP.GT.U32.AND P4, PT, R8, R5, PT ;  /* 0x000000050800720c */ /* 0x000fe20003f84070 */
[----:B------:R-:W-:Y:S01]  /*8180*/  IMAD.MOV R15, RZ, RZ, -R15 ;  /* 0x000000ffff0f7224 */ /* 0x000fe200078e0a0f */
[----:B------:R-:W-:Y:S01]  /*8190*/  ISETP.GE.AND P0, PT, R4, RZ, PT ;  /* 0x000000ff0400720c */ /* 0x000fe20003f06270 */
[----:B------:R-:W-:-:S04]  /*81a0*/  IMAD.HI.U32 R4, R9, R3, RZ ;  /* 0x0000000309047227 */ /* 0x000fc800078e00ff */
[----:B------:R-:W-:Y:S01]  /*81b0*/  @!P6 IMAD.IADD R7, R7, 0x1, -R8 ;  /* 0x000000010707e824 */ /* 0x000fe200078e0a08 */
[----:B------:R-:W-:Y:S01]  /*81c0*/  ISETP.GE.AND P6, PT, R6, RZ, PT ;  /* 0x000000ff0600720c */ /* 0x000fe20003fc6270 */
[C---:B------:R-:W-:Y:S02]  /*81d0*/  IMAD R21, R8.reuse, R14, R21 ;  /* 0x0000000e08157224 */ /* 0x040fe400078e0215 */
[----:B------:R-:W-:Y:S01]  /*81e0*/  IMAD.MOV R4, RZ, RZ, -R4 ;  /* 0x000000ffff047224 */ /* 0x000fe200078e0a04 */
[----:B------:R-:W-:Y:S01]  /*81f0*/  ISETP.GT.U32.AND P5, PT, R8, R7, PT ;  /* 0x000000070800720c */ /* 0x000fe20003fa4070 */
[----:B------:R-:W-:Y:S02]  /*8200*/  VIADD R6, R0, 0x99 ;  /* 0x0000009900067836 */ /* 0x000fe40000000000 */
[C---:B------:R-:W-:Y:S02]  /*8210*/  IMAD R12, R8.reuse, R15, R12 ;  /* 0x0000000f080c7224 */ /* 0x040fe400078e020c */
[----:B------:R-:W-:Y:S01]  /*8220*/  @!P4 IMAD.IADD R5, R5, 0x1, -R8 ;  /* 0x000000010505c824 */ /* 0x000fe200078e0a08 */
[C---:B------:R-:W-:Y:S01]  /*8230*/  ISETP.GT.U32.AND P4, PT, R8.reuse, R21, PT ;  /* 0x000000150800720c */ /* 0x040fe20003f84070 */
[C---:B------:R-:W-:Y:S01]  /*8240*/  IMAD R3, R8.reuse, R4, R3 ;  /* 0x0000000408037224 */ /* 0x040fe200078e0203 */
[----:B------:R-:W-:Y:S01]  /*8250*/  IABS R4, R6 ;  /* 0x0000000600047213 */ /* 0x000fe20000000000 */
[----:B------:R-:W-:Y:S01]  /*8260*/  @!P2 IMAD.MOV R77, RZ, RZ, -R77 ;  /* 0x000000ffff4da224 */ /* 0x000fe200078e0a4d */
[C---:B------:R-:W-:Y:S01]  /*8270*/  ISETP.GT.U32.AND P2, PT, R8.reuse, R12, PT ;  /* 0x0000000c0800720c */ /* 0x040fe20003f44070 */
[----:B------:R-:W-:Y:S01]  /*8280*/  @!P3 IMAD.MOV R73, RZ, RZ, -R73 ;  /* 0x000000ffff49b224 */ /* 0x000fe200078e0a49 */
[----:B------:R-:W-:Y:S01]  /*8290*/  ISETP.GT.U32.AND P3, PT, R8, R3, PT ;  /* 0x000000030800720c */ /* 0x000fe20003f64070 */
[----:B------:R-:W-:-:S02]  /*82a0*/  IMAD.MOV.U32 R71, RZ, RZ, R4 ;  /* 0x000000ffff477224 */ /* 0x000fc400078e0004 */
[----:B------:R-:W-:Y:S02]  /*82b0*/  VIADD R4, R0, 0x9a ;  /* 0x0000009a00047836 */ /* 0x000fe40000000000 */
[--C-:B------:R-:W-:Y:S01]  /*82c0*/  @!P5 IMAD.IADD R7, R7, 0x1, -R8.reuse ;  /* 0x000000010707d824 */ /* 0x100fe200078e0a08 */
[----:B------:R-:W-:Y:S01]  /*82d0*/  ISETP.GE.AND P5, PT, R10, RZ, PT ;  /* 0x000000ff0a00720c */ /* 0x000fe20003fa6270 */
[--C-:B------:R-:W-:Y:S01]  /*82e0*/  @!P4 IMAD.IADD R21, R21, 0x1, -R8.reuse ;  /* 0x000000011515c824 */ /* 0x100fe200078e0a08 */
[----:B------:R-:W-:Y:S01]  /*82f0*/  IABS R69, R4 ;  /* 0x0000000400457213 */ /* 0x000fe20000000000 */
[----:B------:R-:W-:Y:S02]  /*8300*/  IMAD.MOV.U32 R16, RZ, RZ, R7 ;  /* 0x000000ffff107224 */ /* 0x000fe400078e0007 */
[----:B------:R-:W-:Y:S01]  /*8310*/  @!P2 IMAD.IADD R12, R12, 0x1, -R8 ;  /* 0x000000010c0ca824 */ /* 0x000fe200078e0a08 */
[----:B------:R-:W-:Y:S01]  /*8320*/  ISETP.GT.U32.AND P4, PT, R8, R21, PT ;  /* 0x000000150800720c */ /* 0x000fe20003f84070 */
[----:B------:R-:W-:Y:S01]  /*8330*/  IMAD.MOV.U32 R7, RZ, RZ, R5 ;  /* 0x000000ffff077224 */ /* 0x000fe200078e0005 */
[----:B------:R-:W-:Y:S01]  /*8340*/  ISETP.GE.AND P2, PT, R11, RZ, PT ;  /* 0x000000ff0b00720c */ /* 0x000fe20003f46270 */
[----:B------:R-:W-:-:S04]  /*8350*/  IMAD.HI.U32 R5, R9, R69, RZ ;  /* 0x0000004509057227 */ /* 0x000fc800078e00ff */
[----:B------:R-:W-:Y:S01]  /*8360*/  @!P1 IMAD.MOV R75, RZ, RZ, -R75 ;  /* 0x000000ffff4b9224 */ /* 0x000fe200078e0a4b */
[----:B------:R-:W-:Y:S01]  /*8370*/  ISETP.GE.AND P1, PT, R13, RZ, PT ;  /* 0x000000ff0d00720c */ /* 0x000fe20003f26270 */
[----:B------:R-:W-:Y:S01]  /*8380*/  @!P3 IMAD.IADD R3, R3, 0x1, -R8 ;  /* 0x000000010303b824 */ /* 0x000fe200078e0a08 */
[----:B------:R-:W-:Y:S01]  /*8390*/  ISETP.GT.U32.AND P3, PT, R8, R12, PT ;  /* 0x0000000c0800720c */ /* 0x000fe20003f64070 */
[----:B------:R-:W-:-:S04]  /*83a0*/  IMAD.HI.U32 R13, R9, R71, RZ ;  /* 0x00000047090d7227 */ /* 0x000fc800078e00ff */
[----:B------:R-:W-:Y:S02]  /*83b0*/  IMAD.MOV R5, RZ, RZ, -R5 ;  /* 0x000000ffff057224 */ /* 0x000fe400078e0a05 */
[----:B------:R-:W-:Y:S01]  /*83c0*/  @!P0 IMAD.MOV R16, RZ, RZ, -R16 ;  /* 0x000000ffff108224 */ /* 0x000fe200078e0a10 */
[C---:B------:R-:W-:Y:S01]  /*83d0*/  ISETP.GT.U32.AND P0, PT, R8.reuse, R3, PT ;  /* 0x000000030800720c */ /* 0x040fe20003f04070 */
[----:B------:R-:W-:Y:S02]  /*83e0*/  IMAD.MOV R13, RZ, RZ, -R13 ;  /* 0x000000ffff0d7224 */ /* 0x000fe400078e0a0d */
[C---:B------:R-:W-:Y:S01]  /*83f0*/  IMAD R69, R8.reuse, R5, R69 ;  /* 0x0000000508457224 */ /* 0x040fe200078e0245 */
[----:B------:R-:W-:Y:S01]  /*8400*/  STL [R1+0x59c], R16 ;  /* 0x00059c1001007387 */ /* 0x000fe20000100800 */
[C---:B------:R-:W-:Y:S02]  /*8410*/  IMAD R71, R8.reuse, R13, R71 ;  /* 0x0000000d08477224 */ /* 0x040fe400078e0247 */
[----:B------:R-:W-:Y:S01]  /*8420*/  @!P4 IMAD.IADD R21, R21, 0x1, -R8 ;  /* 0x000000011515c824 */ /* 0x000fe200078e0a08 */
[----:B------:R-:W-:Y:S01]  /*8430*/  ISETP.GT.U32.AND P4, PT, R8, R69, PT ;  /* 0x000000450800720c */ /* 0x000fe20003f84070 */
[----:B------:R-:W-:-:S02]  /*8440*/  VIADD R10, R0, 0x9b ;  /* 0x0000009b000a7836 */ /* 0x000fc40000000000 */
[--C-:B------:R-:W-:Y:S01]  /*8450*/  @!P3 IMAD.IADD R12, R12, 0x1, -R8.reuse ;  /* 0x000000010c0cb824 */ /* 0x100fe200078e0a08 */
[----:B------:R-:W-:Y:S01]  /*8460*/  ISETP.GT.U32.AND P3, PT, R8, R71, PT ;  /* 0x000000470800720c */ /* 0x000fe20003f64070 */
[--C-:B------:R-:W-:Y:S01]  /*8470*/  @!P0 IMAD.IADD R3, R3, 0x1, -R8.reuse ;  /* 0x0000000103038824 */ /* 0x100fe200078e0a08 */
[----:B------:R-:W-:Y:S01]  /*8480*/  IABS R68, R10 ;  /* 0x0000000a00447213 */ /* 0x000fe20000000000 */
[----:B------:R-:W-:Y:S01]  /*8490*/  @!P6 IMAD.MOV R7, RZ, RZ, -R7 ;  /* 0x000000ffff07e224 */ /* 0x000fe200078e0a07 */
[----:B------:R-:W-:Y:S01]  /*84a0*/  ISETP.GE.AND P0, PT, R4, RZ, PT ;  /* 0x000000ff0400720c */ /* 0x000fe20003f06270 */
[----:B------:R-:W-:Y:S01]  /*84b0*/  VIADD R4, R0, 0x9c ;  /* 0x0000009c00047836 */ /* 0x000fe20000000000 */
[----:B------:R-:W-:Y:S01]  /*84c0*/  ISETP.GE.AND P6, PT, R6, RZ, PT ;  /* 0x000000ff0600720c */ /* 0x000fe20003fc6270 */
[----:B------:R-:W-:Y:S01]  /*84d0*/  IMAD.HI.U32 R11, R9, R68, RZ ;  /* 0x00000044090b7227 */ /* 0x000fe200078e00ff */
[----:B------:R0:W-:Y:S02]  /*84e0*/  STL [R1+0x5a8], R7 ;  /* 0x0005a80701007387 */ /* 0x0001e40000100800 */
[----:B------:R-:W-:Y:S01]  /*84f0*/  IABS R5, R4 ;  /* 0x0000000400057213 */ /* 0x000fe20000000000 */
[----:B------:R-:W-:-:S02]  /*8500*/  @!P4 IMAD.IADD R69, R69, 0x1, -R8 ;  /* 0x000000014545c824 */ /* 0x000fc400078e0a08 */
[----:B------:R-:W-:Y:S02]  /*8510*/  IMAD.MOV R11, RZ, RZ, -R11 ;  /* 0x000000ffff0b7224 */ /* 0x000fe400078e0a0b */
[----:B------:R-:W-:Y:S01]  /*8520*/  @!P3 IMAD.IADD R71, R71, 0x1, -R8 ;  /* 0x000000014747b824 */ /* 0x000fe200078e0a08 */
[----:B------:R-:W-:Y:S01]  /*8530*/  ISETP.GE.AND P3, PT, R10, RZ, PT ;  /* 0x000000ff0a00720c */ /* 0x000fe20003f66270 */
[----:B------:R-:W-:Y:S01]  /*8540*/  VIADD R6, R0, 0x9d ;  /* 0x0000009d00067836 */ /* 0x000fe20000000000 */
[----:B------:R-:W-:Y:S01]  /*8550*/  ISETP.GT.U32.AND P4, PT, R8, R69, PT ;  /* 0x000000450800720c */ /* 0x000fe20003f84070 */
[----:B------:R-:W-:Y:S02]  /*8560*/  IMAD.MOV.U32 R13, RZ, RZ, R12 ;  /* 0x000000ffff0d7224 */ /* 0x000fe400078e000c */
[----:B------:R-:W-:Y:S01]  /*8570*/  IMAD.HI.U32 R10, R9, R5, RZ ;  /* 0x00000005090a7227 */ /* 0x000fe200078e00ff */
[----:B0-----:R-:W-:-:S03]  /*8580*/  IABS R7, R6 ;  /* 0x0000000600077213 */ /* 0x001fc60000000000 */
[----:B------:R-:W-:Y:S02]  /*8590*/  IMAD R68, R8, R11, R68 ;  /* 0x0000000b08447224 */ /* 0x000fe400078e0244 */
[----:B------:R-:W-:Y:S02]  /*85a0*/  IMAD.MOV.U32 R12, RZ, RZ, R3 ;  /* 0x000000ffff0c7224 */ /* 0x000fe400078e0003 */
[----:B------:R-:W-:Y:S01]  /*85b0*/  @!P2 IMAD.MOV R21, RZ, RZ, -R21 ;  /* 0x000000ffff15a224 */ /* 0x000fe200078e0a15 */
[----:B------:R-:W-:Y:S01]  /*85c0*/  ISETP.GE.AND P2, PT, R4, RZ, PT ;  /* 0x000000ff0400720c */ /* 0x000fe20003f46270 */
[----:B------:R-:W-:Y:S01]  /*85d0*/  @!P1 IMAD.MOV R13, RZ, RZ, -R13 ;  /* 0x000000ffff0d9224 */ /* 0x000fe200078e0a0d */
[C---:B------:R-:W-:Y:S01]  /*85e0*/  ISETP.GT.U32.AND P1, PT, R8.reuse, R71, PT ;  /* 0x000000470800720c */ /* 0x040fe20003f24070 */
[----:B------:R-:W-:Y:S02]  /*85f0*/  IMAD.MOV R4, RZ, RZ, -R10 ;  /* 0x000000ffff047224 */ /* 0x000fe400078e0a0a */
[----:B------:R-:W-:Y:S01]  /*8600*/  @!P5 IMAD.MOV R12, RZ, RZ, -R12 ;  /* 0x000000ffff0cd224 */ /* 0x000fe200078e0a0c */
[C---:B------:R-:W-:Y:S01]  /*8610*/  ISETP.GT.U32.AND P5, PT, R8.reuse, R68, PT ;  /* 0x000000440800720c */ /* 0x040fe20003fa4070 */
[----:B------:R-:W-:Y:S01]  /*8620*/  IMAD R5, R8, R4, R5 ;  /* 0x0000000408057224 */ /* 0x000fe200078e0205 */
[----:B------:R-:W-:Y:S01]  /*8630*/  STL [R1+0x5c8], R13 ;  /* 0x0005c80d01007387 */ /* 0x000fe20000100800 */
[----:B------:R-:W-:-:S03]  /*8640*/  IMAD.HI.U32 R3, R9, R7, RZ ;  /* 0x0000000709037227 */ /* 0x000fc600078e00ff */
[----:B------:R0:W-:Y:S01]  /*8650*/  STL [R1+0x5cc], R12 ;  /* 0x0005cc0c01007387 */ /* 0x0001e20000100800 */
[--C-:B------:R-:W-:Y:S01]  /*8660*/  @!P4 IMAD.IADD R69, R69, 0x1, -R8.reuse ;  /* 0x000000014545c824 */ /* 0x100fe200078e0a08 */
[----:B------:R-:W-:Y:S01]  /*8670*/  ISETP.GT.U32.AND P4, PT, R8, R5, PT ;  /* 0x000000050800720c */ /* 0x000fe20003f84070 */
[----:B------:R-:W-:Y:S02]  /*8680*/  IMAD.MOV R3, RZ, RZ, -R3 ;  /* 0x000000ffff037224 */ /* 0x000fe400078e0a03 */
[--C-:B------:R-:W-:Y:S01]  /*8690*/  @!P1 IMAD.IADD R71, R71, 0x1, -R8.reuse ;  /* 0x0000000147479824 */ /* 0x100fe200078e0a08 */
[----:B------:R-:W-:Y:S01]  /*86a0*/  ISETP.GE.AND P1, PT, R6, RZ, PT ;  /* 0x000000ff0600720c */ /* 0x000fe20003f26270 */
[----:B------:R-:W-:Y:S02]  /*86b0*/  IMAD R7, R8, R3, R7 ;  /* 0x0000000308077224 */ /* 0x000fe400078e0207 */
[--C-:B------:R-:W-:Y:S02]  /*86c0*/  @!P5 IMAD.IADD R68, R68, 0x1, -R8.reuse ;  /* 0x000000014444d824 */ /* 0x100fe400078e0a08 */
[----:B------:R-:W-:Y:S01]  /*86d0*/  @!P6 IMAD.MOV R71, RZ, RZ, -R71 ;  /* 0x000000ffff47e224 */ /* 0x000fe200078e0a47 */
[----:B------:R-:W-:Y:S01]  /*86e0*/  ISETP.GT.U32.AND P6, PT, R8, R7, PT ;  /* 0x000000070800720c */ /* 0x000fe20003fc4070 */
[----:B------:R-:W-:Y:S01]  /*86f0*/  VIADD R10, R0, 0x9f ;  /* 0x0000009f000a7836 */ /* 0x000fe20000000000 */
[----:B------:R-:W-:Y:S01]  /*8700*/  ISETP.GT.U32.AND P5, PT, R8, R68, PT ;  /* 0x000000440800720c */ /* 0x000fe20003fa4070 */
[----:B------:R-:W-:-:S02]  /*8710*/  @!P4 IMAD.IADD R5, R5, 0x1, -R8 ;  /* 0x000000010505c824 */ /* 0x000fc400078e0a08 */
[----:B------:R-:W-:Y:S01]  /*8720*/  VIADD R6, R0, 0x9e ;  /* 0x0000009e00067836 */ /* 0x000fe20000000000 */
[----:B------:R-:W-:Y:S01]  /*8730*/  IABS R11, R10 ;  /* 0x0000000a000b7213 */ /* 0x000fe20000000000 */
[----:B------:R-:W-:Y:S01]  /*8740*/  @!P0 IMAD.MOV R69, RZ, RZ, -R69 ;  /* 0x000000ffff458224 */ /* 0x000fe200078e0a45 */
[----:B------:R-:W-:Y:S01]  /*8750*/  ISETP.GT.U32.AND P4, PT, R8, R5, PT ;  /* 0x000000050800720c */ /* 0x000fe20003f84070 */
[C---:B------:R-:W-:Y:S01]  /*8760*/  VIADD R4, R0.reuse, 0xa0 ;  /* 0x000000a000047836 */ /* 0x040fe20000000000 */
[----:B------:R-:W-:Y:S01]  /*8770*/  IABS R3, R6 ;  /* 0x0000000600037213 */ /* 0x000fe20000000000 */
[----:B------:R-:W-:Y:S01]  /*8780*/  VIADD R66, R0, 0xa1 ;  /* 0x000000a100427836 */ /* 0x000fe20000000000 */
[----:B------:R-:W-:Y:S01]  /*8790*/  ISETP.GE.AND P0, PT, R6, RZ, PT ;  /* 0x000000ff0600720c */ /* 0x000fe20003f06270 */
[----:B------:R-:W-:Y:S01]  /*87a0*/  IMAD.MOV.U32 R6, RZ, RZ, R11 ;  /* 0x000000ffff067224 */ /* 0x000fe200078e000b */
[----:B------:R-:W-:Y:S01]  /*87b0*/  IABS R67, R4 ;  /* 0x0000000400437213 */ /* 0x000fe20000000000 */
[----:B------:R-:W-:-:S02]  /*87c0*/  @!P6 IMAD.IADD R7, R7, 0x1, -R8 ;  /* 0x000000010707e824 */ /* 0x000fc400078e0a08 */
[----:B------:R-:W-:Y:S01]  /*87d0*/  @!P5 IMAD.IADD R68, R68, 0x1, -R8 ;  /* 0x000000014444d824 */ /* 0x000fe200078e0a08 */
[----:B------:R-:W-:Y:S01]  /*87e0*/  ISETP.GE.AND P5, PT, R10, RZ, PT ;  /* 0x000000ff0a00720c */ /* 0x000fe20003fa6270 */
[----:B------:R-:W-:Y:S01]  /*87f0*/  IMAD.HI.U32 R10, R9, R6, RZ ;  /* 0x00000006090a7227 */ /* 0x000fe200078e00ff */
[----:B------:R-:W-:-:S03]  /*8800*/  ISETP.GT.U32.AND P6, PT, R8, R7, PT ;  /* 0x000000070800720c */ /* 0x000fc60003fc4070 */
[----:B0-----:R-:W-:-:S04]  /*8810*/  IMAD.HI.U32 R12, R9, R3, RZ ;  /* 0x00000003090c7227 */ /* 0x001fc800078e00ff */
[----:B------:R-:W-:Y:S02]  /*8820*/  IMAD.MOV R10, RZ, RZ, -R10 ;  /* 0x000000ffff0a7224 */ /* 0x000fe400078e0a0a */
[----:B------:R-:W-:Y:S02]  /*8830*/  @!P4 IMAD.IADD R5, R5, 0x1, -R8 ;  /* 0x000000010505c824 */ /* 0x000fe400078e0a08 */
[----:B------:R-:W-:Y:S02]  /*8840*/  IMAD.MOV R12, RZ, RZ, -R12 ;  /* 0x000000ffff0c7224 */ /* 0x000fe400078e0a0c */
[----:B------:R-:W-:Y:S01]  /*8850*/  @!P3 IMAD.MOV R68, RZ, RZ, -R68 ;  /* 0x000000ffff44b224 */ /* 0x000fe200078e0a44 */
[----:B------:R-:W-:Y:S01]  /*8860*/  ISETP.GE.AND P3, PT, R4, RZ, PT ;  /* 0x000000ff0400720c */ /* 0x000fe20003f66270 */
[----:B------:R-:W-:Y:S02]  /*8870*/  IMAD R4, R8, R10, R6 ;  /* 0x0000000a08047224 */ /* 0x000fe400078e0206 */
[----:B------:R-:W-:-:S02]  /*8880*/  IMAD.MOV.U32 R13, RZ, RZ, R5 ;  /* 0x000000ffff0d7224 */ /* 0x000fc400078e0005 */
[----:B------:R-:W-:Y:S02]  /*8890*/  IMAD R3, R8, R12, R3 ;  /* 0x0000000c08037224 */ /* 0x000fe400078e0203 */
[----:B------:R-:W-:-:S03]  /*88a0*/  IMAD.HI.U32 R11, R9, R67, RZ ;  /* 0x00000043090b7227 */ /* 0x000fc600078e00ff */
[C---:B------:R-:W-:Y:S01]  /*88b0*/  ISETP.GT.U32.AND P4, PT, R8.reuse, R3, PT ;  /* 0x000000030800720c */ /* 0x040fe20003f84070 */
[----:B------:R-:W-:Y:S01]  /*88c0*/  @!P2 IMAD.MOV R13, RZ, RZ, -R13 ;  /* 0x000000ffff0da224 */ /* 0x000fe200078e0a0d */
[----:B------:R-:W-:Y:S01]  /*88d0*/  ISETP.GT.U32.AND P2, PT, R8, R4, PT ;  /* 0x000000040800720c */ /* 0x000fe20003f44070 */
[----:B------:R-:W-:Y:S02]  /*88e0*/  IMAD.MOV R11, RZ, RZ, -R11 ;  /* 0x000000ffff0b7224 */ /* 0x000fe400078e0a0b */
[----:B------:R-:W-:Y:S01]  /*88f0*/  @!P6 IMAD.IADD R7, R7, 0x1, -R8 ;  /* 0x000000010707e824 */ /* 0x000fe200078e0a08 */
[----:B------:R-:W-:Y:S01]  /*8900*/  ISETP.GE.AND P6, PT, R66, RZ, PT ;  /* 0x000000ff4200720c */ /* 0x000fe20003fc6270 */
[----:B------:R-:W-:Y:S01]  /*8910*/  IMAD R67, R8, R11, R67 ;  /* 0x0000000b08437224 */ /* 0x000fe200078e0243 */
[----:B------:R-:W-:Y:S01]  /*8920*/  IABS R66, R66 ;  /* 0x0000004200427213 */ /* 0x000fe20000000000 */
[----:B------:R-:W-:Y:S01]  /*8930*/  IMAD.MOV.U32 R14, RZ, RZ, R7 ;  /* 0x000000ffff0e7224 */ /* 0x000fe200078e0007 */
[----:B------:R0:W-:Y:S01]  /*8940*/  STL [R1+0x5c4], R13 ;  /* 0x0005c40d01007387 */ /* 0x0001e20000100800 */
[----:B------:R-:W-:-:S02]  /*8950*/  VIADD R11, R0, 0xa2 ;  /* 0x000000a2000b7836 */ /* 0x000fc40000000000 */
[----:B------:R-:W-:Y:S01]  /*8960*/  @!P1 IMAD.MOV R14, RZ, RZ, -R14 ;  /* 0x000000ffff0e9224 */ /* 0x000fe200078e0a0e */
[----:B------:R-:W-:Y:S01]  /*8970*/  ISETP.GT.U32.AND P1, PT, R8, R67, PT ;  /* 0x000000430800720c */ /* 0x000fe20003f24070 */
[--C-:B------:R-:W-:Y:S01]  /*8980*/  @!P2 IMAD.IADD R4, R4, 0x1, -R8.reuse ;  /* 0x000000010404a824 */ /* 0x100fe200078e0a08 */
[----:B------:R-:W-:Y:S01]  /*8990*/  IABS R64, R11 ;  /* 0x0000000b00407213 */ /* 0x000fe20000000000 */
[----:B------:R-:W-:Y:S01]  /*89a0*/  @!P4 IMAD.IADD R3, R3, 0x1, -R8 ;  /* 0x000000010303c824 */ /* 0x000fe200078e0a08 */
[----:B------:R1:W-:Y:S01]  /*89b0*/  STL [R1+0x5c0], R14 ;  /* 0x0005c00e01007387 */ /* 0x0003e20000100800 */
[----:B------:R-:W-:Y:S01]  /*89c0*/  VIADD R12, R0, 0xa4 ;  /* 0x000000a4000c7836 */ /* 0x000fe20000000000 */
[C---:B------:R-:W-:Y:S01]  /*89d0*/  ISETP.GT.U32.AND P2, PT, R8.reuse, R4, PT ;  /* 0x000000040800720c */ /* 0x040fe20003f44070 */
[----:B0-----:R-:W-:Y:S01]  /*89e0*/  IMAD.HI.U32 R13, R9, R66, RZ ;  /* 0x00000042090d7227 */ /* 0x001fe200078e00ff */
[----:B------:R-:W-:Y:S02]  /*89f0*/  ISETP.GT.U32.AND P4, PT, R8, R3, PT ;  /* 0x000000030800720c */ /* 0x000fe40003f84070 */
[----:B------:R-:W-:Y:S01]  /*8a00*/  IABS R5, R12 ;  /* 0x0000000c00057213 */ /* 0x000fe20000000000 */
[----:B------:R-:W-:-:S02]  /*8a10*/  IMAD.MOV R13, RZ, RZ, -R13 ;  /* 0x000000ffff0d7224 */ /* 0x000fc400078e0a0d */
[----:B------:R-:W-:Y:S02]  /*8a20*/  @!P1 IMAD.IADD R67, R67, 0x1, -R8 ;  /* 0x0000000143439824 */ /* 0x000fe400078e0a08 */
[----:B------:R-:W-:-:S03]  /*8a30*/  IMAD.HI.U32 R10, R9, R64, RZ ;  /* 0x00000040090a7227 */ /* 0x000fc600078e00ff */
[C---:B------:R-:W-:Y:S01]  /*8a40*/  ISETP.GT.U32.AND P1, PT, R8.reuse, R67, PT ;  /* 0x000000430800720c */ /* 0x040fe20003f24070 */
[----:B------:R-:W-:Y:S02]  /*8a50*/  IMAD R66, R8, R13, R66 ;  /* 0x0000000d08427224 */ /* 0x000fe400078e0242 */
[----:B------:R-:W-:Y:S02]  /*8a60*/  IMAD.MOV R10, RZ, RZ, -R10 ;  /* 0x000000ffff0a7224 */ /* 0x000fe400078e0a0a */
[--C-:B------:R-:W-:Y:S01]  /*8a70*/  @!P2 IMAD.IADD R4, R4, 0x1, -R8.reuse ;  /* 0x000000010404a824 */ /* 0x100fe200078e0a08 */
[C---:B------:R-:W-:Y:S01]  /*8a80*/  ISETP.GT.U32.AND P2, PT, R8.reuse, R66, PT ;  /* 0x000000420800720c */ /* 0x040fe20003f44070 */
[----:B------:R-:W-:Y:S01]  /*8a90*/  @!P4 IMAD.IADD R3, R3, 0x1, -R8 ;  /* 0x000000010303c824 */ /* 0x000fe200078e0a08 */
[----:B------:R-:W-:Y:S01]  /*8aa0*/  ISETP.GE.AND P4, PT, R11, RZ, PT ;  /* 0x000000ff0b00720c */ /* 0x000fe20003f86270 */
[----:B------:R-:W-:Y:S02]  /*8ab0*/  IMAD R64, R8, R10, R64 ;  /* 0x0000000a08407224 */ /* 0x000fe400078e0240 */
[----:B------:R-:W-:-:S04]  /*8ac0*/  IMAD.HI.U32 R10, R9, R5, RZ ;  /* 0x00000005090a7227 */ /* 0x000fc800078e00ff */
[----:B------:R-:W-:Y:S02]  /*8ad0*/  IMAD.MOV.U32 R15, RZ, RZ, R3 ;  /* 0x000000ffff0f7224 */ /* 0x000fe400078e0003 */
[----:B------:R-:W-:Y:S02]  /*8ae0*/  IMAD.MOV R10, RZ, RZ, -R10 ;  /* 0x000000ffff0a7224 */ /* 0x000fe400078e0a0a */
[----:B------:R-:W-:Y:S01]  /*8af0*/  @!P0 IMAD.MOV R15, RZ, RZ, -R15 ;  /* 0x000000ffff0f8224 */ /* 0x000fe200078e0a0f */
[----:B------:R-:W-:Y:S01]  /*8b00*/  ISETP.GT.U32.AND P0, PT, R8, R64, PT ;  /* 0x000000400800720c */ /* 0x000fe20003f04070 */
[----:B------:R-:W-:Y:S02]  /*8b10*/  VIADD R6, R0, 0xa3 ;  /* 0x000000a300067836 */ /* 0x000fe40000000000 */
[----:B------:R-:W-:Y:S01]  /*8b20*/  IMAD R5, R8, R10, R5 ;  /* 0x0000000a08057224 */ /* 0x000fe200078e0205 */
[----:B------:R-:W-:Y:S01]  /*8b30*/  STL [R1+0x5b8], R15 ;  /* 0x0005b80f01007387 */ /* 0x000fe20000100800 */
[--C-:B------:R-:W-:Y:S01]  /*8b40*/  @!P1 IMAD.IADD R67, R67, 0x1, -R8.reuse ;  /* 0x0000000143439824 */ /* 0x100fe200078e0a08 */
[----:B------:R-:W-:Y:S01]  /*8b50*/  IABS R63, R6 ;  /* 0x00000006003f7213 */ /* 0x000fe20000000000 */
[----:B------:R-:W-:-:S02]  /*8b60*/  @!P2 IMAD.IADD R66, R66, 0x1, -R8 ;  /* 0x000000014242a824 */ /* 0x000fc400078e0a08 */
[----:B------:R-:W-:Y:S01]  /*8b70*/  @!P3 IMAD.MOV R67, RZ, RZ, -R67 ;  /* 0x000000ffff43b224 */ /* 0x000fe200078e0a43 */
[C---:B------:R-:W-:Y:S01]  /*8b80*/  ISETP.GT.U32.AND P3, PT, R8.reuse, R5, PT ;  /* 0x000000050800720c */ /* 0x040fe20003f64070 */
[----:B-1----:R-:W-:Y:S01]  /*8b90*/  IMAD.MOV.U32 R14, RZ, RZ, R4 ;  /* 0x000000ffff0e7224 */ /* 0x002fe200078e0004 */
[----:B------:R-:W-:Y:S01]  /*8ba0*/  ISETP.GT.U32.AND P2, PT, R8, R66, PT ;  /* 0x000000420800720c */ /* 0x000fe20003f44070 */
[----:B------:R-:W-:Y:S02]  /*8bb0*/  VIADD R3, R0, 0xa5 ;  /* 0x000000a500037836 */ /* 0x000fe40000000000 */
[----:B------:R-:W-:-:S03]  /*8bc0*/  IMAD.HI.U32 R7, R9, R63, RZ ;  /* 0x0000003f09077227 */ /* 0x000fc600078e00ff */
[----:B------:R-:W-:Y:S01]  /*8bd0*/  IABS R4, R3 ;  /* 0x0000000300047213 */ /* 0x000fe20000000000 */
[----:B------:R-:W-:Y:S01]  /*8be0*/  @!P5 IMAD.MOV R14, RZ, RZ, -R14 ;  /* 0x000000ffff0ed224 */ /* 0x000fe200078e0a0e */
[----:B------:R-:W-:Y:S01]  /*8bf0*/  ISETP.GE.AND P5, PT, R6, RZ, PT ;  /* 0x000000ff0600720c */ /* 0x000fe20003fa6270 */
[--C-:B------:R-:W-:Y:S02]  /*8c00*/  @!P0 IMAD.IADD R64, R64, 0x1, -R8.reuse ;  /* 0x0000000140408824 */ /* 0x100fe400078e0a08 */
[----:B------:R-:W-:Y:S01]  /*8c10*/  IMAD.MOV R7, RZ, RZ, -R7 ;  /* 0x000000ffff077224 */ /* 0x000fe200078e0a07 */
[----:B------:R0:W-:Y:S01]  /*8c20*/  STL [R1+0x5bc], R14 ;  /* 0x0005bc0e01007387 */ /* 0x0001e20000100800 */
[----:B------:R-:W-:Y:S01]  /*8c30*/  VIADD R6, R0, 0xa6 ;  /* 0x000000a600067836 */ /* 0x000fe20000000000 */
[C---:B------:R-:W-:Y:S01]  /*8c40*/  ISETP.GT.U32.AND P0, PT, R8.reuse, R64, PT ;  /* 0x000000400800720c */ /* 0x040fe20003f04070 */
[C---:B------:R-:W-:Y:S02]  /*8c50*/  IMAD R63, R8.reuse, R7, R63 ;  /* 0x00000007083f7224 */ /* 0x040fe400078e023f */
[----:B------:R-:W-:Y:S01]  /*8c60*/  @!P3 IMAD.IADD R5, R5, 0x1, -R8 ;  /* 0x000000010505b824 */ /* 0x000fe200078e0a08 */
[----:B------:R-:W-:Y:S01]  /*8c70*/  IABS R10, R6 ;  /* 0x00000006000a7213 */ /* 0x000fe20000000000 */
[----:B------:R-:W-:Y:S01]  /*8c80*/  IMAD.HI.U32 R13, R9, R4, RZ ;  /* 0x00000004090d7227 */ /* 0x000fe200078e00ff */
[----:B------:R-:W-:-:S02]  /*8c90*/  ISETP.GT.U32.AND P1, PT, R8, R63, PT ;  /* 0x0000003f0800720c */ /* 0x000fc40003f24070 */
[----:B------:R-:W-:Y:S01]  /*8ca0*/  ISETP.GT.U32.AND P3, PT, R8, R5, PT ;  /* 0x000000050800720c */ /* 0x000fe20003f64070 */
[----:B------:R-:W-:Y:S01]  /*8cb0*/  @!P2 IMAD.IADD R66, R66, 0x1, -R8 ;  /* 0x000000014242a824 */ /* 0x000fe200078e0a08 */
[----:B------:R-:W-:Y:S01]  /*8cc0*/  ISETP.GE.AND P2, PT, R12, RZ, PT ;  /* 0x000000ff0c00720c */ /* 0x000fe20003f46270 */
[----:B------:R-:W-:Y:S02]  /*8cd0*/  IMAD.MOV R13, RZ, RZ, -R13 ;  /* 0x000000ffff0d7224 */ /* 0x000fe400078e0a0d */
[----:B------:R-:W-:-:S04]  /*8ce0*/  IMAD.HI.U32 R12, R9, R10, RZ ;  /* 0x0000000a090c7227 */ /* 0x000fc800078e00ff */
[----:B------:R-:W-:Y:S02]  /*8cf0*/  IMAD R4, R8, R13, R4 ;  /* 0x0000000d08047224 */ /* 0x000fe400078e0204 */
[----:B------:R-:W-:Y:S02]  /*8d00*/  IMAD.MOV R12, RZ, RZ, -R12 ;  /* 0x000000ffff0c7224 */ /* 0x000fe400078e0a0c */
[----:B------:R-:W-:Y:S01]  /*8d10*/  @!P6 IMAD.MOV R66, RZ, RZ, -R66 ;  /* 0x000000ffff42e224 */ /* 0x000fe200078e0a42 */
[----:B------:R-:W-:Y:S01]  /*8d20*/  ISETP.GE.AND P6, PT, R3, RZ, PT ;  /* 0x000000ff0300720c */ /* 0x000fe20003fc6270 */
[----:B------:R-:W-:Y:S01]  /*8d30*/  @!P0 IMAD.IADD R64, R64, 0x1, -R8 ;  /* 0x0000000140408824 */ /* 0x000fe200078e0a08 */
[C---:B------:R-:W-:Y:S01]  /*8d40*/  ISETP.GT.U32.AND P0, PT, R8.reuse, R4, PT ;  /* 0x000000040800720c */ /* 0x040fe20003f04070 */
[----:B------:R-:W-:Y:S02]  /*8d50*/  IMAD R3, R8, R12, R10 ;  /* 0x0000000c08037224 */ /* 0x000fe400078e020a */
[----:B------:R-:W-:-:S02]  /*8d60*/  @!P1 IMAD.IADD R63, R63, 0x1, -R8 ;  /* 0x000000013f3f9824 */ /* 0x000fc400078e0a08 */
[----:B------:R-:W-:Y:S01]  /*8d70*/  @!P3 IMAD.IADD R5, R5, 0x1, -R8 ;  /* 0x000000010505b824 */ /* 0x000fe200078e0a08 */
[----:B------:R-:W-:Y:S01]  /*8d80*/  ISETP.GT.U32.AND P3, PT, R8, R3, PT ;  /* 0x000000030800720c */ /* 0x000fe20003f64070 */
[----:B------:R-:W-:Y:S01]  /*8d90*/  VIADD R7, R0, 0xa7 ;  /* 0x000000a700077836 */ /* 0x000fe20000000000 */
[----:B------:R-:W-:Y:S01]  /*8da0*/  ISETP.GT.U32.AND P1, PT, R8, R63, PT ;  /* 0x0000003f0800720c */ /* 0x000fe20003f24070 */
[----:B------:R-:W-:Y:S01]  /*8db0*/  @!P4 IMAD.MOV R64, RZ, RZ, -R64 ;  /* 0x000000ffff40c224 */ /* 0x000fe200078e0a40 */
[----:B------:R-:W-:Y:S01]  /*8dc0*/  ISETP.GE.AND P4, PT, R6, RZ, PT ;  /* 0x000000ff0600720c */ /* 0x000fe20003f86270 */
[----:B------:R-:W-:Y:S01]  /*8dd0*/  VIADD R6, R0, 0xa8 ;  /* 0x000000a800067836 */ /* 0x000fe20000000000 */
[----:B------:R-:W-:Y:S01]  /*8de0*/  IABS R11, R7 ;  /* 0x00000007000b7213 */ /* 0x000fe20000000000 */
[----:B------:R-:W-:Y:S02]  /*8df0*/  @!P0 IMAD.IADD R4, R4, 0x1, -R8 ;  /* 0x0000000104048824 */ /* 0x000fe400078e0a08 */
[----:B0-----:R-:W-:Y:S01]  /*8e00*/  IMAD.MOV.U32 R14, RZ, RZ, R5 ;  /* 0x000000ffff0e7224 */ /* 0x001fe200078e0005 */
[----:B------:R-:W-:Y:S01]  /*8e10*/  IABS R62, R6 ;  /* 0x00000006003e7213 */ /* 0x000fe20000000000 */
[----:B------:R-:W-:Y:S01]  /*8e20*/  IMAD.HI.U32 R13, R9, R11, RZ ;  /* 0x0000000b090d7227 */ /* 0x000fe200078e00ff */
[----:B------:R-:W-:-:S03]  /*8e30*/  ISETP.GT.U32.AND P0, PT, R8, R4, PT ;  /* 0x000000040800720c */ /* 0x000fc60003f04070 */
[--C-:B------:R-:W-:Y:S02]  /*8e40*/  @!P3 IMAD.IADD R3, R3, 0x1, -R8.reuse ;  /* 0x000000010303b824 */ /* 0x100fe400078e0a08 */
[----:B------:R-:W-:Y:S01]  /*8e50*/  @!P1 IMAD.IADD R63, R63, 0x1, -R8 ;  /* 0x000000013f3f9824 */ /* 0x000fe200078e0a08 */
[----:B------:R-:W-:Y:S01]  /*8e60*/  ISETP.GE.AND P1, PT, R7, RZ, PT ;  /* 0x000000ff0700720c */ /* 0x000fe20003f26270 */
[----:B------:R-:W-:Y:S01]  /*8e70*/  IMAD.MOV R13, RZ, RZ, -R13 ;  /* 0x000000ffff0d7224 */ /* 0x000fe200078e0a0d */
[----:B------:R-:W-:Y:S01]  /*8e80*/  ISETP.GT.U32.AND P3, PT, R8, R3, PT ;  /* 0x000000030800720c */ /* 0x000fe20003f64070 */
[----:B------:R-:W-:Y:S02]  /*8e90*/  VIADD R7, R0, 0xa9 ;  /* 0x000000a900077836 */ /* 0x000fe40000000000 */
[----:B------:R-:W-:-:S03]  /*8ea0*/  IMAD.HI.U32 R10, R9, R62, RZ ;  /* 0x0000003e090a7227 */ /* 0x000fc600078e00ff */
[----:B------:R-:W-:Y:S01]  /*8eb0*/  IABS R60, R7 ;  /* 0x00000007003c7213 */ /* 0x000fe20000000000 */
[----:B------:R-:W-:Y:S02]  /*8ec0*/  IMAD R11, R8, R13, R11 ;  /* 0x0000000d080b7224 */ /* 0x000fe400078e020b */
[----:B------:R-:W-:Y:S02]  /*8ed0*/  IMAD.MOV R10, RZ, RZ, -R10 ;  /* 0x000000ffff0a7224 */ /* 0x000fe400078e0a0a */
[----:B------:R-:W-:Y:S01]  /*8ee0*/  @!P0 IMAD.IADD R4, R4, 0x1, -R8 ;  /* 0x0000000104048824 */ /* 0x000fe200078e0a08 */
[C---:B------:R-:W-:Y:S01]  /*8ef0*/  ISETP.GT.U32.AND P0, PT, R8.reuse, R11, PT ;  /* 0x0000000b0800720c */ /* 0x040fe20003f04070 */
[----:B------:R-:W-:Y:S01]  /*8f00*/  @!P2 IMAD.MOV R14, RZ, RZ, -R14 ;  /* 0x000000ffff0ea224 */ /* 0x000fe200078e0a0e */
[----:B------:R-:W-:Y:S01]  /*8f10*/  ISETP.GE.AND P2, PT, R7, RZ, PT ;  /* 0x000000ff0700720c */ /* 0x000fe20003f46270 */
[C---:B------:R-:W-:Y:S02]  /*8f20*/  IMAD R62, R8.reuse, R10, R62 ;  /* 0x0000000a083e7224 */ /* 0x040fe400078e023e */
[----:B------:R-:W-:Y:S01]  /*8f30*/  IMAD.HI.U32 R7, R9, R60, RZ ;  /* 0x0000003c09077227 */ /* 0x000fe200078e00ff */
[----:B------:R-:W-:Y:S03]  /*8f40*/  STL [R1+0x5b4], R14 ;  /* 0x0005b40e01007387 */ /* 0x000fe60000100800 */
[----:B------:R-:W-:Y:S01]  /*8f50*/  @!P3 IMAD.IADD R3, R3, 0x1, -R8 ;  /* 0x000000010303b824 */ /* 0x000fe200078e0a08 */
[----:B------:R-:W-:Y:S01]  /*8f60*/  ISETP.GT.U32.AND P3, PT, R8, R62, PT ;  /* 0x0000003e0800720c */ /* 0x000fe20003f64070 */
[----:B------:R-:W-:-:S02]  /*8f70*/  IMAD.MOV R7, RZ, RZ, -R7 ;  /* 0x000000ffff077224 */ /* 0x000fc400078e0a07 */
[----:B------:R-:W-:Y:S02]  /*8f80*/  IMAD.MOV.U32 R13, RZ, RZ, R4 ;  /* 0x000000ffff0d7224 */ /* 0x000fe400078e0004 */
[----:B------:R-:W-:Y:S02]  /*8f90*/  IMAD R60, R8, R7, R60 ;  /* 0x00000007083c7224 */ /* 0x000fe400078e023c */
[--C-:B------:R-:W-:Y:S02]  /*8fa0*/  @!P0 IMAD.IADD R11, R11, 0x1, -R8.reuse ;  /* 0x000000010b0b8824 */ /* 0x100fe400078e0a08 */
[----:B------:R-:W-:Y:S02]  /*8fb0*/  VIADD R5, R0, 0xaa ;  /* 0x000000aa00057836 */ /* 0x000fe40000000000 */
[----:B------:R-:W-:Y:S01]  /*8fc0*/  @!P6 IMAD.MOV R13, RZ, RZ, -R13 ;  /* 0x000000ffff0de224 */ /* 0x000fe200078e0a0d */
[C---:B------:R-:W-:Y:S01]  /*8fd0*/  ISETP.GT.U32.AND P6, PT, R8.reuse, R60, PT ;  /* 0x0000003c0800720c */ /* 0x040fe20003fc4070 */
[----:B------:R-:W-:Y:S01]  /*8fe0*/  IMAD.MOV.U32 R12, RZ, RZ, R3 ;  /* 0x000000ffff0c7224 */ /* 0x000fe200078e0003 */
[----:B------:R-:W-:Y:S01]  /*8ff0*/  ISETP.GT.U32.AND P0, PT, R8, R11, PT ;  /* 0x0000000b0800720c */ /* 0x000fe20003f04070 */
[----:B------:R-:W-:Y:S01]  /*9000*/  @!P3 IMAD.IADD R62, R62, 0x1, -R8 ;  /* 0x000000013e3eb824 */ /* 0x000fe200078e0a08 */
[----:B------:R-:W-:Y:S01]  /*9010*/  IABS R58, R5 ;  /* 0x00000005003a7213 */ /* 0x000fe20000000000 */
[----:B------:R-:W-:Y:S01]  /*9020*/  @!P5 IMAD.MOV R63, RZ, RZ, -R63 ;  /* 0x000000ffff3fd224 */ /* 0x000fe200078e0a3f */
[----:B------:R-:W-:Y:S01]  /*9030*/  ISETP.GE.AND P5, PT, R6, RZ, PT ;  /* 0x000000ff0600720c */ /* 0x000fe20003fa6270 */
[----:B------:R-:W-:Y:S01]  /*9040*/  @!P4 IMAD.MOV R12, RZ, RZ, -R12 ;  /* 0x000000ffff0cc224 */ /* 0x000fe200078e0a0c */
[----:B------:R-:W-:Y:S01]  /*9050*/  ISETP.GT.U32.AND P3, PT, R8, R62, PT ;  /* 0x0000003e0800720c */ /* 0x000fe20003f64070 */
[----:B------:R-:W-:Y:S01]  /*9060*/  VIADD R6, R0, 0xab ;  /* 0x000000ab00067836 */ /* 0x000fe20000000000 */
[----:B------:R-:W-:Y:S01]  /*9070*/  STL [R1+0x5b0], R13 ;  /* 0x0005b00d01007387 */ /* 0x000fe20000100800 */
[----:B------:R-:W-:Y:S01]  /*9080*/  IMAD.HI.U32 R7, R9, R58, RZ ;  /* 0x0000003a09077227 */ /* 0x000fe200078e00ff */
[----:B------:R-:W-:-:S02]  /*9090*/  ISETP.GE.AND P4, PT, R5, RZ, PT ;  /* 0x000000ff0500720c */ /* 0x000fc40003f86270 */
[----:B------:R0:W-:Y:S01]  /*90a0*/  STL [R1+0x5ac], R12 ;  /* 0x0005ac0c01007387 */ /* 0x0001e20000100800 */
[----:B------:R-:W-:Y:S01]  /*90b0*/  IMAD.MOV R7, RZ, RZ, -R7 ;  /* 0x000000ffff077224 */ /* 0x000fe200078e0a07 */
[----:B------:R-:W-:Y:S01]  /*90c0*/  IABS R56, R6 ;  /* 0x0000000600387213 */ /* 0x000fe20000000000 */
[--C-:B------:R-:W-:Y:S02]  /*90d0*/  @!P6 IMAD.IADD R60, R60, 0x1, -R8.reuse ;  /* 0x000000013c3ce824 */ /* 0x100fe400078e0a08 */
[----:B------:R-:W-:Y:S01]  /*90e0*/  @!P0 IMAD.IADD R11, R11, 0x1, -R8 ;  /* 0x000000010b0b8824 */ /* 0x000fe200078e0a08 */
[----:B------:R-:W-:Y:S01]  /*90f0*/  ISETP.GE.AND P0, PT, R6, RZ, PT ;  /* 0x000000ff0600720c */ /* 0x000fe20003f06270 */
[C---:B------:R-:W-:Y:S01]  /*9100*/  IMAD R58, R8.reuse, R7, R58 ;  /* 0x00000007083a7224 */ /* 0x040fe200078e023a */
[----:B------:R-:W-:Y:S01]  /*9110*/  ISETP.GT.U32.AND P6, PT, R8, R60, PT ;  /* 0x0000003c0800720c */ /* 0x000fe20003fc4070 */
[----:B------:R-:W-:-:S04]  /*9120*/  IMAD.HI.U32 R10, R9, R56, RZ ;  /* 0x00000038090a7227 */ /* 0x000fc800078e00ff */
[C---:B0-----:R-:W-:Y:S02]  /*9130*/  VIADD R12, R0.reuse, 0xac ;  /* 0x000000ac000c7836 */ /* 0x041fe40000000000 */
[----:B------:R-:W-:Y:S02]  /*9140*/  VIADD R13, R0, 0xad ;  /* 0x000000ad000d7836 */ /* 0x000fe40000000000 */
[----:B------:R-:W-:Y:S01]  /*9150*/  @!P3 IMAD.IADD R62, R62, 0x1, -R8 ;  /* 0x000000013e3eb824 */ /* 0x000fe200078e0a08 */
[----:B------:R-:W-:Y:S01]  /*9160*/  IABS R6, R12 ;  /* 0x0000000c00067213 */ /* 0x000fe20000000000 */
[----:B------:R-:W-:Y:S01]  /*9170*/  IMAD.MOV R10, RZ, RZ, -R10 ;  /* 0x000000ffff0a7224 */ /* 0x000fe200078e0a0a */
[----:B------:R-:W-:Y:S01]  /*9180*/  ISETP.GT.U32.AND P3, PT, R8, R58, PT ;  /* 0x0000003a0800720c */ /* 0x000fe20003f64070 */
[----:B------:R-:W-:Y:S01]  /*9190*/  VIADD R14, R0, 0xae ;  /* 0x000000ae000e7836 */ /* 0x000fe20000000000 */
[----:B------:R-:W-:Y:S01]  /*91a0*/  IABS R5, R13 ;  /* 0x0000000d00057213 */ /* 0x000fe20000000000 */
[----:B------:R-:W-:-:S03]  /*91b0*/  IMAD.HI.U32 R4, R9, R6, RZ ;  /* 0x0000000609047227 */ /* 0x000fc600078e00ff */
[----:B------:R-:W-:Y:S01]  /*91c0*/  IABS R16, R14 ;  /* 0x0000000e00107213 */ /* 0x000fe20000000000 */
[----:B------:R-:W-:Y:S02]  /*91d0*/  VIADD R15, R0, 0xaf ;  /* 0x000000af000f7836 */ /* 0x000fe40000000000 */
[----:B------:R-:W-:Y:S02]  /*91e0*/  IMAD R56, R8, R10, R56 ;  /* 0x0000000a08387224 */ /* 0x000fe400078e0238 */
[----:B------:R-:W-:Y:S01]  /*91f0*/  IMAD.MOV R4, RZ, RZ, -R4 ;  /* 0x000000ffff047224 */ /* 0x000fe200078e0a04 */
[----:B------:R-:W-:Y:S01]  /*9200*/  IABS R3, R15 ;  /* 0x0000000f00037213 */ /* 0x000fe20000000000 */
[----:B------:R-:W-:-:S04]  /*9210*/  IMAD.HI.U32 R18, R9, R5, RZ ;  /* 0x0000000509127227 */ /* 0x000fc800078e00ff */
[----:B------:R-:W-:Y:S01]  /*9220*/  @!P6 IMAD.IADD R60, R60, 0x1, -R8 ;  /* 0x000000013c3ce824 */ /* 0x000fe200078e0a08 */
[C---:B------:R-:W-:Y:S01]  /*9230*/  ISETP.GT.U32.AND P6, PT, R8.reuse, R56, PT ;  /* 0x000000380800720c */ /* 0x040fe20003fc4070 */
[----:B------:R-:W-:Y:S02]  /*9240*/  IMAD R6, R8, R4, R6 ;  /* 0x0000000408067224 */ /* 0x000fe400078e0206 */
[----:B------:R-:W-:-:S04]  /*9250*/  IMAD.HI.U32 R17, R9, R16, RZ ;  /* 0x0000001009117227 */ /* 0x000fc800078e00ff */
[----:B------:R-:W-:Y:S02]  /*9260*/  IMAD.MOV R18, RZ, RZ, -R18 ;  /* 0x000000ffff127224 */ /* 0x000fe400078e0a12 */
[----:B------:R-:W-:Y:S01]  /*9270*/  @!P3 IMAD.IADD R58, R58, 0x1, -R8 ;  /* 0x000000013a3ab824 */ /* 0x000fe200078e0a08 */
[----:B------:R-:W-:Y:S01]  /*9280*/  ISETP.GT.U32.AND P3, PT, R8, R6, PT ;  /* 0x000000060800720c */ /* 0x000fe20003f64070 */
[----:B------:R-:W-:-:S04]  /*9290*/  IMAD.HI.U32 R4, R9, R3, RZ ;  /* 0x0000000309047227 */ /* 0x000fc800078e00ff */
[----:B------:R-:W-:Y:S02]  /*92a0*/  IMAD.MOV R17, RZ, RZ, -R17 ;  /* 0x000000ffff117224 */ /* 0x000fe400078e0a11 */
[C---:B------:R-:W-:Y:S02]  /*92b0*/  IMAD R5, R8.reuse, R18, R5 ;  /* 0x0000001208057224 */ /* 0x040fe400078e0205 */
[----:B------:R-:W-:Y:S02]  /*92c0*/  IMAD.MOV R18, RZ, RZ, -R4 ;  /* 0x000000ffff127224 */ /* 0x000fe400078e0a04 */
[----:B------:R-:W-:Y:S02]  /*92d0*/  IMAD R4, R8, R17, R16 ;  /* 0x0000001108047224 */ /* 0x000fe400078e0210 */
[----:B------:R-:W-:Y:S02]  /*92e0*/  IMAD.MOV.U32 R19, RZ, RZ, R11 ;  /* 0x000000ffff137224 */ /* 0x000fe400078e000b */
[----:B------:R-:W-:Y:S01]  /*92f0*/  @!P6 IMAD.IADD R56, R56, 0x1, -R8 ;  /* 0x000000013838e824 */ /* 0x000fe200078e0a08 */
[C---:B------:R-:W-:Y:S01]  /*9300*/  ISETP.GT.U32.AND P6, PT, R8.reuse, R5, PT ;  /* 0x000000050800720c */ /* 0x040fe20003fc4070 */
[----:B------:R-:W-:Y:S01]  /*9310*/  @!P1 IMAD.MOV R19, RZ, RZ, -R19 ;  /* 0x000000ffff139224 */ /* 0x000fe200078e0a13 */
[C---:B------:R-:W-:Y:S01]  /*9320*/  ISETP.GT.U32.AND P1, PT, R8.reuse, R58, PT ;  /* 0x0000003a0800720c */ /* 0x040fe20003f24070 */
[----:B------:R-:W-:Y:S01]  /*9330*/  @!P2 IMAD.MOV R60, RZ, RZ, -R60 ;  /* 0x000000ffff3ca224 */ /* 0x000fe200078e0a3c */
[----:B------:R-:W-:Y:S01]  /*9340*/  ISETP.GT.U32.AND P2, PT, R8, R4, PT ;  /* 0x000000040800720c */ /* 0x000fe20003f44070 */
[----:B------:R-:W-:Y:S01]  /*9350*/  VIADD R7, R0, 0xb0 ;  /* 0x000000b000077836 */ /* 0x000fe20000000000 */
[----:B------:R0:W-:Y:S01]  /*9360*/  STL [R1+0x598], R19 ;  /* 0x0005981301007387 */ /* 0x0001e20000100800 */
[----:B------:R-:W-:Y:S01]  /*9370*/  @!P3 IMAD.IADD R6, R6, 0x1, -R8 ;  /* 0x000000010606b824 */ /* 0x000fe200078e0a08 */
[----:B------:R-:W-:Y:S01]  /*9380*/  ISETP.GT.U32.AND P3, PT, R8, R56, PT ;  /* 0x000000380800720c */ /* 0x000fe20003f64070 */
[----:B------:R-:W-:Y:S01]  /*9390*/  VIADD R11, R0, 0xb2 ;  /* 0x000000b2000b7836 */ /* 0x000fe20000000000 */
[----:B------:R-:W-:Y:S01]  /*93a0*/  IABS R55, R7 ;  /* 0x0000000700377213 */ /* 0x000fe20000000000 */
[----:B------:R-:W-:Y:S01]  /*93b0*/  @!P5 IMAD.MOV R62, RZ, RZ, -R62 ;  /* 0x000000ffff3ed224 */ /* 0x000fe200078e0a3e */
[C---:B------:R-:W-:Y:S01]  /*93c0*/  ISETP.GT.U32.AND P5, PT, R8.reuse, R6, PT ;  /* 0x000000060800720c */ /* 0x040fe20003fa4070 */
[----:B------:R-:W-:Y:S01]  /*93d0*/  IMAD R3, R8, R18, R3 ;  /* 0x0000001208037224 */ /* 0x000fe200078e0203 */
[----:B------:R-:W-:Y:S01]  /*93e0*/  IABS R17, R11 ;  /* 0x0000000b00117213 */ /* 0x000fe20000000000 */
[----:B------:R-:W-:-:S04]  /*93f0*/  IMAD.HI.U32 R10, R9, R55, RZ ;  /* 0x00000037090a7227 */ /* 0x000fc800078e00ff */
[--C-:B------:R-:W-:Y:S02]  /*9400*/  @!P6 IMAD.IADD R5, R5, 0x1, -R8.reuse ;  /* 0x000000010505e824 */ /* 0x100fe400078e0a08 */
[--C-:B------:R-:W-:Y:S01]  /*9410*/  @!P1 IMAD.IADD R58, R58, 0x1, -R8.reuse ;  /* 0x000000013a3a9824 */ /* 0x100fe200078e0a08 */
[----:B------:R-:W-:Y:S01]  /*9420*/  ISETP.GT.U32.AND P1, PT, R8, R3, PT ;  /* 0x000000030800720c */ /* 0x000fe20003f24070 */
[----:B------:R-:W-:Y:S01]  /*9430*/  @!P2 IMAD.IADD R4, R4, 0x1, -R8 ;  /* 0x000000010404a824 */ /* 0x000fe200078e0a08 */
[----:B------:R-:W-:Y:S01]  /*9440*/  ISETP.GT.U32.AND P6, PT, R8, R5, PT ;  /* 0x000000050800720c */ /* 0x000fe20003fc4070 */
[----:B------:R-:W-:Y:S01]  /*9450*/  IMAD.MOV R16, RZ, RZ, -R10 ;  /* 0x000000ffff107224 */ /* 0x000fe200078e0a0a */
[----:B------:R-:W-:Y:S01]  /*9460*/  ISETP.GE.AND P2, PT, R14, RZ, PT ;  /* 0x000000ff0e00720c */ /* 0x000fe20003f46270 */
[----:B------:R-:W-:Y:S01]  /*9470*/  @!P3 IMAD.IADD R56, R56, 0x1, -R8 ;  /* 0x000000013838b824 */ /* 0x000fe200078e0a08 */
[----:B------:R-:W-:Y:S01]  /*9480*/  ISETP.GE.AND P3, PT, R12, RZ, PT ;  /* 0x000000ff0c00720c */ /* 0x000fe20003f66270 */
[----:B------:R-:W-:Y:S01]  /*9490*/  @!P4 IMAD.MOV R58, RZ, RZ, -R58 ;  /* 0x000000ffff3ac224 */ /* 0x000fe200078e0a3a */
[C---:B------:R-:W-:Y:S01]  /*94a0*/  ISETP.GT.U32.AND P4, PT, R8.reuse, R4, PT ;  /* 0x000000040800720c */ /* 0x040fe20003f84070 */
[----:B------:R-:W-:-:S02]  /*94b0*/  IMAD R55, R8, R16, R55 ;  /* 0x0000001008377224 */ /* 0x000fc400078e0237 */
[----:B------:R-:W-:-:S04]  /*94c0*/  IMAD.HI.U32 R12, R9, R17, RZ ;  /* 0x00000011090c7227 */ /* 0x000fc800078e00ff */
[----:B------:R-:W-:Y:S02]  /*94d0*/  VIADD R10, R0, 0xb1 ;  /* 0x000000b1000a7836 */ /* 0x000fe40000000000 */
[----:B------:R-:W-:Y:S01]  /*94e0*/  @!P5 IMAD.IADD R6, R6, 0x1, -R8 ;  /* 0x000000010606d824 */ /* 0x000fe200078e0a08 */
[C---:B------:R-:W-:Y:S01]  /*94f0*/  ISETP.GT.U32.AND P5, PT, R8.reuse, R55, PT ;  /* 0x000000370800720c */ /* 0x040fe20003fa4070 */
[----:B------:R-:W-:Y:S01]  /*9500*/  IMAD.MOV R12, RZ, RZ, -R12 ;  /* 0x000000ffff0c7224 */ /* 0x000fe200078e0a0c */
[----:B------:R-:W-:Y:S01]  /*9510*/  IABS R16, R10 ;  /* 0x0000000a00107213 */ /* 0x000fe20000000000 */
[----:B------:R-:W-:Y:S01]  /*9520*/  @!P6 IMAD.IADD R5, R5, 0x1, -R8 ;  /* 0x000000010505e824 */ /* 0x000fe200078e0a08 */
[----:B------:R-:W-:Y:S01]  /*9530*/  ISETP.GE.AND P6, PT, R13, RZ, PT ;  /* 0x000000ff0d00720c */ /* 0x000fe20003fc6270 */
[----:B------:R-:W-:Y:S02]  /*9540*/  IMAD R53, R8, R12, R17 ;  /* 0x0000000c08357224 */ /* 0x000fe400078e0211 */
[----:B------:R-:W-:-:S04]  /*9550*/  IMAD.HI.U32 R18, R9, R16, RZ ;  /* 0x0000001009127227 */ /* 0x000fc800078e00ff */
[--C-:B------:R-:W-:Y:S01]  /*9560*/  @!P1 IMAD.IADD R3, R3, 0x1, -R8.reuse ;  /* 0x0000000103039824 */ /* 0x100fe200078e0a08 */
[----:B------:R-:W-:Y:S01]  /*9570*/  ISETP.GE.AND P1, PT, R15, RZ, PT ;  /* 0x000000ff0f00720c */ /* 0x000fe20003f26270 */
[----:B------:R-:W-:Y:S01]  /*9580*/  @!P4 IMAD.IADD R4, R4, 0x1, -R8 ;  /* 0x000000010404c824 */ /* 0x000fe200078e0a08 */
[C---:B------:R-:W-:Y:S01]  /*9590*/  ISETP.GT.U32.AND P4, PT, R8.reuse, R53, PT ;  /* 0x000000350800720c */ /* 0x040fe20003f84070 */
[----:B------:R-:W-:Y:S02]  /*95a0*/  IMAD.MOV R18, RZ, RZ, -R18 ;  /* 0x000000ffff127224 */ /* 0x000fe400078e0a12 */
[----:B------:R-:W-:Y:S01]  /*95b0*/  @!P0 IMAD.MOV R56, RZ, RZ, -R56 ;  /* 0x000000ffff388224 */ /* 0x000fe200078e0a38 */
[----:B------:R-:W-:Y:S01]  /*95c0*/  ISETP.GT.U32.AND P0, PT, R8, R3, PT ;  /* 0x000000030800720c */ /* 0x000fe20003f04070 */
[----:B------:R-:W-:Y:S02]  /*95d0*/  VIADD R12, R0, 0xb3 ;  /* 0x000000b3000c7836 */ /* 0x000fe40000000000 */
[----:B------:R-:W-:-:S02]  /*95e0*/  @!P5 IMAD.IADD R55, R55, 0x1, -R8 ;  /* 0x000000013737d824 */ /* 0x000fc400078e0a08 */
[C---:B------:R-:W-:Y:S01]  /*95f0*/  IMAD R54, R8.reuse, R18, R16 ;  /* 0x0000001208367224 */ /* 0x040fe200078e0210 */
[----:B------:R-:W-:Y:S01]  /*9600*/  IABS R52, R12 ;  /* 0x0000000c00347213 */ /* 0x000fe20000000000 */
[----:B------:R-:W-:Y:S01]  /*9610*/  IMAD.MOV.U32 R20, RZ, RZ, R6 ;  /* 0x000000ffff147224 */ /* 0x000fe200078e0006 */
[----:B------:R-:W-:Y:S01]  /*9620*/  ISETP.GT.U32.AND P5, PT, R8, R55, PT ;  /* 0x000000370800720c */ /* 0x000fe20003fa4070 */
[----:B------:R-:W-:Y:S02]  /*9630*/  VIADD R6, R0, 0xb4 ;  /* 0x000000b400067836 */ /* 0x000fe40000000000 */
[----:B0-----:R-:W-:Y:S02]  /*9640*/  IMAD.MOV.U32 R19, RZ, RZ, R5 ;  /* 0x000000ffff137224 */ /* 0x001fe400078e0005 */
[----:B------:R-:W-:Y:S01]  /*9650*/  @!P3 IMAD.MOV R20, RZ, RZ, -R20 ;  /* 0x000000ffff14b224 */ /* 0x000fe200078e0a14 */
[----:B------:R-:W-:Y:S01]  /*9660*/  ISETP.GT.U32.AND P3, PT, R8, R54, PT ;  /* 0x000000360800720c */ /* 0x000fe20003f64070 */
[----:B------:R-:W-:Y:S01]  /*9670*/  @!P6 IMAD.MOV R19, RZ, RZ, -R19 ;  /* 0x000000ffff13e224 */ /* 0x000fe200078e0a13 */
[----:B------:R-:W-:Y:S01]  /*9680*/  ISETP.GE.AND P6, PT, R7, RZ, PT ;  /* 0x000000ff0700720c */ /* 0x000fe20003fc6270 */
[----:B------:R-:W-:Y:S01]  /*9690*/  IMAD.MOV.U32 R14, RZ, RZ, R4 ;  /* 0x000000ffff0e7224 */ /* 0x000fe200078e0004 */
[----:B------:R-:W-:Y:S01]  /*96a0*/  IABS R5, R6 ;  /* 0x0000000600057213 */ /* 0x000fe20000000000 */
[----:B------:R-:W-:Y:S01]  /*96b0*/  @!P4 IMAD.IADD R53, R53, 0x1, -R8 ;  /* 0x000000013535c824 */ /* 0x000fe200078e0a08 */
[----:B------:R-:W-:Y:S01]  /*96c0*/  STL [R1+0x588], R20 ;  /* 0x0005881401007387 */ /* 0x000fe20000100800 */
[----:B------:R-:W-:-:S03]  /*96d0*/  IMAD.HI.U32 R7, R9, R52, RZ ;  /* 0x0000003409077227 */ /* 0x000fc600078e00ff */
[----:B------:R-:W-:Y:S01]  /*96e0*/  STL [R1+0x594], R19 ;  /* 0x0005941301007387 */ /* 0x000fe20000100800 */
[----:B------:R-:W-:Y:S01]  /*96f0*/  @!P0 IMAD.IADD R3, R3, 0x1, -R8 ;  /* 0x0000000103038824 */ /* 0x000fe200078e0a08 */
[----:B------:R-:W-:Y:S01]  /*9700*/  ISETP.GE.AND P0, PT, R10, RZ, PT ;  /* 0x000000ff0a00720c */ /* 0x000fe20003f06270 */
[----:B------:R-:W-:Y:S01]  /*9710*/  @!P2 IMAD.MOV R14, RZ, RZ, -R14 ;  /* 0x000000ffff0ea224 */ /* 0x000fe200078e0a0e */
[----:B------:R-:W-:Y:S01]  /*9720*/  ISETP.GT.U32.AND P2, PT, R8, R53, PT ;  /* 0x000000350800720c */ /* 0x000fe20003f44070 */
[----:B------:R-:W-:-:S03]  /*9730*/  IMAD.HI.U32 R10, R9, R5, RZ ;  /* 0x00000005090a7227 */ /* 0x000fc600078e00ff */
[----:B------:R-:W-:Y:S01]  /*9740*/  STL [R1+0x5a0], R14 ;  /* 0x0005a00e01007387 */ /* 0x000fe20000100800 */
        /* <DEDUP_REMOVED lines=8> */
[----:B------:R-:W-:Y:S01]  /*97d0*/  @!P6 IMAD.MOV R55, RZ, RZ, -R55 ;  /* 0x000000ffff37e224 */ /* 0x000fe200078e0a37 */
[C---:B------:R-:W-:Y:S01]  /*97e0*/  ISETP.GT.U32.AND P6, PT, R8.reuse, R52, PT ;  /* 0x000000340800720c */ /* 0x040fe20003fc4070 */
[----:B------:R-:W-:Y:S01]  /*97f0*/  @!P2 IMAD.IADD R53, R53, 0x1, -R8 ;  /* 0x000000013535a824 */ /* 0x000fe200078e0a08 */
[C---:B------:R-:W-:Y:S01]  /*9800*/  ISETP.GT.U32.AND P4, PT, R8.reuse, R54, PT ;  /* 0x000000360800720c */ /* 0x040fe20003f84070 */
[----:B------:R-:W-:Y:S01]  /*9810*/  IMAD.MOV.U32 R13, RZ, RZ, R3 ;  /* 0x000000ffff0d7224 */ /* 0x000fe200078e0003 */
[----:B------:R-:W-:Y:S01]  /*9820*/  ISETP.GT.U32.AND P2, PT, R8, R11, PT ;  /* 0x0000000b0800720c */ /* 0x000fe20003f44070 */
[----:B------:R-:W-:Y:S02]  /*9830*/  VIADD R7, R0, 0xb5 ;  /* 0x000000b500077836 */ /* 0x000fe40000000000 */
[----:B------:R-:W-:Y:S01]  /*9840*/  @!P1 IMAD.MOV R13, RZ, RZ, -R13 ;  /* 0x000000ffff0d9224 */ /* 0x000fe200078e0a0d */
[----:B------:R-:W-:Y:S01]  /*9850*/  ISETP.GE.AND P1, PT, R6, RZ, PT ;  /* 0x000000ff0600720c */ /* 0x000fe20003f26270 */
[----:B------:R-:W-:-:S02]  /*9860*/  VIADD R6, R0, 0xb6 ;  /* 0x000000b600067836 */ /* 0x000fc40000000000 */
[----:B------:R-:W-:Y:S01]  /*9870*/  VIADD R3, R0, 0xb7 ;  /* 0x000000b700037836 */ /* 0x000fe20000000000 */
[----:B------:R0:W-:Y:S01]  /*9880*/  STL [R1+0x5a4], R13 ;  /* 0x0005a40d01007387 */ /* 0x0001e20000100800 */
[--C-:B------:R-:W-:Y:S01]  /*9890*/  @!P6 IMAD.IADD R52, R52, 0x1, -R8.reuse ;  /* 0x000000013434e824 */ /* 0x100fe200078e0a08 */
[----:B------:R-:W-:Y:S01]  /*98a0*/  IABS R4, R6 ;  /* 0x0000000600047213 */ /* 0x000fe20000000000 */
[--C-:B------:R-:W-:Y:S01]  /*98b0*/  @!P4 IMAD.IADD R54, R54, 0x1, -R8.reuse ;  /* 0x000000013636c824 */ /* 0x100fe200078e0a08 */
[----:B------:R-:W-:Y:S01]  /*98c0*/  ISETP.GE.AND P4, PT, R7, RZ, PT ;  /* 0x000000ff0700720c */ /* 0x000fe20003f86270 */
[----:B------:R-:W-:Y:S01]  /*98d0*/  @!P2 IMAD.IADD R11, R11, 0x1, -R8 ;  /* 0x000000010b0ba824 */ /* 0x000fe200078e0a08 */
[----:B------:R-:W-:Y:S01]  /*98e0*/  IABS R7, R7 ;  /* 0x0000000700077213 */ /* 0x000fe20000000000 */
[----:B------:R-:W-:Y:S01]  /*98f0*/  @!P0 IMAD.MOV R54, RZ, RZ, -R54 ;  /* 0x000000ffff368224 */ /* 0x000fe200078e0a36 */
[----:B------:R-:W-:Y:S01]  /*9900*/  IABS R5, R3 ;  /* 0x0000000300057213 */ /* 0x000fe20000000000 */
[----:B------:R-:W-:Y:S01]  /*9910*/  IMAD.HI.U32 R10, R9, R4, RZ ;  /* 0x00000004090a7227 */ /* 0x000fe200078e00ff */
[----:B------:R-:W-:-:S02]  /*9920*/  ISETP.GT.U32.AND P6, PT, R8, R52, PT ;  /* 0x000000340800720c */ /* 0x000fc40003fc4070 */
[----:B------:R-:W-:Y:S01]  /*9930*/  ISETP.GE.AND P0, PT, R6, RZ, PT ;  /* 0x000000ff0600720c */ /* 0x000fe20003f06270 */
[----:B------:R-:W-:Y:S01]  /*9940*/  IMAD.HI.U32 R12, R9, R7, RZ ;  /* 0x00000007090c7227 */ /* 0x000fe200078e00ff */
[----:B------:R-:W-:-:S03]  /*9950*/  ISETP.GT.U32.AND P2, PT, R8, R11, PT ;  /* 0x0000000b0800720c */ /* 0x000fc60003f44070 */
[----:B------:R-:W-:-:S04]  /*9960*/  IMAD.HI.U32 R6, R9, R5, RZ ;  /* 0x0000000509067227 */ /* 0x000fc800078e00ff */
[----:B------:R-:W-:Y:S02]  /*9970*/  IMAD.MOV R12, RZ, RZ, -R12 ;  /* 0x000000ffff0c7224 */ /* 0x000fe400078e0a0c */
[----:B------:R-:W-:Y:S02]  /*9980*/  IMAD.MOV R10, RZ, RZ, -R10 ;  /* 0x000000ffff0a7224 */ /* 0x000fe400078e0a0a */
[----:B------:R-:W-:Y:S02]  /*9990*/  IMAD.MOV R6, RZ, RZ, -R6 ;  /* 0x000000ffff067224 */ /* 0x000fe400078e0a06 */
[C---:B------:R-:W-:Y:S02]  /*99a0*/  IMAD R7, R8.reuse, R12, R7 ;  /* 0x0000000c08077224 */ /* 0x040fe400078e0207 */
[----:B------:R-:W-:Y:S02]  /*99b0*/  IMAD R4, R8, R10, R4 ;  /* 0x0000000a08047224 */ /* 0x000fe400078e0204 */
[----:B------:R-:W-:Y:S01]  /*99c0*/  @!P6 IMAD.IADD R52, R52, 0x1, -R8 ;  /* 0x000000013434e824 */ /* 0x000fe200078e0a08 */
[C---:B------:R-:W-:Y:S01]  /*99d0*/  ISETP.GT.U32.AND P6, PT, R8.reuse, R7, PT ;  /* 0x000000070800720c */ /* 0x040fe20003fc4070 */
[----:B------:R-:W-:-:S02]  /*99e0*/  IMAD R5, R8, R6, R5 ;  /* 0x0000000608057224 */ /* 0x000fc400078e0205 */
[----:B------:R-:W-:Y:S01]  /*99f0*/  @!P2 IMAD.IADD R11, R11, 0x1, -R8 ;  /* 0x000000010b0ba824 */ /* 0x000fe200078e0a08 */
[C---:B------:R-:W-:Y:S01]  /*9a00*/  ISETP.GT.U32.AND P2, PT, R8.reuse, R4, PT ;  /* 0x000000040800720c */ /* 0x040fe20003f44070 */
[----:B------:R-:W-:Y:S01]  /*9a10*/  @!P3 IMAD.MOV R52, RZ, RZ, -R52 ;  /* 0x000000ffff34b224 */ /* 0x000fe200078e0a34 */
[----:B------:R-:W-:Y:S01]  /*9a20*/  ISETP.GT.U32.AND P3, PT, R8, R5, PT ;  /* 0x000000050800720c */ /* 0x000fe20003f64070 */
[C---:B------:R-:W-:Y:S02]  /*9a30*/  VIADD R10, R0.reuse, 0xb8 ;  /* 0x000000b8000a7836 */ /* 0x040fe40000000000 */
[C---:B------:R-:W-:Y:S02]  /*9a40*/  VIADD R6, R0.reuse, 0xba ;  /* 0x000000ba00067836 */ /* 0x040fe40000000000 */
[----:B------:R-:W-:Y:S01]  /*9a50*/  @!P5 IMAD.MOV R53, RZ, RZ, -R53 ;  /* 0x000000ffff35d224 */ /* 0x000fe200078e0a35 */
[----:B------:R-:W-:Y:S01]  /*9a60*/  IABS R51, R10 ;  /* 0x0000000a00337213 */ /* 0x000fe20000000000 */
[--C-:B------:R-:W-:Y:S01]  /*9a70*/  @!P6 IMAD.IADD R7, R7, 0x1, -R8.reuse ;  /* 0x000000010707e824 */ /* 0x100fe200078e0a08 */
[----:B------:R-:W-:Y:S01]  /*9a80*/  ISETP.GE.AND P5, PT, R3, RZ, PT ;  /* 0x000000ff0300720c */ /* 0x000fe20003fa6270 */
[----:B------:R-:W-:Y:S01]  /*9a90*/  VIADD R3, R0, 0xbb ;  /* 0x000000bb00037836 */ /* 0x000fe20000000000 */
[----:B------:R-:W-:Y:S01]  /*9aa0*/  IABS R48, R6 ;  /* 0x0000000600307213 */ /* 0x000fe20000000000 */
[--C-:B------:R-:W-:Y:S01]  /*9ab0*/  @!P2 IMAD.IADD R4, R4, 0x1, -R8.reuse ;  /* 0x000000010404a824 */ /* 0x100fe200078e0a08 */
[----:B------:R-:W-:Y:S01]  /*9ac0*/  ISETP.GT.U32.AND P6, PT, R8, R7, PT ;  /* 0x000000070800720c */ /* 0x000fe20003fc4070 */
[----:B------:R-:W-:Y:S01]  /*9ad0*/  @!P3 IMAD.IADD R5, R5, 0x1, -R8 ;  /* 0x000000010505b824 */ /* 0x000fe200078e0a08 */
[----:B------:R-:W-:Y:S01]  /*9ae0*/  IABS R46, R3 ;  /* 0x00000003002e7213 */ /* 0x000fe20000000000 */
[----:B------:R-:W-:Y:S01]  /*9af0*/  VIADD R12, R0, 0xb9 ;  /* 0x000000b9000c7836 */ /* 0x000fe20000000000 */
[C---:B------:R-:W-:Y:S01]  /*9b00*/  ISETP.GT.U32.AND P2, PT, R8.reuse, R4, PT ;  /* 0x000000040800720c */ /* 0x040fe20003f44070 */
[----:B0-----:R-:W-:Y:S01]  /*9b10*/  IMAD.HI.U32 R13, R9, R51, RZ ;  /* 0x00000033090d7227 */ /* 0x001fe200078e00ff */
[----:B------:R-:W-:-:S02]  /*9b20*/  ISETP.GT.U32.AND P3, PT, R8, R5, PT ;  /* 0x000000050800720c */ /* 0x000fc40003f64070 */
[----:B------:R-:W-:Y:S01]  /*9b30*/  IABS R50, R12 ;  /* 0x0000000c00327213 */ /* 0x000fe20000000000 */
[----:B------:R-:W-:Y:S02]  /*9b40*/  IMAD.MOV.U32 R14, RZ, RZ, R11 ;  /* 0x000000ffff0e7224 */ /* 0x000fe400078e000b */
[----:B------:R-:W-:Y:S02]  /*9b50*/  IMAD.MOV R13, RZ, RZ, -R13 ;  /* 0x000000ffff0d7224 */ /* 0x000fe400078e0a0d */
[----:B------:R-:W-:-:S04]  /*9b60*/  IMAD.HI.U32 R11, R9, R48, RZ ;  /* 0x00000030090b7227 */ /* 0x000fc800078e00ff */
[----:B------:R-:W-:Y:S01]  /*9b70*/  @!P1 IMAD.MOV R14, RZ, RZ, -R14 ;  /* 0x000000ffff0e9224 */ /* 0x000fe200078e0a0e */
[----:B------:R-:W-:Y:S01]  /*9b80*/  ISETP.GE.AND P1, PT, R10, RZ, PT ;  /* 0x000000ff0a00720c */ /* 0x000fe20003f26270 */
[----:B------:R-:W-:Y:S02]  /*9b90*/  IMAD R51, R8, R13, R51 ;  /* 0x0000000d08337224 */ /* 0x000fe400078e0233 */
[C---:B------:R-:W-:Y:S01]  /*9ba0*/  IMAD.HI.U32 R10, R9.reuse, R46, RZ ;  /* 0x0000002e090a7227 */ /* 0x040fe200078e00ff */
[----:B------:R0:W-:Y:S03]  /*9bb0*/  STL [R1+0x584], R14 ;  /* 0x0005840e01007387 */ /* 0x0001e60000100800 */
[----:B------:R-:W-:-:S04]  /*9bc0*/  IMAD.HI.U32 R13, R9, R50, RZ ;  /* 0x00000032090d7227 */ /* 0x000fc800078e00ff */
[----:B------:R-:W-:Y:S02]  /*9bd0*/  IMAD.MOV R11, RZ, RZ, -R11 ;  /* 0x000000ffff0b7224 */ /* 0x000fe400078e0a0b */
[----:B------:R-:W-:Y:S01]  /*9be0*/  @!P6 IMAD.IADD R7, R7, 0x1, -R8 ;  /* 0x000000010707e824 */ /* 0x000fe200078e0a08 */
[----:B------:R-:W-:Y:S01]  /*9bf0*/  ISETP.GT.U32.AND P6, PT, R8, R51, PT ;  /* 0x000000330800720c */ /* 0x000fe20003fc4070 */
[----:B------:R-:W-:Y:S02]  /*9c00*/  IMAD.MOV R10, RZ, RZ, -R10 ;  /* 0x000000ffff0a7224 */ /* 0x000fe400078e0a0a */
[----:B------:R-:W-:Y:S02]  /*9c10*/  IMAD.MOV R13, RZ, RZ, -R13 ;  /* 0x000000ffff0d7224 */ /* 0x000fe400078e0a0d */
[----:B------:R-:W-:Y:S01]  /*9c20*/  @!P2 IMAD.IADD R4, R4, 0x1, -R8 ;  /* 0x000000010404a824 */ /* 0x000fe200078e0a08 */
[----:B------:R-:W-:Y:S01]  /*9c30*/  ISETP.GE.AND P2, PT, R12, RZ, PT ;  /* 0x000000ff0c00720c */ /* 0x000fe20003f46270 */
[----:B------:R-:W-:-:S02]  /*9c40*/  IMAD R48, R8, R11, R48 ;  /* 0x0000000b08307224 */ /* 0x000fc400078e0230 */
[----:B------:R-:W-:Y:S02]  /*9c50*/  @!P3 IMAD.IADD R5, R5, 0x1, -R8 ;  /* 0x000000010505b824 */ /* 0x000fe400078e0a08 */
[----:B0-----:R-:W-:Y:S01]  /*9c60*/  IMAD.MOV.U32 R14, RZ, RZ, R7 ;  /* 0x000000ffff0e7224 */ /* 0x001fe200078e0007 */
[C---:B------:R-:W-:Y:S01]  /*9c70*/  ISETP.GT.U32.AND P3, PT, R8.reuse, R48, PT ;  /* 0x000000300800720c */ /* 0x040fe20003f64070 */
[C---:B------:R-:W-:Y:S02]  /*9c80*/  IMAD R46, R8.reuse, R10, R46 ;  /* 0x0000000a082e7224 */ /* 0x040fe400078e022e */
[----:B------:R-:W-:Y:S02]  /*9c90*/  IMAD R50, R8, R13, R50 ;  /* 0x0000000d08327224 */ /* 0x000fe400078e0232 */
[----:B------:R-:W-:Y:S02]  /*9ca0*/  IMAD.MOV.U32 R12, RZ, RZ, R4 ;  /* 0x000000ffff0c7224 */ /* 0x000fe400078e0004 */
[----:B------:R-:W-:-:S02]  /*9cb0*/  IMAD.MOV.U32 R10, RZ, RZ, R5 ;  /* 0x000000ffff0a7224 */ /* 0x000fc400078e0005 */
[----:B------:R-:W-:Y:S01]  /*9cc0*/  @!P4 IMAD.MOV R14, RZ, RZ, -R14 ;  /* 0x000000ffff0ec224 */ /* 0x000fe200078e0a0e */
[----:B------:R-:W-:Y:S01]  /*9cd0*/  ISETP.GT.U32.AND P4, PT, R8, R50, PT ;  /* 0x000000320800720c */ /* 0x000fe20003f84070 */
[----:B------:R-:W-:Y:S01]  /*9ce0*/  @!P0 IMAD.MOV R12, RZ, RZ, -R12 ;  /* 0x000000ffff0c8224 */ /* 0x000fe200078e0a0c */
[----:B------:R-:W-:Y:S01]  /*9cf0*/  ISETP.GE.AND P0, PT, R6, RZ, PT ;  /* 0x000000ff0600720c */ /* 0x000fe20003f06270 */
[----:B------:R-:W-:Y:S01]  /*9d00*/  @!P5 IMAD.MOV R10, RZ, RZ, -R10 ;  /* 0x000000ffff0ad224 */ /* 0x000fe200078e0a0a */
[----:B------:R-:W-:Y:S01]  /*9d10*/  ISETP.GT.U32.AND P5, PT, R8, R46, PT ;  /* 0x0000002e0800720c */ /* 0x000fe20003fa4070 */
[----:B------:R-:W-:Y:S01]  /*9d20*/  STL [R1+0x578], R14 ;  /* 0x0005780e01007387 */ /* 0x000fe20000100800 */
[----:B------:R-:W-:Y:S02]  /*9d30*/  VIADD R11, R0, 0xbc ;  /* 0x000000bc000b7836 */ /* 0x000fe40000000000 */
[--C-:B------:R-:W-:Y:S01]  /*9d40*/  @!P6 IMAD.IADD R51, R51, 0x1, -R8.reuse ;  /* 0x000000013333e824 */ /* 0x100fe200078e0a08 */
[----:B------:R0:W-:Y:S01]  /*9d50*/  STL [R1+0x580], R12 ;  /* 0x0005800c01007387 */ /* 0x0001e20000100800 */
[--C-:B------:R-:W-:Y:S01]  /*9d60*/  @!P3 IMAD.IADD R48, R48, 0x1, -R8.reuse ;  /* 0x000000013030b824 */ /* 0x100fe200078e0a08 */
[----:B------:R-:W-:Y:S01]  /*9d70*/  IABS R7, R11 ;  /* 0x0000000b00077213 */ /* 0x000fe20000000000 */
[----:B------:R-:W-:Y:S01]  /*9d80*/  VIADD R6, R0, 0xbe ;  /* 0x000000be00067836 */ /* 0x000fe20000000000 */
[----:B------:R1:W-:Y:S01]  /*9d90*/  STL [R1+0x58c], R10 ;  /* 0x00058c0a01007387 */ /* 0x0003e20000100800 */
[----:B------:R-:W-:Y:S01]  /*9da0*/  ISETP.GT.U32.AND P6, PT, R8, R51, PT ;  /* 0x000000330800720c */ /* 0x000fe20003fc4070 */
[--C-:B------:R-:W-:Y:S01]  /*9db0*/  @!P4 IMAD.IADD R50, R50, 0x1, -R8.reuse ;  /* 0x000000013232c824 */ /* 0x100fe200078e0a08 */
[----:B------:R-:W-:Y:S01]  /*9dc0*/  ISETP.GE.AND P4, PT, R11, RZ, PT ;  /* 0x000000ff0b00720c */ /* 0x000fe20003f86270 */
[----:B------:R-:W-:Y:S01]  /*9dd0*/  @!P5 IMAD.IADD R46, R46, 0x1, -R8 ;  /* 0x000000012e2ed824 */ /* 0x000fe200078e0a08 */
[----:B------:R-:W-:Y:S01]  /*9de0*/  ISETP.GT.U32.AND P5, PT, R8, R48, PT ;  /* 0x000000300800720c */ /* 0x000fe20003fa4070 */
[----:B0-----:R-:W-:Y:S01]  /*9df0*/  VIADD R12, R0, 0xbd ;  /* 0x000000bd000c7836 */ /* 0x001fe20000000000 */
[----:B------:R-:W-:Y:S01]  /*9e00*/  ISETP.GT.U32.AND P3, PT, R8, R50, PT ;  /* 0x000000320800720c */ /* 0x000fe20003f64070 */
[----:B------:R-:W-:Y:S01]  /*9e10*/  IMAD.MOV.U32 R4, RZ, RZ, R7 ;  /* 0x000000ffff047224 */ /* 0x000fe200078e0007 */
[----:B------:R-:W-:Y:S01]  /*9e20*/  IABS R11, R6 ;  /* 0x00000006000b7213 */ /* 0x000fe20000000000 */
[----:B------:R-:W-:Y:S01]  /*9e30*/  VIADD R14, R0, 0xc2 ;  /* 0x000000c2000e7836 */ /* 0x000fe20000000000 */
[----:B-1----:R-:W-:Y:S01]  /*9e40*/  IABS R10, R12 ;  /* 0x0000000c000a7213 */ /* 0x002fe20000000000 */
[----:B------:R-:W-:-:S03]  /*9e50*/  IMAD.HI.U32 R5, R9, R4, RZ ;  /* 0x0000000409057227 */ /* 0x000fc600078e00ff */
[----:B------:R-:W-:Y:S01]  /*9e60*/  IABS R41, R14 ;  /* 0x0000000e00297213 */ /* 0x000fe20000000000 */
[----:B------:R-:W-:-:S04]  /*9e70*/  IMAD.HI.U32 R7, R9, R10, RZ ;  /* 0x0000000a09077227 */ /* 0x000fc800078e00ff */
[----:B------:R-:W-:Y:S02]  /*9e80*/  IMAD.MOV R7, RZ, RZ, -R7 ;  /* 0x000000ffff077224 */ /* 0x000fe400078e0a07 */
[----:B------:R-:W-:Y:S01]  /*9e90*/  @!P6 IMAD.IADD R51, R51, 0x1, -R8 ;  /* 0x000000013333e824 */ /* 0x000fe200078e0a08 */
[----:B------:R-:W-:Y:S01]  /*9ea0*/  ISETP.GE.AND P6, PT, R3, RZ, PT ;  /* 0x000000ff0300720c */ /* 0x000fe20003fc6270 */
[----:B------:R-:W-:Y:S02]  /*9eb0*/  IMAD.MOV R5, RZ, RZ, -R5 ;  /* 0x000000ffff057224 */ /* 0x000fe400078e0a05 */
[C---:B------:R-:W-:Y:S02]  /*9ec0*/  IMAD R10, R8.reuse, R7, R10 ;  /* 0x00000007080a7224 */ /* 0x040fe400078e020a */
[C---:B------:R-:W-:Y:S02]  /*9ed0*/  IMAD R4, R8.reuse, R5, R4 ;  /* 0x0000000508047224 */ /* 0x040fe400078e0204 */
[----:B------:R-:W-:Y:S01]  /*9ee0*/  @!P1 IMAD.MOV R51, RZ, RZ, -R51 ;  /* 0x000000ffff339224 */ /* 0x000fe200078e0a33 */
[----:B------:R-:W-:Y:S01]  /*9ef0*/  ISETP.GT.U32.AND P1, PT, R8, R46, PT ;  /* 0x0000002e0800720c */ /* 0x000fe20003f24070 */
[--C-:B------:R-:W-:Y:S01]  /*9f00*/  @!P5 IMAD.IADD R48, R48, 0x1, -R8.reuse ;  /* 0x000000013030d824 */ /* 0x100fe200078e0a08 */
[----:B------:R-:W-:Y:S01]  /*9f10*/  ISETP.GT.U32.AND P5, PT, R8, R10, PT ;  /* 0x0000000a0800720c */ /* 0x000fe20003fa4070 */
[----:B------:R-:W-:Y:S01]  /*9f20*/  @!P3 IMAD.IADD R50, R50, 0x1, -R8 ;  /* 0x000000013232b824 */ /* 0x000fe200078e0a08 */
[----:B------:R-:W-:Y:S01]  /*9f30*/  ISETP.GT.U32.AND P3, PT, R8, R4, PT ;  /* 0x000000040800720c */ /* 0x000fe20003f64070 */
[----:B------:R-:W-:-:S02]  /*9f40*/  VIADD R5, R0, 0xbf ;  /* 0x000000bf00057836 */ /* 0x000fc40000000000 */
[----:B------:R-:W-:Y:S02]  /*9f50*/  VIADD R3, R0, 0xc0 ;  /* 0x000000c000037836 */ /* 0x000fe40000000000 */
[C---:B------:R-:W-:Y:S01]  /*9f60*/  IMAD.HI.U32 R13, R9.reuse, R11, RZ ;  /* 0x0000000b090d7227 */ /* 0x040fe200078e00ff */
[----:B------:R-:W-:Y:S02]  /*9f70*/  IABS R7, R5 ;  /* 0x0000000500077213 */ /* 0x000fe40000000000 */
[----:B------:R-:W-:Y:S01]  /*9f80*/  IABS R44, R3 ;  /* 0x00000003002c7213 */ /* 0x000fe20000000000 */
[--C-:B------:R-:W-:Y:S01]  /*9f90*/  @!P1 IMAD.IADD R46, R46, 0x1, -R8.reuse ;  /* 0x000000012e2e9824 */ /* 0x100fe200078e0a08 */
[----:B------:R-:W-:Y:S01]  /*9fa0*/  ISETP.GE.AND P1, PT, R12, RZ, PT ;  /* 0x000000ff0c00720c */ /* 0x000fe20003f26270 */
[----:B------:R-:W-:Y:S02]  /*9fb0*/  @!P5 IMAD.IADD R10, R10, 0x1, -R8 ;  /* 0x000000010a0ad824 */ /* 0x000fe400078e0a08 */
[----:B------:R-:W-:-:S03]  /*9fc0*/  IMAD.HI.U32 R12, R9, R7, RZ ;  /* 0x00000007090c7227 */ /* 0x000fc600078e00ff */
[----:B------:R-:W-:Y:S01]  /*9fd0*/  ISETP.GT.U32.AND P5, PT, R8, R10, PT ;  /* 0x0000000a0800720c */ /* 0x000fe20003fa4070 */
[----:B------:R-:W-:Y:S01]  /*9fe0*/  @!P3 IMAD.IADD R4, R4, 0x1, -R8 ;  /* 0x000000010404b824 */ /* 0x000fe200078e0a08 */
[----:B------:R-:W-:Y:S01]  /*9ff0*/  ISETP.GE.AND P3, PT, R6, RZ, PT ;  /* 0x000000ff0600720c */ /* 0x000fe20003f66270 */
[----:B------:R-:W-:-:S04]  /*a000*/  IMAD.HI.U32 R6, R9, R44, RZ ;  /* 0x0000002c09067227 */ /* 0x000fc800078e00ff */
[----:B------:R-:W-:Y:S02]  /*a010*/  IMAD.MOV R12, RZ, RZ, -R12 ;  /* 0x000000ffff0c7224 */ /* 0x000fe400078e0a0c */
[----:B------:R-:W-:Y:S02]  /*a020*/  IMAD.MOV R6, RZ, RZ, -R6 ;  /* 0x000000ffff067224 */ /* 0x000fe400078e0a06 */
[C---:B------:R-:W-:Y:S02]  /*a030*/  IMAD R7, R8.reuse, R12, R7 ;  /* 0x0000000c08077224 */ /* 0x040fe400078e0207 */
[----:B------:R-:W-:Y:S01]  /*a040*/  @!P2 IMAD.MOV R50, RZ, RZ, -R50 ;  /* 0x000000ffff32a224 */ /* 0x000fe200078e0a32 */
[C---:B------:R-:W-:Y:S01]  /*a050*/  ISETP.GT.U32.AND P2, PT, R8.reuse, R4, PT ;  /* 0x000000040800720c */ /* 0x040fe20003f44070 */
[C---:B------:R-:W-:Y:S02]  /*a060*/  IMAD R44, R8.reuse, R6, R44 ;  /* 0x00000006082c7224 */ /* 0x040fe400078e022c */
[----:B------:R-:W-:Y:S01]  /*a070*/  @!P6 IMAD.MOV R46, RZ, RZ, -R46 ;  /* 0x000000ffff2ee224 */ /* 0x000fe200078e0a2e */
[----:B------:R-:W-:Y:S01]  /*a080*/  ISETP.GT.U32.AND P6, PT, R8, R7, PT ;  /* 0x000000070800720c */ /* 0x000fe20003fc4070 */
[----:B------:R-:W-:-:S02]  /*a090*/  IMAD.MOV R13, RZ, RZ, -R13 ;  /* 0x000000ffff0d7224 */ /* 0x000fc400078e0a0d */
[----:B------:R-:W-:Y:S01]  /*a0a0*/  @!P5 IMAD.IADD R10, R10, 0x1, -R8 ;  /* 0x000000010a0ad824 */ /* 0x000fe200078e0a08 */
[----:B------:R-:W-:Y:S01]  /*a0b0*/  ISETP.GT.U32.AND P5, PT, R8, R44, PT ;  /* 0x0000002c0800720c */ /* 0x000fe20003fa4070 */
[----:B------:R-:W-:Y:S02]  /*a0c0*/  VIADD R12, R0, 0xc1 ;  /* 0x000000c1000c7836 */ /* 0x000fe40000000000 */
[----:B------:R-:W-:Y:S02]  /*a0d0*/  IMAD R11, R8, R13, R11 ;  /* 0x0000000d080b7224 */ /* 0x000fe400078e020b */
[----:B------:R-:W-:Y:S01]  /*a0e0*/  @!P0 IMAD.MOV R48, RZ, RZ, -R48 ;  /* 0x000000ffff308224 */ /* 0x000fe200078e0a30 */
[----:B------:R-:W-:Y:S01]  /*a0f0*/  IABS R42, R12 ;  /* 0x0000000c002a7213 */ /* 0x000fe20000000000 */
[--C-:B------:R-:W-:Y:S01]  /*a100*/  @!P2 IMAD.IADD R4, R4, 0x1, -R8.reuse ;  /* 0x000000010404a824 */ /* 0x100fe200078e0a08 */
[----:B------:R-:W-:Y:S01]  /*a110*/  ISETP.GT.U32.AND P0, PT, R8, R11, PT ;  /* 0x0000000b0800720c */ /* 0x000fe20003f04070 */
[----:B------:R-:W-:Y:S01]  /*a120*/  @!P6 IMAD.IADD R7, R7, 0x1, -R8 ;  /* 0x000000010707e824 */ /* 0x000fe200078e0a08 */
[----:B------:R-:W-:Y:S01]  /*a130*/  ISETP.GE.AND P2, PT, R5, RZ, PT ;  /* 0x000000ff0500720c */ /* 0x000fe20003f46270 */
[----:B------:R-:W-:-:S04]  /*a140*/  IMAD.HI.U32 R5, R9, R42, RZ ;  /* 0x0000002a09057227 */ /* 0x000fc800078e00ff */
[----:B------:R-:W-:Y:S02]  /*a150*/  IMAD.MOV.U32 R15, RZ, RZ, R4 ;  /* 0x000000ffff0f7224 */ /* 0x000fe400078e0004 */
[----:B------:R-:W-:Y:S01]  /*a160*/  @!P5 IMAD.IADD R44, R44, 0x1, -R8 ;  /* 0x000000012c2cd824 */ /* 0x000fe200078e0a08 */
[----:B------:R-:W-:Y:S01]  /*a170*/  ISETP.GT.U32.AND P5, PT, R8, R7, PT ;  /* 0x000000070800720c */ /* 0x000fe20003fa4070 */
[----:B------:R-:W-:Y:S02]  /*a180*/  IMAD.MOV R4, RZ, RZ, -R5 ;  /* 0x000000ffff047224 */ /* 0x000fe400078e0a05 */
[----:B------:R-:W-:-:S04]  /*a190*/  IMAD.HI.U32 R5, R9, R41, RZ ;  /* 0x0000002909057227 */ /* 0x000fc800078e00ff */
[--C-:B------:R-:W-:Y:S01]  /*a1a0*/  @!P0 IMAD.IADD R11, R11, 0x1, -R8.reuse ;  /* 0x000000010b0b8824 */ /* 0x100fe200078e0a08 */
[----:B------:R-:W-:Y:S01]  /*a1b0*/  ISETP.GE.AND P0, PT, R3, RZ, PT ;  /* 0x000000ff0300720c */ /* 0x000fe20003f06270 */
[----:B------:R-:W-:Y:S02]  /*a1c0*/  IMAD.MOV R5, RZ, RZ, -R5 ;  /* 0x000000ffff057224 */ /* 0x000fe400078e0a05 */
[----:B------:R-:W-:Y:S01]  /*a1d0*/  @!P4 IMAD.MOV R15, RZ, RZ, -R15 ;  /* 0x000000ffff0fc224 */ /* 0x000fe200078e0a0f */
[C---:B------:R-:W-:Y:S01]  /*a1e0*/  ISETP.GT.U32.AND P6, PT, R8.reuse, R11, PT ;  /* 0x0000000b0800720c */ /* 0x040fe20003fc4070 */
[C---:B------:R-:W-:Y:S01]  /*a1f0*/  IMAD R41, R8.reuse, R5, R41 ;  /* 0x0000000508297224 */ /* 0x040fe200078e0229 */
[C---:B------:R-:W-:Y:S01]  /*a200*/  ISETP.GT.U32.AND P4, PT, R8.reuse, R44, PT ;  /* 0x0000002c0800720c */ /* 0x040fe20003f84070 */
[----:B------:R-:W-:Y:S01]  /*a210*/  @!P5 IMAD.IADD R7, R7, 0x1, -R8 ;  /* 0x000000010707d824 */ /* 0x000fe200078e0a08 */
[----:B------:R0:W-:Y:S01]  /*a220*/  STL [R1+0x570], R15 ;  /* 0x0005700f01007387 */ /* 0x0001e20000100800 */
[C---:B------:R-:W-:Y:S01]  /*a230*/  IMAD R42, R8.reuse, R4, R42 ;  /* 0x00000004082a7224 */ /* 0x040fe200078e022a */
[----:B------:R-:W-:Y:S01]  /*a240*/  ISETP.GT.U32.AND P5, PT, R8, R41, PT ;  /* 0x000000290800720c */ /* 0x000fe20003fa4070 */
[----:B------:R-:W-:-:S02]  /*a250*/  VIADD R4, R0, 0xc4 ;  /* 0x000000c400047836 */ /* 0x000fc40000000000 */
[C---:B------:R-:W-:Y:S02]  /*a260*/  VIADD R5, R0.reuse, 0xc5 ;  /* 0x000000c500057836 */ /* 0x040fe40000000000 */
[----:B------:R-:W-:Y:S01]  /*a270*/  VIADD R3, R0, 0xc3 ;  /* 0x000000c300037836 */ /* 0x000fe20000000000 */
[----:B------:R-:W-:Y:S01]  /*a280*/  IABS R6, R4 ;  /* 0x0000000400067213 */ /* 0x000fe20000000000 */
[--C-:B------:R-:W-:Y:S01]  /*a290*/  @!P6 IMAD.IADD R11, R11, 0x1, -R8.reuse ;  /* 0x000000010b0be824 */ /* 0x100fe200078e0a08 */
[----:B------:R-:W-:Y:S01]  /*a2a0*/  ISETP.GT.U32.AND P6, PT, R8, R42, PT ;  /* 0x0000002a0800720c */ /* 0x000fe20003fc4070 */
[--C-:B------:R-:W-:Y:S01]  /*a2b0*/  @!P4 IMAD.IADD R44, R44, 0x1, -R8.reuse ;  /* 0x000000012c2cc824 */ /* 0x100fe200078e0a08 */
[----:B------:R-:W-:Y:S01]  /*a2c0*/  ISETP.GE.AND P4, PT, R12, RZ, PT ;  /* 0x000000ff0c00720c */ /* 0x000fe20003f86270 */
[----:B------:R-:W-:Y:S01]  /*a2d0*/  IMAD.HI.U32 R13, R9, R6, RZ ;  /* 0x00000006090d7227 */ /* 0x000fe200078e00ff */
[----:B------:R-:W-:Y:S02]  /*a2e0*/  IABS R12, R5 ;  /* 0x00000005000c7213 */ /* 0x000fe40000000000 */
[----:B------:R-:W-:Y:S01]  /*a2f0*/  IABS R40, R3 ;  /* 0x0000000300287213 */ /* 0x000fe20000000000 */
[----:B------:R-:W-:-:S02]  /*a300*/  @!P5 IMAD.IADD R41, R41, 0x1, -R8 ;  /* 0x000000012929d824 */ /* 0x000fc400078e0a08 */
[----:B------:R-:W-:Y:S02]  /*a310*/  IMAD.MOV R13, RZ, RZ, -R13 ;  /* 0x000000ffff0d7224 */ /* 0x000fe400078e0a0d */
[----:B------:R-:W-:Y:S01]  /*a320*/  @!P2 IMAD.MOV R7, RZ, RZ, -R7 ;  /* 0x000000ffff07a224 */ /* 0x000fe200078e0a07 */
[----:B------:R-:W-:Y:S01]  /*a330*/  ISETP.GT.U32.AND P5, PT, R8, R41, PT ;  /* 0x000000290800720c */ /* 0x000fe20003fa4070 */
[----:B------:R-:W-:Y:S01]  /*a340*/  @!P6 IMAD.IADD R42, R42, 0x1, -R8 ;  /* 0x000000012a2ae824 */ /* 0x000fe200078e0a08 */
[----:B------:R-:W-:Y:S01]  /*a350*/  ISETP.GE.AND P6, PT, R14, RZ, PT ;  /* 0x000000ff0e00720c */ /* 0x000fe20003fc6270 */
[----:B0-----:R-:W-:Y:S01]  /*a360*/  IMAD.HI.U32 R15, R9, R40, RZ ;  /* 0x00000028090f7227 */ /* 0x001fe200078e00ff */
[----:B------:R-:W-:-:S03]  /*a370*/  ISETP.GE.AND P2, PT, R3, RZ, PT ;  /* 0x000000ff0300720c */ /* 0x000fc60003f46270 */
[----:B------:R-:W-:-:S04]  /*a380*/  IMAD.HI.U32 R3, R9, R12, RZ ;  /* 0x0000000c09037227 */ /* 0x000fc800078e00ff */
[C---:B------:R-:W-:Y:S02]  /*a390*/  IMAD R6, R8.reuse, R13, R6 ;  /* 0x0000000d08067224 */ /* 0x040fe400078e0206 */
[----:B------:R-:W-:Y:S01]  /*a3a0*/  @!P1 IMAD.MOV R10, RZ, RZ, -R10 ;  /* 0x000000ffff0a9224 */ /* 0x000fe200078e0a0a */
[C---:B------:R-:W-:Y:S01]  /*a3b0*/  ISETP.GT.U32.AND P1, PT, R8.reuse, R42, PT ;  /* 0x0000002a0800720c */ /* 0x040fe20003f24070 */
[----:B------:R-:W-:Y:S02]  /*a3c0*/  IMAD.MOV R3, RZ, RZ, -R3 ;  /* 0x000000ffff037224 */ /* 0x000fe400078e0a03 */
[----:B------:R-:W-:Y:S01]  /*a3d0*/  IMAD.MOV R15, RZ, RZ, -R15 ;  /* 0x000000ffff0f7224 */ /* 0x000fe200078e0a0f */
[----:B------:R0:W-:Y:S01]  /*a3e0*/  STL [R1+0x568], R10 ;  /* 0x0005680a01007387 */ /* 0x0001e20000100800 */
[----:B------:R-:W-:Y:S01]  /*a3f0*/  @!P5 IMAD.IADD R41, R41, 0x1, -R8 ;  /* 0x000000012929d824 */ /* 0x000fe200078e0a08 */
[C---:B------:R-:W-:Y:S01]  /*a400*/  ISETP.GT.U32.AND P5, PT, R8.reuse, R6, PT ;  /* 0x000000060800720c */ /* 0x040fe20003fa4070 */
[----:B------:R-:W-:-:S02]  /*a410*/  IMAD R3, R8, R3, R12 ;  /* 0x0000000308037224 */ /* 0x000fc400078e020c */
[C---:B------:R-:W-:Y:S02]  /*a420*/  IMAD R40, R8.reuse, R15, R40 ;  /* 0x0000000f08287224 */ /* 0x040fe400078e0228 */
[----:B------:R-:W-:Y:S01]  /*a430*/  @!P6 IMAD.MOV R41, RZ, RZ, -R41 ;  /* 0x000000ffff29e224 */ /* 0x000fe200078e0a29 */
[----:B------:R-:W-:Y:S01]  /*a440*/  ISETP.GT.U32.AND P6, PT, R8, R3, PT ;  /* 0x000000030800720c */ /* 0x000fe20003fc4070 */
[----:B------:R-:W-:Y:S01]  /*a450*/  @!P0 IMAD.MOV R44, RZ, RZ, -R44 ;  /* 0x000000ffff2c8224 */ /* 0x000fe200078e0a2c */
[----:B------:R-:W-:Y:S01]  /*a460*/  ISETP.GE.AND P0, PT, R4, RZ, PT ;  /* 0x000000ff0400720c */ /* 0x000fe20003f06270 */
[----:B0-----:R-:W-:Y:S02]  /*a470*/  IMAD.MOV.U32 R10, RZ, RZ, R11 ;  /* 0x000000ffff0a7224 */ /* 0x001fe400078e000b */
[----:B------:R-:W-:Y:S02]  /*a480*/  VIADD R4, R0, 0xc6 ;  /* 0x000000c600047836 */ /* 0x000fe40000000000 */
[----:B------:R-:W-:Y:S01]  /*a490*/  @!P3 IMAD.MOV R10, RZ, RZ, -R10 ;  /* 0x000000ffff0ab224 */ /* 0x000fe200078e0a0a */
[----:B------:R-:W-:Y:S01]  /*a4a0*/  ISETP.GT.U32.AND P3, PT, R8, R40, PT ;  /* 0x000000280800720c */ /* 0x000fe20003f64070 */
[--C-:B------:R-:W-:Y:S01]  /*a4b0*/  @!P1 IMAD.IADD R42, R42, 0x1, -R8.reuse ;  /* 0x000000012a2a9824 */ /* 0x100fe200078e0a08 */
[----:B------:R-:W-:Y:S01]  /*a4c0*/  ISETP.GE.AND P1, PT, R5, RZ, PT ;  /* 0x000000ff0500720c */ /* 0x000fe20003f26270 */
[----:B------:R-:W-:Y:S01]  /*a4d0*/  @!P5 IMAD.IADD R6, R6, 0x1, -R8 ;  /* 0x000000010606d824 */ /* 0x000fe200078e0a08 */
[----:B------:R-:W-:Y:S01]  /*a4e0*/  STL [R1+0x56c], R10 ;  /* 0x00056c0a01007387 */ /* 0x000fe20000100800 */
[----:B------:R-:W-:Y:S01]  /*a4f0*/  @!P4 IMAD.MOV R42, RZ, RZ, -R42 ;  /* 0x000000ffff2ac224 */ /* 0x000fe200078e0a2a */
[----:B------:R-:W-:Y:S01]  /*a500*/  ISETP.GE.AND P4, PT, R4, RZ, PT ;  /* 0x000000ff0400720c */ /* 0x000fe20003f86270 */
[----:B------:R-:W-:Y:S01]  /*a510*/  @!P6 IMAD.IADD R3, R3, 0x1, -R8 ;  /* 0x000000010303e824 */ /* 0x000fe200078e0a08 */
[----:B------:R0:W-:Y:S01]  /*a520*/  STL [R1+0x574], R7 ;  /* 0x0005740701007387 */ /* 0x0001e20000100800 */
[----:B------:R-:W-:Y:S01]  /*a530*/  ISETP.GT.U32.AND P5, PT, R8, R6, PT ;  /* 0x000000060800720c */ /* 0x000fe20003fa4070 */
[----:B------:R-:W-:-:S02]  /*a540*/  VIADD R11, R0, 0xc8 ;  /* 0x000000c8000b7836 */ /* 0x000fc40000000000 */
[----:B------:R-:W-:Y:S01]  /*a550*/  ISETP.GT.U32.AND P6, PT, R8, R3, PT ;  /* 0x000000030800720c */ /* 0x000fe20003fc4070 */
[----:B------:R-:W-:Y:S02]  /*a560*/  @!P3 IMAD.IADD R40, R40, 0x1, -R8 ;  /* 0x000000012828b824 */ /* 0x000fe400078e0a08 */
[----:B------:R-:W-:Y:S01]  /*a570*/  IABS R20, R11 ;  /* 0x0000000b00147213 */ /* 0x000fe20000000000 */
[C---:B------:R-:W-:Y:S01]  /*a580*/  VIADD R117, R0.reuse, 0xd6 ;  /* 0x000000d600757836 */ /* 0x040fe20000000000 */
[----:B0-----:R-:W-:Y:S01]  /*a590*/  IABS R7, R4 ;  /* 0x0000000400077213 */ /* 0x001fe20000000000 */
[----:B------:R-:W-:Y:S01]  /*a5a0*/  VIADD R4, R0, 0xc7 ;  /* 0x000000c700047836 */ /* 0x000fe20000000000 */
[----:B------:R-:W-:Y:S01]  /*a5b0*/  ISETP.GT.U32.AND P3, PT, R8, R40, PT ;  /* 0x000000280800720c */ /* 0x000fe20003f64070 */
[----:B------:R-:W-:-:S03]  /*a5c0*/  IMAD.HI.U32 R13, R9, R20, RZ ;  /* 0x00000014090d7227 */ /* 0x000fc600078e00ff */
[----:B------:R-:W-:Y:S01]  /*a5d0*/  IABS R5, R4 ;  /* 0x0000000400057213 */ /* 0x000fe20000000000 */
[----:B------:R-:W-:-:S04]  /*a5e0*/  IMAD.HI.U32 R10, R9, R7, RZ ;  /* 0x00000007090a7227 */ /* 0x000fc800078e00ff */
[----:B------:R-:W-:Y:S02]  /*a5f0*/  IMAD.MOV R10, RZ, RZ, -R10 ;  /* 0x000000ffff0a7224 */ /* 0x000fe400078e0a0a */
[----:B------:R-:W-:-:S04]  /*a600*/  IMAD.HI.U32 R12, R9, R5, RZ ;  /* 0x00000005090c7227 */ /* 0x000fc800078e00ff */
[----:B------:R-:W-:Y:S02]  /*a610*/  IMAD R7, R8, R10, R7 ;  /* 0x0000000a08077224 */ /* 0x000fe400078e0207 */
[----:B------:R-:W-:Y:S02]  /*a620*/  @!P5 IMAD.IADD R6, R6, 0x1, -R8 ;  /* 0x000000010606d824 */ /* 0x000fe400078e0a08 */
[----:B------:R-:W-:Y:S01]  /*a630*/  IMAD.MOV R12, RZ, RZ, -R12 ;  /* 0x000000ffff0c7224 */ /* 0x000fe200078e0a0c */
[C---:B------:R-:W-:Y:S01]  /*a640*/  ISETP.GT.U32.AND P5, PT, R8.reuse, R7, PT ;  /* 0x000000070800720c */ /* 0x040fe20003fa4070 */
[----:B------:R-:W-:Y:S02]  /*a650*/  IMAD.MOV R13, RZ, RZ, -R13 ;  /* 0x000000ffff0d7224 */ /* 0x000fe400078e0a0d */
[----:B------:R-:W-:Y:S02]  /*a660*/  IMAD R5, R8, R12, R5 ;  /* 0x0000000c08057224 */ /* 0x000fe400078e0205 */
[----:B------:R-:W-:-:S02]  /*a670*/  @!P6 IMAD.IADD R3, R3, 0x1, -R8 ;  /* 0x000000010303e824 */ /* 0x000fc400078e0a08 */
[----:B------:R-:W-:Y:S01]  /*a680*/  @!P3 IMAD.IADD R40, R40, 0x1, -R8 ;  /* 0x000000012828b824 */ /* 0x000fe200078e0a08 */
[----:B------:R-:W-:Y:S01]  /*a690*/  ISETP.GE.AND P3, PT, R4, RZ, PT ;  /* 0x000000ff0400720c */ /* 0x000fe20003f66270 */
[----:B------:R-:W-:Y:S01]  /*a6a0*/  VIADD R4, R0, 0xc9 ;  /* 0x000000c900047836 */ /* 0x000fe20000000000 */
[C---:B------:R-:W-:Y:S01]  /*a6b0*/  ISETP.GT.U32.AND P6, PT, R8.reuse, R5, PT ;  /* 0x000000050800720c */ /* 0x040fe20003fc4070 */
[----:B------:R-:W-:Y:S02]  /*a6c0*/  IMAD R20, R8, R13, R20 ;  /* 0x0000000d08147224 */ /* 0x000fe400078e0214 */
[----:B------:R-:W-:Y:S01]  /*a6d0*/  IMAD.MOV.U32 R12, RZ, RZ, R3 ;  /* 0x000000ffff0c7224 */ /* 0x000fe200078e0003 */
[----:B------:R-:W-:Y:S01]  /*a6e0*/  IABS R10, R4 ;  /* 0x00000004000a7213 */ /* 0x000fe20000000000 */
[----:B------:R-:W-:Y:S02]  /*a6f0*/  IMAD.MOV.U32 R14, RZ, RZ, R6 ;  /* 0x000000ffff0e7224 */ /* 0x000fe400078e0006 */
[----:B------:R-:W-:-:S02]  /*a700*/  @!P5 IMAD.IADD R7, R7, 0x1, -R8 ;  /* 0x000000010707d824 */ /* 0x000fc400078e0a08 */
[----:B------:R-:W-:Y:S01]  /*a710*/  @!P1 IMAD.MOV R12, RZ, RZ, -R12 ;  /* 0x000000ffff0c9224 */ /* 0x000fe200078e0a0c */
[----:B------:R-:W-:Y:S01]  /*a720*/  ISETP.GT.U32.AND P1, PT, R8, R20, PT ;  /* 0x000000140800720c */ /* 0x000fe20003f24070 */
[----:B------:R-:W-:Y:S01]  /*a730*/  @!P0 IMAD.MOV R14, RZ, RZ, -R14 ;  /* 0x000000ffff0e8224 */ /* 0x000fe200078e0a0e */
[----:B------:R-:W-:Y:S01]  /*a740*/  ISETP.GE.AND P0, PT, R4, RZ, PT ;  /* 0x000000ff0400720c */ /* 0x000fe20003f06270 */
[----:B------:R-:W-:Y:S01]  /*a750*/  IMAD.HI.U32 R4, R9, R10, RZ ;  /* 0x0000000a09047227 */ /* 0x000fe200078e00ff */
[----:B------:R-:W-:Y:S02]  /*a760*/  ISETP.GT.U32.AND P5, PT, R8, R7, PT ;  /* 0x000000070800720c */ /* 0x000fe40003fa4070 */
[----:B------:R-:W-:Y:S01]  /*a770*/  STL [R1+0x560], R14 ;  /* 0x0005600e01007387 */ /* 0x000fe20000100800 */
[----:B------:R-:W-:Y:S01]  /*a780*/  @!P2 IMAD.MOV R40, RZ, RZ, -R40 ;  /* 0x000000ffff28a224 */ /* 0x000fe200078e0a28 */
[----:B------:R-:W-:Y:S01]  /*a790*/  ISETP.GE.AND P2, PT, R11, RZ, PT ;  /* 0x000000ff0b00720c */ /* 0x000fe20003f46270 */
[----:B------:R-:W-:Y:S01]  /*a7a0*/  VIADD R11, R0, 0xca ;  /* 0x000000ca000b7836 */ /* 0x000fe20000000000 */
[----:B------:R0:W-:Y:S01]  /*a7b0*/  STL [R1+0x55c], R12 ;  /* 0x00055c0c01007387 */ /* 0x0001e20000100800 */
[----:B------:R-:W-:-:S02]  /*a7c0*/  IMAD.MOV R4, RZ, RZ, -R4 ;  /* 0x000000ffff047224 */ /* 0x000fc400078e0a04 */
[----:B------:R-:W-:Y:S01]  /*a7d0*/  @!P6 IMAD.IADD R5, R5, 0x1, -R8 ;  /* 0x000000010505e824 */ /* 0x000fe200078e0a08 */
[----:B------:R-:W-:Y:S01]  /*a7e0*/  IABS R18, R11 ;  /* 0x0000000b00127213 */ /* 0x000fe20000000000 */
[----:B------:R-:W-:Y:S02]  /*a7f0*/  VIADD R6, R0, 0xcb ;  /* 0x000000cb00067836 */ /* 0x000fe40000000000 */
[C---:B------:R-:W-:Y:S01]  /*a800*/  IMAD R19, R8.reuse, R4, R10 ;  /* 0x0000000408137224 */ /* 0x040fe200078e020a */
[----:B------:R-:W-:Y:S01]  /*a810*/  ISETP.GT.U32.AND P6, PT, R8, R5, PT ;  /* 0x000000050800720c */ /* 0x000fe20003fc4070 */
[--C-:B------:R-:W-:Y:S01]  /*a820*/  @!P1 IMAD.IADD R20, R20, 0x1, -R8.reuse ;  /* 0x0000000114149824 */ /* 0x100fe200078e0a08 */
[----:B------:R-:W-:Y:S01]  /*a830*/  IABS R17, R6 ;  /* 0x0000000600117213 */ /* 0x000fe20000000000 */
[----:B------:R-:W-:Y:S01]  /*a840*/  @!P5 IMAD.IADD R7, R7, 0x1, -R8 ;  /* 0x000000010707d824 */ /* 0x000fe200078e0a08 */
[C---:B------:R-:W-:Y:S01]  /*a850*/  ISETP.GT.U32.AND P5, PT, R8.reuse, R19, PT ;  /* 0x000000130800720c */ /* 0x040fe20003fa4070 */
[----:B------:R-:W-:Y:S01]  /*a860*/  IMAD.HI.U32 R10, R9, R18, RZ ;  /* 0x00000012090a7227 */ /* 0x000fe200078e00ff */
[----:B------:R-:W-:-:S03]  /*a870*/  ISETP.GT.U32.AND P1, PT, R8, R20, PT ;  /* 0x000000140800720c */ /* 0x000fc60003f24070 */
[----:B0-----:R-:W-:Y:S02]  /*a880*/  IMAD.MOV.U32 R12, RZ, RZ, R7 ;  /* 0x000000ffff0c7224 */ /* 0x001fe400078e0007 */
[----:B------:R-:W-:-:S04]  /*a890*/  IMAD.HI.U32 R7, R9, R17, RZ ;  /* 0x0000001109077227 */ /* 0x000fc800078e00ff */
[----:B------:R-:W-:Y:S02]  /*a8a0*/  IMAD.MOV R10, RZ, RZ, -R10 ;  /* 0x000000ffff0a7224 */ /* 0x000fe400078e0a0a */
[----:B------:R-:W-:Y:S01]  /*a8b0*/  @!P4 IMAD.MOV R12, RZ, RZ, -R12 ;  /* 0x000000ffff0cc224 */ /* 0x000fe200078e0a0c */
[----:B------:R-:W-:Y:S01]  /*a8c0*/  ISETP.GE.AND P4, PT, R11, RZ, PT ;  /* 0x000000ff0b00720c */ /* 0x000fe20003f86270 */
[----:B------:R-:W-:Y:S02]  /*a8d0*/  VIADD R3, R0, 0xcc ;  /* 0x000000cc00037836 */ /* 0x000fe40000000000 */
[----:B------:R-:W-:Y:S01]  /*a8e0*/  IMAD.MOV R7, RZ, RZ, -R7 ;  /* 0x000000ffff077224 */ /* 0x000fe200078e0a07 */
[----:B------:R0:W-:Y:S01]  /*a8f0*/  STL [R1+0x554], R12 ;  /* 0x0005540c01007387 */ /* 0x0001e20000100800 */
[----:B------:R-:W-:Y:S01]  /*a900*/  @!P6 IMAD.IADD R5, R5, 0x1, -R8 ;  /* 0x000000010505e824 */ /* 0x000fe200078e0a08 */
[----:B------:R-:W-:Y:S01]  /*a910*/  IABS R4, R3 ;  /* 0x0000000300047213 */ /* 0x000fe20000000000 */
[----:B------:R-:W-:Y:S01]  /*a920*/  IMAD R18, R8, R10, R18 ;  /* 0x0000000a08127224 */ /* 0x000fe200078e0212 */
[----:B------:R-:W-:Y:S01]  /*a930*/  ISETP.GE.AND P6, PT, R6, RZ, PT ;  /* 0x000000ff0600720c */ /* 0x000fe20003fc6270 */
[----:B------:R-:W-:-:S02]  /*a940*/  @!P5 IMAD.IADD R19, R19, 0x1, -R8 ;  /* 0x000000011313d824 */ /* 0x000fc400078e0a08 */
[----:B------:R-:W-:Y:S02]  /*a950*/  IMAD R17, R8, R7, R17 ;  /* 0x0000000708117224 */ /* 0x000fe400078e0211 */
[----:B------:R-:W-:Y:S01]  /*a960*/  @!P1 IMAD.IADD R20, R20, 0x1, -R8 ;  /* 0x0000000114149824 */ /* 0x000fe200078e0a08 */
[C---:B------:R-:W-:Y:S01]  /*a970*/  ISETP.GT.U32.AND P1, PT, R8.reuse, R18, PT ;  /* 0x000000120800720c */ /* 0x040fe20003f24070 */
[----:B0-----:R-:W-:Y:S01]  /*a980*/  IMAD.MOV.U32 R12, RZ, RZ, R5 ;  /* 0x000000ffff0c7224 */ /* 0x001fe200078e0005 */
[----:B------:R-:W-:Y:S01]  /*a990*/  ISETP.GT.U32.AND P5, PT, R8, R19, PT ;  /* 0x000000130800720c */ /* 0x000fe20003fa4070 */
[----:B------:R-:W-:-:S04]  /*a9a0*/  IMAD.HI.U32 R11, R9, R4, RZ ;  /* 0x00000004090b7227 */ /* 0x000fc800078e00ff */
[----:B------:R-:W-:Y:S01]  /*a9b0*/  @!P3 IMAD.MOV R12, RZ, RZ, -R12 ;  /* 0x000000ffff0cb224 */ /* 0x000fe200078e0a0c */
[----:B------:R-:W-:Y:S01]  /*a9c0*/  ISETP.GT.U32.AND P3, PT, R8, R17, PT ;  /* 0x000000110800720c */ /* 0x000fe20003f64070 */
[----:B------:R-:W-:Y:S02]  /*a9d0*/  IMAD.MOV R6, RZ, RZ, -R11 ;  /* 0x000000ffff067224 */ /* 0x000fe400078e0a0b */
[----:B------:R-:W-:Y:S01]  /*a9e0*/  VIADD R5, R0, 0xcd ;  /* 0x000000cd00057836 */ /* 0x000fe20000000000 */
[----:B------:R0:W-:Y:S01]  /*a9f0*/  STL [R1+0x550], R12 ;  /* 0x0005500c01007387 */ /* 0x0001e20000100800 */
[----:B------:R-:W-:Y:S02]  /*aa00*/  IMAD R4, R8, R6, R4 ;  /* 0x0000000608047224 */ /* 0x000fe400078e0204 */
[--C-:B------:R-:W-:Y:S01]  /*aa10*/  @!P1 IMAD.IADD R18, R18, 0x1, -R8.reuse ;  /* 0x0000000112129824 */ /* 0x100fe200078e0a08 */
[----:B------:R-:W-:Y:S01]  /*aa20*/  IABS R10, R5 ;  /* 0x00000005000a7213 */ /* 0x000fe20000000000 */
[--C-:B------:R-:W-:Y:S01]  /*aa30*/  @!P5 IMAD.IADD R19, R19, 0x1, -R8.reuse ;  /* 0x000000011313d824 */ /* 0x100fe200078e0a08 */
[----:B------:R-:W-:Y:S01]  /*aa40*/  ISETP.GT.U32.AND P5, PT, R8, R4, PT ;  /* 0x000000040800720c */ /* 0x000fe20003fa4070 */
[----:B------:R-:W-:Y:S01]  /*aa50*/  VIADD R6, R0, 0xce ;  /* 0x000000ce00067836 */ /* 0x000fe20000000000 */
[----:B------:R-:W-:Y:S01]  /*aa60*/  ISETP.GE.AND P1, PT, R5, RZ, PT ;  /* 0x000000ff0500720c */ /* 0x000fe20003f26270 */
[----:B------:R-:W-:Y:S01]  /*aa70*/  @!P3 IMAD.IADD R17, R17, 0x1, -R8 ;  /* 0x000000011111b824 */ /* 0x000fe200078e0a08 */
[----:B------:R-:W-:Y:S01]  /*aa80*/  ISETP.GT.U32.AND P3, PT, R8, R18, PT ;  /* 0x000000120800720c */ /* 0x000fe20003f64070 */
[----:B------:R-:W-:Y:S01]  /*aa90*/  IMAD.HI.U32 R5, R9, R10, RZ ;  /* 0x0000000a09057227 */ /* 0x000fe200078e00ff */
[----:B------:R-:W-:-:S03]  /*aaa0*/  IABS R7, R6 ;  /* 0x0000000600077213 */ /* 0x000fc60000000000 */
[----:B------:R-:W-:Y:S02]  /*aab0*/  IMAD.MOV R5, RZ, RZ, -R5 ;  /* 0x000000ffff057224 */ /* 0x000fe400078e0a05 */
[----:B------:R-:W-:Y:S01]  /*aac0*/  @!P2 IMAD.MOV R20, RZ, RZ, -R20 ;  /* 0x000000ffff14a224 */ /* 0x000fe200078e0a14 */
[----:B------:R-:W-:Y:S01]  /*aad0*/  ISETP.GE.AND P2, PT, R3, RZ, PT ;  /* 0x000000ff0300720c */ /* 0x000fe20003f46270 */
[----:B------:R-:W-:Y:S02]  /*aae0*/  IMAD R10, R8, R5, R10 ;  /* 0x00000005080a7224 */ /* 0x000fe400078e020a */
[--C-:B------:R-:W-:Y:S01]  /*aaf0*/  @!P5 IMAD.IADD R4, R4, 0x1, -R8.reuse ;  /* 0x000000010404d824 */ /* 0x100fe200078e0a08 */
[----:B------:R-:W-:Y:S01]  /*ab00*/  ISETP.GT.U32.AND P5, PT, R8, R17, PT ;  /* 0x000000110800720c */ /* 0x000fe20003fa4070 */
[----:B------:R-:W-:Y:S01]  /*ab10*/  @!P3 IMAD.IADD R18, R18, 0x1, -R8 ;  /* 0x000000011212b824 */ /* 0x000fe200078e0a08 */
[C---:B------:R-:W-:Y:S01]  /*ab20*/  ISETP.GT.U32.AND P3, PT, R8.reuse, R10, PT ;  /* 0x0000000a0800720c */ /* 0x040fe20003f64070 */
[----:B------:R-:W-:Y:S01]  /*ab30*/  @!P0 IMAD.MOV R19, RZ, RZ, -R19 ;  /* 0x000000ffff138224 */ /* 0x000fe200078e0a13 */
[----:B------:R-:W-:Y:S01]  /*ab40*/  ISETP.GT.U32.AND P0, PT, R8, R4, PT ;  /* 0x000000040800720c */ /* 0x000fe20003f04070 */
[----:B------:R-:W-:-:S02]  /*ab50*/  VIADD R3, R0, 0xcf ;  /* 0x000000cf00037836 */ /* 0x000fc40000000000 */
[----:B------:R-:W-:-:S03]  /*ab60*/  IMAD.HI.U32 R11, R9, R7, RZ ;  /* 0x00000007090b7227 */ /* 0x000fc600078e00ff */
[----:B0-----:R-:W-:Y:S01]  /*ab70*/  IABS R12, R3 ;  /* 0x00000003000c7213 */ /* 0x001fe20000000000 */
[----:B------:R-:W-:Y:S02]  /*ab80*/  VIADD R5, R0, 0xd0 ;  /* 0x000000d000057836 */ /* 0x000fe40000000000 */
[----:B------:R-:W-:Y:S02]  /*ab90*/  IMAD.MOV R11, RZ, RZ, -R11 ;  /* 0x000000ffff0b7224 */ /* 0x000fe400078e0a0b */
[----:B------:R-:W-:Y:S01]  /*aba0*/  @!P3 IMAD.IADD R10, R10, 0x1, -R8 ;  /* 0x000000010a0ab824 */ /* 0x000fe200078e0a08 */
[----:B------:R-:W-:Y:S01]  /*abb0*/  IABS R16, R5 ;  /* 0x0000000500107213 */ /* 0x000fe20000000000 */
[----:B------:R-:W-:Y:S01]  /*abc0*/  IMAD.HI.U32 R13, R9, R12, RZ ;  /* 0x0000000c090d7227 */ /* 0x000fe200078e00ff */
[----:B------:R-:W-:-:S03]  /*abd0*/  ISETP.GE.AND P3, PT, R3, RZ, PT ;  /* 0x000000ff0300720c */ /* 0x000fc60003f66270 */
[----:B------:R-:W-:Y:S02]  /*abe0*/  IMAD R7, R8, R11, R7 ;  /* 0x0000000b08077224 */ /* 0x000fe400078e0207 */
[----:B------:R-:W-:Y:S01]  /*abf0*/  @!P0 IMAD.IADD R4, R4, 0x1, -R8 ;  /* 0x0000000104048824 */ /* 0x000fe200078e0a08 */
[----:B------:R-:W-:Y:S01]  /*ac00*/  ISETP.GE.AND P0, PT, R6, RZ, PT ;  /* 0x000000ff0600720c */ /* 0x000fe20003f06270 */
[----:B------:R-:W-:Y:S01]  /*ac10*/  @!P4 IMAD.MOV R18, RZ, RZ, -R18 ;  /* 0x000000ffff12c224 */ /* 0x000fe200078e0a12 */
[----:B------:R-:W-:Y:S01]  /*ac20*/  ISETP.GT.U32.AND P4, PT, R8, R10, PT ;  /* 0x0000000a0800720c */ /* 0x000fe20003f84070 */
[----:B------:R-:W-:Y:S02]  /*ac30*/  VIADD R11, R0, 0xd1 ;  /* 0x000000d1000b7836 */ /* 0x000fe40000000000 */
[----:B------:R-:W-:Y:S02]  /*ac40*/  IMAD.MOV R13, RZ, RZ, -R13 ;  /* 0x000000ffff0d7224 */ /* 0x000fe400078e0a0d */
[----:B------:R-:W-:Y:S01]  /*ac50*/  IMAD.HI.U32 R6, R9, R16, RZ ;  /* 0x0000001009067227 */ /* 0x000fe200078e00ff */
[----:B------:R-:W-:-:S03]  /*ac60*/  IABS R15, R11 ;  /* 0x0000000b000f7213 */ /* 0x000fc60000000000 */
[----:B------:R-:W-:Y:S01]  /*ac70*/  @!P5 IMAD.IADD R17, R17, 0x1, -R8 ;  /* 0x000000011111d824 */ /* 0x000fe200078e0a08 */
[C---:B------:R-:W-:Y:S01]  /*ac80*/  ISETP.GT.U32.AND P5, PT, R8.reuse, R7, PT ;  /* 0x000000070800720c */ /* 0x040fe20003fa4070 */
[C---:B------:R-:W-:Y:S02]  /*ac90*/  IMAD R3, R8.reuse, R13, R12 ;  /* 0x0000000d08037224 */ /* 0x040fe400078e020c */
[----:B------:R-:W-:Y:S02]  /*aca0*/  IMAD.MOV R12, RZ, RZ, -R6 ;  /* 0x000000ffff0c7224 */ /* 0x000fe400078e0a06 */
[----:B------:R-:W-:Y:S01]  /*acb0*/  @!P6 IMAD.MOV R17, RZ, RZ, -R17 ;  /* 0x000000ffff11e224 */ /* 0x000fe200078e0a11 */
[C---:B------:R-:W-:Y:S01]  /*acc0*/  ISETP.GT.U32.AND P6, PT, R8.reuse, R3, PT ;  /* 0x000000030800720c */ /* 0x040fe20003fc4070 */
[----:B------:R-:W-:Y:S02]  /*acd0*/  IMAD R16, R8, R12, R16 ;  /* 0x0000000c08107224 */ /* 0x000fe400078e0210 */
[----:B------:R-:W-:-:S04]  /*ace0*/  IMAD.HI.U32 R6, R9, R15, RZ ;  /* 0x0000000f09067227 */ /* 0x000fc800078e00ff */
[----:B------:R-:W-:Y:S01]  /*acf0*/  @!P4 IMAD.IADD R10, R10, 0x1, -R8 ;  /* 0x000000010a0ac824 */ /* 0x000fe200078e0a08 */
[C---:B------:R-:W-:Y:S01]  /*ad00*/  ISETP.GT.U32.AND P4, PT, R8.reuse, R16, PT ;  /* 0x000000100800720c */ /* 0x040fe20003f84070 */
[----:B------:R-:W-:Y:S02]  /*ad10*/  IMAD.MOV.U32 R14, RZ, RZ, R4 ;  /* 0x000000ffff0e7224 */ /* 0x000fe400078e0004 */
[----:B------:R-:W-:Y:S02]  /*ad20*/  IMAD.MOV R6, RZ, RZ, -R6 ;  /* 0x000000ffff067224 */ /* 0x000fe400078e0a06 */
[----:B------:R-:W-:Y:S02]  /*ad30*/  @!P5 IMAD.IADD R7, R7, 0x1, -R8 ;  /* 0x000000010707d824 */ /* 0x000fe400078e0a08 */
[----:B------:R-:W-:Y:S01]  /*ad40*/  @!P2 IMAD.MOV R14, RZ, RZ, -R14 ;  /* 0x000000ffff0ea224 */ /* 0x000fe200078e0a0e */
[----:B------:R-:W-:Y:S01]  /*ad50*/  ISETP.GE.AND P2, PT, R5, RZ, PT ;  /* 0x000000ff0500720c */ /* 0x000fe20003f46270 */
[C---:B------:R-:W-:Y:S01]  /*ad60*/  IMAD R15, R8.reuse, R6, R15 ;  /* 0x00000006080f7224 */ /* 0x040fe200078e020f */
[----:B------:R-:W-:Y:S01]  /*ad70*/  ISETP.GT.U32.AND P5, PT, R8, R7, PT ;  /* 0x000000070800720c */ /* 0x000fe20003fa4070 */
[----:B------:R-:W-:Y:S01]  /*ad80*/  VIADD R6, R0, 0xd2 ;  /* 0x000000d200067836 */ /* 0x000fe20000000000 */
[----:B------:R0:W-:Y:S01]  /*ad90*/  STL [R1+0x54c], R14 ;  /* 0x00054c0e01007387 */ /* 0x0001e20000100800 */
[--C-:B------:R-:W-:Y:S01]  /*ada0*/  @!P6 IMAD.IADD R3, R3, 0x1, -R8.reuse ;  /* 0x000000010303e824 */ /* 0x100fe200078e0a08 */
[----:B------:R-:W-:Y:S01]  /*adb0*/  ISETP.GE.AND P6, PT, R11, RZ, PT ;  /* 0x000000ff0b00720c */ /* 0x000fe20003fc6270 */
[----:B------:R-:W-:-:S02]  /*adc0*/  @!P4 IMAD.IADD R16, R16, 0x1, -R8 ;  /* 0x000000011010c824 */ /* 0x000fc400078e0a08 */
[----:B------:R-:W-:Y:S01]  /*add0*/  VIADD R5, R0, 0xd3 ;  /* 0x000000d300057836 */ /* 0x000fe20000000000 */
[----:B------:R-:W-:Y:S01]  /*ade0*/  ISETP.GT.U32.AND P4, PT, R8, R3, PT ;  /* 0x000000030800720c */ /* 0x000fe20003f84070 */
[----:B------:R-:W-:Y:S02]  /*adf0*/  IMAD.MOV.U32 R22, RZ, RZ, R10 ;  /* 0x000000ffff167224 */ /* 0x000fe400078e000a */
[----:B------:R-:W-:Y:S01]  /*ae00*/  VIADD R4, R0, 0xd4 ;  /* 0x000000d400047836 */ /* 0x000fe20000000000 */
[----:B0-----:R-:W-:Y:S01]  /*ae10*/  IABS R14, R6 ;  /* 0x00000006000e7213 */ /* 0x001fe20000000000 */
[----:B------:R-:W-:Y:S01]  /*ae20*/  @!P5 IMAD.IADD R7, R7, 0x1, -R8 ;  /* 0x000000010707d824 */ /* 0x000fe200078e0a08 */
[C---:B------:R-:W-:Y:S01]  /*ae30*/  ISETP.GT.U32.AND P5, PT, R8.reuse, R15, PT ;  /* 0x0000000f0800720c */ /* 0x040fe20003fa4070 */
[----:B------:R-:W-:Y:S01]  /*ae40*/  @!P1 IMAD.MOV R22, RZ, RZ, -R22 ;  /* 0x000000ffff169224 */ /* 0x000fe200078e0a16 */
[----:B------:R-:W-:Y:S01]  /*ae50*/  IABS R13, R5 ;  /* 0x00000005000d7213 */ /* 0x000fe20000000000 */
[----:B------:R-:W-:Y:S01]  /*ae60*/  IMAD.HI.U32 R12, R9, R14, RZ ;  /* 0x0000000e090c7227 */ /* 0x000fe200078e00ff */
[----:B------:R-:W-:-:S02]  /*ae70*/  ISETP.GT.U32.AND P1, PT, R8, R16, PT ;  /* 0x000000100800720c */ /* 0x000fc40003f24070 */
[----:B------:R-:W-:Y:S01]  /*ae80*/  IABS R11, R4 ;  /* 0x00000004000b7213 */ /* 0x000fe20000000000 */
[----:B------:R-:W-:Y:S01]  /*ae90*/  IMAD.MOV R12, RZ, RZ, -R12 ;  /* 0x000000ffff0c7224 */ /* 0x000fe200078e0a0c */
[----:B------:R0:W-:Y:S01]  /*aea0*/  STL [R1+0x548], R22 ;  /* 0x0005481601007387 */ /* 0x0001e20000100800 */
[----:B------:R-:W-:Y:S02]  /*aeb0*/  @!P4 IMAD.IADD R3, R3, 0x1, -R8 ;  /* 0x000000010303c824 */ /* 0x000fe400078e0a08 */
[C---:B------:R-:W-:Y:S02]  /*aec0*/  IMAD R14, R8.reuse, R12, R14 ;  /* 0x0000000c080e7224 */ /* 0x040fe400078e020e */
[----:B------:R-:W-:Y:S02]  /*aed0*/  @!P5 IMAD.IADD R15, R15, 0x1, -R8 ;  /* 0x000000010f0fd824 */ /* 0x000fe400078e0a08 */
[----:B------:R-:W-:Y:S01]  /*aee0*/  IMAD.HI.U32 R10, R9, R13, RZ ;  /* 0x0000000d090a7227 */ /* 0x000fe200078e00ff */
[----:B------:R-:W-:-:S02]  /*aef0*/  ISETP.GT.U32.AND P4, PT, R8, R14, PT ;  /* 0x0000000e0800720c */ /* 0x000fc40003f84070 */
[----:B------:R-:W-:Y:S01]  /*af00*/  ISETP.GT.U32.AND P5, PT, R8, R15, PT ;  /* 0x0000000f0800720c */ /* 0x000fe20003fa4070 */
[----:B------:R-:W-:Y:S02]  /*af10*/  IMAD.MOV R10, RZ, RZ, -R10 ;  /* 0x000000ffff0a7224 */ /* 0x000fe400078e0a0a */
[----:B------:R-:W-:Y:S02]  /*af20*/  IMAD.MOV.U32 R12, RZ, RZ, R3 ;  /* 0x000000ffff0c7224 */ /* 0x000fe400078e0003 */
[----:B------:R-:W-:Y:S01]  /*af30*/  @!P1 IMAD.IADD R16, R16, 0x1, -R8 ;  /* 0x0000000110109824 */ /* 0x000fe200078e0a08 */
[----:B------:R-:W-:Y:S01]  /*af40*/  ISETP.GE.AND P1, PT, R5, RZ, PT ;  /* 0x000000ff0500720c */ /* 0x000fe20003f26270 */
[----:B------:R-:W-:Y:S02]  /*af50*/  IMAD R13, R8, R10, R13 ;  /* 0x0000000a080d7224 */ /* 0x000fe400078e020d */
[----:B------:R-:W-:Y:S02]  /*af60*/  @!P3 IMAD.MOV R12, RZ, RZ, -R12 ;  /* 0x000000ffff0cb224 */ /* 0x000fe400078e0a0c */
[----:B------:R-:W-:-:S02]  /*af70*/  @!P4 IMAD.IADD R14, R14, 0x1, -R8 ;  /* 0x000000010e0ec824 */ /* 0x000fc400078e0a08 */
[----:B0-----:R-:W-:Y:S02]  /*af80*/  IMAD.MOV.U32 R22, RZ, RZ, R7 ;  /* 0x000000ffff167224 */ /* 0x001fe400078e0007 */
[----:B------:R-:W-:Y:S01]  /*af90*/  IMAD.HI.U32 R7, R9, R11, RZ ;  /* 0x0000000b09077227 */ /* 0x000fe200078e00ff */
[----:B------:R-:W-:-:S03]  /*afa0*/  ISETP.GT.U32.AND P3, PT, R8, R14, PT ;  /* 0x0000000e0800720c */ /* 0x000fc60003f64070 */
[----:B------:R-:W-:Y:S01]  /*afb0*/  @!P2 IMAD.MOV R16, RZ, RZ, -R16 ;  /* 0x000000ffff10a224 */ /* 0x000fe200078e0a10 */
[----:B------:R-:W-:Y:S01]  /*afc0*/  ISETP.GT.U32.AND P2, PT, R8, R13, PT ;  /* 0x0000000d0800720c */ /* 0x000fe20003f44070 */
[----:B------:R-:W-:Y:S02]  /*afd0*/  IMAD.MOV R7, RZ, RZ, -R7 ;  /* 0x000000ffff077224 */ /* 0x000fe400078e0a07 */
[--C-:B------:R-:W-:Y:S01]  /*afe0*/  @!P5 IMAD.IADD R15, R15, 0x1, -R8.reuse ;  /* 0x000000010f0fd824 */ /* 0x100fe200078e0a08 */
[----:B------:R-:W-:Y:S01]  /*aff0*/  ISETP.GE.AND P5, PT, R4, RZ, PT ;  /* 0x000000ff0400720c */ /* 0x000fe20003fa6270 */
[----:B------:R-:W-:Y:S02]  /*b000*/  IMAD R4, R8, R7, R11 ;  /* 0x0000000708047224 */ /* 0x000fe400078e020b */
[----:B------:R-:W-:Y:S02]  /*b010*/  VIADD R5, R0, 0xd5 ;  /* 0x000000d500057836 */ /* 0x000fe40000000000 */
[----:B------:R-:W-:Y:S01]  /*b020*/  @!P3 IMAD.IADD R14, R14, 0x1, -R8 ;  /* 0x000000010e0eb824 */ /* 0x000fe200078e0a08 */
[----:B------:R-:W-:Y:S01]  /*b030*/  ISETP.GT.U32.AND P3, PT, R8, R4, PT ;  /* 0x000000040800720c */ /* 0x000fe20003f64070 */
[----:B------:R-:W-:Y:S01]  /*b040*/  @!P0 IMAD.MOV R22, RZ, RZ, -R22 ;  /* 0x000000ffff168224 */ /* 0x000fe200078e0a16 */
[----:B------:R-:W-:Y:S01]  /*b050*/  ISETP.GE.AND P0, PT, R6, RZ, PT ;  /* 0x000000ff0600720c */ /* 0x000fe20003f06270 */
[C---:B------:R-:W-:Y:S01]  /*b060*/  VIADD R6, R0.reuse, 0xd7 ;  /* 0x000000d700067836 */ /* 0x040fe20000000000 */
[----:B------:R-:W-:Y:S01]  /*b070*/  ISETP.GE.AND P4, PT, R5, RZ, PT ;  /* 0x000000ff0500720c */ /* 0x000fe20003f86270 */
[--C-:B------:R-:W-:Y:S01]  /*b080*/  @!P2 IMAD.IADD R13, R13, 0x1, -R8.reuse ;  /* 0x000000010d0da824 */ /* 0x100fe200078e0a08 */
[----:B------:R-:W-:Y:S01]  /*b090*/  IABS R5, R5 ;  /* 0x0000000500057213 */ /* 0x000fe20000000000 */
[----:B------:R-:W-:Y:S01]  /*b0a0*/  STL [R1+0x544], R22 ;  /* 0x0005441601007387 */ /* 0x000fe20000100800 */
[----:B------:R-:W-:Y:S01]  /*b0b0*/  IABS R7, R6 ;  /* 0x0000000600077213 */ /* 0x000fe20000000000 */
[----:B------:R-:W-:Y:S01]  /*b0c0*/  VIADD R3, R0, 0xd8 ;  /* 0x000000d800037836 */ /* 0x000fe20000000000 */
[----:B------:R-:W-:Y:S01]  /*b0d0*/  ISETP.GT.U32.AND P2, PT, R8, R13, PT ;  /* 0x0000000d0800720c */ /* 0x000fe20003f44070 */
[----:B------:R0:W-:Y:S01]  /*b0e0*/  STL [R1+0x540], R12 ;  /* 0x0005400c01007387 */ /* 0x0001e20000100800 */
[----:B------:R-:W-:Y:S01]  /*b0f0*/  @!P6 IMAD.MOV R15, RZ, RZ, -R15 ;  /* 0x000000ffff0fe224 */ /* 0x000fe200078e0a0f */
[----:B------:R-:W-:Y:S01]  /*b100*/  ISETP.GE.AND P6, PT, R117, RZ, PT ;  /* 0x000000ff7500720c */ /* 0x000fe20003fc6270 */
[----:B------:R-:W-:Y:S01]  /*b110*/  @!P3 IMAD.IADD R4, R4, 0x1, -R8 ;  /* 0x000000010404b824 */ /* 0x000fe200078e0a08 */
[----:B------:R1:W-:Y:S01]  /*b120*/  STL [R1+0x238], R6 ;  /* 0x0002380601007387 */ /* 0x0003e20000100800 */
[----:B------:R-:W-:Y:S01]  /*b130*/  IABS R117, R117 ;  /* 0x0000007500757213 */ /* 0x000fe20000000000 */
[----:B------:R-:W-:Y:S01]  /*b140*/  @!P0 IMAD.MOV R14, RZ, RZ, -R14 ;  /* 0x000000ffff0e8224 */ /* 0x000fe200078e0a0e */
[----:B------:R-:W-:Y:S01]  /*b150*/  ISETP.GE.AND P0, PT, R3, RZ, PT ;  /* 0x000000ff0300720c */ /* 0x000fe20003f06270 */
[----:B------:R-:W-:Y:S01]  /*b160*/  IMAD.HI.U32 R10, R9, R7, RZ ;  /* 0x00000007090a7227 */ /* 0x000fe200078e00ff */
[----:B------:R-:W-:-:S02]  /*b170*/  ISETP.GT.U32.AND P3, PT, R8, R4, PT ;  /* 0x000000040800720c */ /* 0x000fc40003f64070 */
[----:B0-----:R-:W-:Y:S01]  /*b180*/  IABS R12, R3 ;  /* 0x00000003000c7213 */ /* 0x001fe20000000000 */
[----:B------:R-:W-:-:S04]  /*b190*/  IMAD.HI.U32 R11, R9, R117, RZ ;  /* 0x00000075090b7227 */ /* 0x000fc800078e00ff */
[----:B-1----:R-:W-:-:S04]  /*b1a0*/  IMAD.HI.U32 R6, R9, R5, RZ ;  /* 0x0000000509067227 */ /* 0x002fc800078e00ff */
[----:B------:R-:W-:Y:S02]  /*b1b0*/  IMAD.MOV R6, RZ, RZ, -R6 ;  /* 0x000000ffff067224 */ /* 0x000fe400078e0a06 */
[----:B------:R-:W-:Y:S02]  /*b1c0*/  @!P2 IMAD.IADD R13, R13, 0x1, -R8 ;  /* 0x000000010d0da824 */ /* 0x000fe400078e0a08 */
[----:B------:R-:W-:Y:S02]  /*b1d0*/  IMAD R3, R8, R6, R5 ;  /* 0x0000000608037224 */ /* 0x000fe400078e0205 */
[----:B------:R-:W-:Y:S02]  /*b1e0*/  IMAD.MOV R11, RZ, RZ, -R11 ;  /* 0x000000ffff0b7224 */ /* 0x000fe400078e0a0b */
[----:B------:R-:W-:Y:S01]  /*b1f0*/  VIADD R5, R0, 0xd9 ;  /* 0x000000d900057836 */ /* 0x000fe20000000000 */
[C---:B------:R-:W-:Y:S01]  /*b200*/  ISETP.GT.U32.AND P2, PT, R8.reuse, R3, PT ;  /* 0x000000030800720c */ /* 0x040fe20003f44070 */
[----:B------:R-:W-:-:S02]  /*b210*/  IMAD R117, R8, R11, R117 ;  /* 0x0000000b08757224 */ /* 0x000fc400078e0275 */
[----:B------:R-:W-:Y:S01]  /*b220*/  @!P3 IMAD.IADD R4, R4, 0x1, -R8 ;  /* 0x000000010404b824 */ /* 0x000fe200078e0a08 */
[----:B------:R-:W-:Y:S01]  /*b230*/  IABS R11, R5 ;  /* 0x00000005000b7213 */ /* 0x000fe20000000000 */
[----:B------:R-:W-:Y:S01]  /*b240*/  IMAD.MOV R10, RZ, RZ, -R10 ;  /* 0x000000ffff0a7224 */ /* 0x000fe200078e0a0a */
[----:B------:R-:W-:Y:S01]  /*b250*/  ISETP.GT.U32.AND P3, PT, R8, R117, PT ;  /* 0x000000750800720c */ /* 0x000fe20003f64070 */
[----:B------:R-:W-:-:S04]  /*b260*/  IMAD.HI.U32 R6, R9, R12, RZ ;  /* 0x0000000c09067227 */ /* 0x000fc800078e00ff */
[----:B------:R-:W-:Y:S02]  /*b270*/  @!P1 IMAD.MOV R13, RZ, RZ, -R13 ;  /* 0x000000ffff0d9224 */ /* 0x000fe400078e0a0d */
[----:B------:R-:W-:Y:S02]  /*b280*/  @!P2 IMAD.IADD R3, R3, 0x1, -R8 ;  /* 0x000000010303a824 */ /* 0x000fe400078e0a08 */
[C---:B------:R-:W-:Y:S02]  /*b290*/  IMAD R26, R8.reuse, R10, R7 ;  /* 0x0000000a081a7224 */ /* 0x040fe400078e0207 */
[----:B------:R-:W-:Y:S01]  /*b2a0*/  IMAD.MOV R6, RZ, RZ, -R6 ;  /* 0x000000ffff067224 */ /* 0x000fe200078e0a06 */
[C---:B------:R-:W-:Y:S01]  /*b2b0*/  ISETP.GT.U32.AND P1, PT, R8.reuse, R3, PT ;  /* 0x000000030800720c */ /* 0x040fe20003f24070 */
[----:B------:R-:W-:Y:S01]  /*b2c0*/  IMAD.HI.U32 R23, R9, R11, RZ ;  /* 0x0000000b09177227 */ /* 0x000fe200078e00ff */
[----:B------:R-:W-:-:S03]  /*b2d0*/  ISETP.GT.U32.AND P2, PT, R8, R26, PT ;  /* 0x0000001a0800720c */ /* 0x000fc60003f44070 */
[----:B------:R-:W-:Y:S02]  /*b2e0*/  VIADD R7, R0, 0xda ;  /* 0x000000da00077836 */ /* 0x000fe40000000000 */
[C---:B------:R-:W-:Y:S02]  /*b2f0*/  IMAD R12, R8.reuse, R6, R12 ;  /* 0x00000006080c7224 */ /* 0x040fe400078e020c */
[----:B------:R-:W-:Y:S01]  /*b300*/  IMAD.MOV.U32 R24, RZ, RZ, R4 ;  /* 0x000000ffff187224 */ /* 0x000fe200078e0004 */
[----:B------:R-:W-:Y:S01]  /*b310*/  IABS R6, R7 ;  /* 0x0000000700067213 */ /* 0x000fe20000000000 */
[----:B------:R-:W-:Y:S02]  /*b320*/  IMAD.MOV R23, RZ, RZ, -R23 ;  /* 0x000000ffff177224 */ /* 0x000fe400078e0a17 */
[----:B------:R-:W-:Y:S02]  /*b330*/  @!P3 IMAD.IADD R117, R117, 0x1, -R8 ;  /* 0x000000017575b824 */ /* 0x000fe400078e0a08 */
[----:B------:R-:W-:Y:S01]  /*b340*/  @!P5 IMAD.MOV R24, RZ, RZ, -R24 ;  /* 0x000000ffff18d224 */ /* 0x000fe200078e0a18 */
[C---:B------:R-:W-:Y:S01]  /*b350*/  ISETP.GT.U32.AND P5, PT, R8.reuse, R12, PT ;  /* 0x0000000c0800720c */ /* 0x040fe20003fa4070 */
[C---:B------:R-:W-:Y:S01]  /*b360*/  IMAD R11, R8.reuse, R23, R11 ;  /* 0x00000017080b7224 */ /* 0x040fe200078e020b */
[C---:B------:R-:W-:Y:S01]  /*b370*/  ISETP.GT.U32.AND P3, PT, R8.reuse, R117, PT ;  /* 0x000000750800720c */ /* 0x040fe20003f64070 */
[----:B------:R-:W-:Y:S01]  /*b380*/  IMAD.HI.U32 R10, R9, R6, RZ ;  /* 0x00000006090a7227 */ /* 0x000fe200078e00ff */
[----:B------:R0:W-:Y:S03]  /*b390*/  STL [R1+0x53c], R24 ;  /* 0x00053c1801007387 */ /* 0x0001e60000100800 */
[----:B------:R-:W-:Y:S01]  /*b3a0*/  @!P1 IMAD.IADD R3, R3, 0x1, -R8 ;  /* 0x0000000103039824 */ /* 0x000fe200078e0a08 */
[----:B------:R-:W-:Y:S01]  /*b3b0*/  ISETP.GT.U32.AND P1, PT, R8, R11, PT ;  /* 0x0000000b0800720c */ /* 0x000fe20003f24070 */
[----:B------:R-:W-:-:S02]  /*b3c0*/  VIADD R22, R0, 0xdb ;  /* 0x000000db00167836 */ /* 0x000fc40000000000 */
[----:B------:R-:W-:Y:S02]  /*b3d0*/  IMAD.MOV R10, RZ, RZ, -R10 ;  /* 0x000000ffff0a7224 */ /* 0x000fe400078e0a0a */
[----:B------:R-:W-:Y:S01]  /*b3e0*/  @!P2 IMAD.IADD R26, R26, 0x1, -R8 ;  /* 0x000000011a1aa824 */ /* 0x000fe200078e0a08 */
[----:B------:R-:W-:Y:S01]  /*b3f0*/  IABS R4, R22 ;  /* 0x0000001600047213 */ /* 0x000fe20000000000 */
[----:B0-----:R-:W-:Y:S01]  /*b400*/  IMAD.MOV.U32 R24, RZ, RZ, R3 ;  /* 0x000000ffff187224 */ /* 0x001fe200078e0003 */
[----:B------:R-:W-:Y:S01]  /*b410*/  ISETP.GE.AND P2, PT, R5, RZ, PT ;  /* 0x000000ff0500720c */ /* 0x000fe20003f46270 */
[C---:B------:R-:W-:Y:S02]  /*b420*/  IMAD R5, R8.reuse, R10, R6 ;  /* 0x0000000a08057224 */ /* 0x040fe400078e0206 */
[----:B------:R-:W-:Y:S01]  /*b430*/  @!P4 IMAD.MOV R24, RZ, RZ, -R24 ;  /* 0x000000ffff18c224 */ /* 0x000fe200078e0a18 */
[----:B------:R-:W-:Y:S01]  /*b440*/  ISETP.GT.U32.AND P4, PT, R8, R26, PT ;  /* 0x0000001a0800720c */ /* 0x000fe20003f84070 */
[----:B------:R-:W-:-:S02]  /*b450*/  @!P5 IMAD.IADD R12, R12, 0x1, -R8 ;  /* 0x000000010c0cd824 */ /* 0x000fc400078e0a08 */
[----:B------:R-:W-:Y:S01]  /*b460*/  IMAD.HI.U32 R3, R9, R4, RZ ;  /* 0x0000000409037227 */ /* 0x000fe200078e00ff */
[----:B------:R0:W-:Y:S02]  /*b470*/  STL [R1+0x538], R24 ;  /* 0x0005381801007387 */ /* 0x0001e40000100800 */
[C---:B------:R-:W-:Y:S01]  /*b480*/  ISETP.GT.U32.AND P5, PT, R8.reuse, R12, PT ;  /* 0x0000000c0800720c */ /* 0x040fe20003fa4070 */
[--C-:B------:R-:W-:Y:S01]  /*b490*/  @!P3 IMAD.IADD R117, R117, 0x1, -R8.reuse ;  /* 0x000000017575b824 */ /* 0x100fe200078e0a08 */
[----:B------:R-:W-:Y:S01]  /*b4a0*/  ISETP.GT.U32.AND P3, PT, R8, R5, PT ;  /* 0x000000050800720c */ /* 0x000fe20003f64070 */
[----:B------:R-:W-:Y:S02]  /*b4b0*/  @!P1 IMAD.IADD R11, R11, 0x1, -R8 ;  /* 0x000000010b0b9824 */ /* 0x000fe400078e0a08 */
[----:B------:R-:W-:Y:S02]  /*b4c0*/  IMAD.MOV R3, RZ, RZ, -R3 ;  /* 0x000000ffff037224 */ /* 0x000fe400078e0a03 */
[----:B------:R-:W-:Y:S01]  /*b4d0*/  VIADD R10, R0, 0xe0 ;  /* 0x000000e0000a7836 */ /* 0x000fe20000000000 */
[C---:B------:R-:W-:Y:S01]  /*b4e0*/  ISETP.GT.U32.AND P1, PT, R8.reuse, R11, PT ;  /* 0x0000000b0800720c */ /* 0x040fe20003f24070 */
[----:B------:R-:W-:-:S02]  /*b4f0*/  IMAD R4, R8, R3, R4 ;  /* 0x0000000308047224 */ /* 0x000fc400078e0204 */
[--C-:B------:R-:W-:Y:S01]  /*b500*/  @!P4 IMAD.IADD R26, R26, 0x1, -R8.reuse ;  /* 0x000000011a1ac824 */ /* 0x100fe200078e0a08 */
[----:B0-----:R-:W-:Y:S01]  /*b510*/  IABS R24, R10 ;  /* 0x0000000a00187213 */ /* 0x001fe20000000000 */
[----:B------:R-:W-:Y:S01]  /*b520*/  VIADD R3, R0, 0xe1 ;  /* 0x000000e100037836 */ /* 0x000fe20000000000 */
[----:B------:R-:W-:Y:S01]  /*b530*/  ISETP.GT.U32.AND P4, PT, R8, R4, PT ;  /* 0x000000040800720c */ /* 0x000fe20003f84070 */
[--C-:B------:R-:W-:Y:S01]  /*b540*/  @!P3 IMAD.IADD R5, R5, 0x1, -R8.reuse ;  /* 0x000000010505b824 */ /* 0x100fe200078e0a08 */
[----:B------:R0:W-:Y:S01]  /*b550*/  STL [R1+0x208], R26 ;  /* 0x0002081a01007387 */ /* 0x0001e20000100800 */
[--C-:B------:R-:W-:Y:S01]  /*b560*/  @!P5 IMAD.IADD R12, R12, 0x1, -R8.reuse ;  /* 0x000000010c0cd824 */ /* 0x100fe200078e0a08 */
[----:B------:R-:W-:Y:S01]  /*b570*/  ISETP.GE.AND P5, PT, R7, RZ, PT ;  /* 0x000000ff0700720c */ /* 0x000fe20003fa6270 */
[----:B------:R-:W-:Y:S01]  /*b580*/  IMAD.HI.U32 R7, R9, R24, RZ ;  /* 0x0000001809077227 */ /* 0x000fe200078e00ff */
[----:B------:R-:W-:Y:S02]  /*b590*/  IABS R25, R3 ;  /* 0x0000000300197213 */ /* 0x000fe40000000000 */
[----:B------:R-:W-:Y:S01]  /*b5a0*/  ISETP.GT.U32.AND P3, PT, R8, R5, PT ;  /* 0x000000050800720c */ /* 0x000fe20003f64070 */
[----:B------:R-:W-:Y:S01]  /*b5b0*/  @!P1 IMAD.IADD R11, R11, 0x1, -R8 ;  /* 0x000000010b0b9824 */ /* 0x000fe200078e0a08 */
[----:B------:R-:W-:Y:S01]  /*b5c0*/  ISETP.GE.AND P1, PT, R22, RZ, PT ;  /* 0x000000ff1600720c */ /* 0x000fe20003f26270 */
[----:B------:R-:W-:-:S02]  /*b5d0*/  IMAD.MOV R22, RZ, RZ, -R7 ;  /* 0x000000ffff167224 */ /* 0x000fc400078e0a07 */
[----:B------:R-:W-:-:S04]  /*b5e0*/  IMAD.HI.U32 R7, R9, R25, RZ ;  /* 0x0000001909077227 */ /* 0x000fc800078e00ff */
[----:B------:R-:W-:Y:S01]  /*b5f0*/  @!P4 IMAD.IADD R4, R4, 0x1, -R8 ;  /* 0x000000010404c824 */ /* 0x000fe200078e0a08 */
[----:B------:R-:W-:Y:S01]  /*b600*/  ISETP.GE.AND P4, PT, R10, RZ, PT ;  /* 0x000000ff0a00720c */ /* 0x000fe20003f86270 */
[----:B------:R-:W-:Y:S02]  /*b610*/  IMAD R24, R8, R22, R24 ;  /* 0x0000001608187224 */ /* 0x000fe400078e0218 */
[----:B------:R-:W-:Y:S02]  /*b620*/  IMAD.MOV R10, RZ, RZ, -R7 ;  /* 0x000000ffff0a7224 */ /* 0x000fe400078e0a07 */
[----:B------:R-:W-:Y:S02]  /*b630*/  VIADD R6, R0, 0xe2 ;  /* 0x000000e200067836 */ /* 0x000fe40000000000 */
[----:B------:R-:W-:Y:S01]  /*b640*/  @!P3 IMAD.IADD R5, R5, 0x1, -R8 ;  /* 0x000000010505b824 */ /* 0x000fe200078e0a08 */
[C---:B------:R-:W-:Y:S01]  /*b650*/  ISETP.GT.U32.AND P3, PT, R8.reuse, R24, PT ;  /* 0x000000180800720c */ /* 0x040fe20003f64070 */
[----:B------:R-:W-:Y:S01]  /*b660*/  IMAD R25, R8, R10, R25 ;  /* 0x0000000a08197224 */ /* 0x000fe200078e0219 */
[----:B0-----:R-:W-:Y:S01]  /*b670*/  IABS R26, R6 ;  /* 0x00000006001a7213 */ /* 0x001fe20000000000 */
[----:B------:R-:W-:-:S02]  /*b680*/  @!P5 IMAD.MOV R5, RZ, RZ, -R5 ;  /* 0x000000ffff05d224 */ /* 0x000fc400078e0a05 */
[----:B------:R-:W-:Y:S01]  /*b690*/  @!P2 IMAD.MOV R11, RZ, RZ, -R11 ;  /* 0x000000ffff0ba224 */ /* 0x000fe200078e0a0b */
[----:B------:R-:W-:Y:S01]  /*b6a0*/  ISETP.GT.U32.AND P5, PT, R8, R25, PT ;  /* 0x000000190800720c */ /* 0x000fe20003fa4070 */
[----:B------:R-:W-:Y:S01]  /*b6b0*/  IMAD.HI.U32 R7, R9, R26, RZ ;  /* 0x0000001a09077227 */ /* 0x000fe200078e00ff */
[----:B------:R-:W-:-:S03]  /*b6c0*/  ISETP.GE.AND P2, PT, R3, RZ, PT ;  /* 0x000000ff0300720c */ /* 0x000fc60003f46270 */
[----:B------:R-:W-:Y:S02]  /*b6d0*/  IMAD.MOV R3, RZ, RZ, -R7 ;  /* 0x000000ffff037224 */ /* 0x000fe400078e0a07 */
[----:B------:R-:W-:Y:S02]  /*b6e0*/  VIADD R7, R0, 0xe3 ;  /* 0x000000e300077836 */ /* 0x000fe40000000000 */
[----:B------:R-:W-:Y:S02]  /*b6f0*/  @!P3 IMAD.IADD R24, R24, 0x1, -R8 ;  /* 0x000000011818b824 */ /* 0x000fe400078e0a08 */
[----:B------:R-:W-:Y:S01]  /*b700*/  @!P0 IMAD.MOV R12, RZ, RZ, -R12 ;  /* 0x000000ffff0c8224 */ /* 0x000fe200078e0a0c */
[----:B------:R-:W-:Y:S01]  /*b710*/  IABS R27, R7 ;  /* 0x00000007001b7213 */ /* 0x000fe20000000000 */
[----:B------:R-:W-:Y:S01]  /*b720*/  @!P5 IMAD.IADD R25, R25, 0x1, -R8 ;  /* 0x000000011919d824 */ /* 0x000fe200078e0a08 */
[C---:B------:R-:W-:Y:S01]  /*b730*/  ISETP.GT.U32.AND P3, PT, R8.reuse, R24, PT ;  /* 0x000000180800720c */ /* 0x040fe20003f64070 */
[C---:B------:R-:W-:Y:S01]  /*b740*/  IMAD R26, R8.reuse, R3, R26 ;  /* 0x00000003081a7224 */ /* 0x040fe200078e021a */
[C---:B------:R-:W-:Y:S01]  /*b750*/  ISETP.GT.U32.AND P0, PT, R8.reuse, R4, PT ;  /* 0x000000040800720c */ /* 0x040fe20003f04070 */
[----:B------:R-:W-:Y:S01]  /*b760*/  IMAD.HI.U32 R22, R9, R27, RZ ;  /* 0x0000001b09167227 */ /* 0x000fe200078e00ff */
[----:B------:R-:W-:-:S03]  /*b770*/  ISETP.GT.U32.AND P5, PT, R8, R25, PT ;  /* 0x000000190800720c */ /* 0x000fc60003fa4070 */
[----:B------:R-:W-:Y:S02]  /*b780*/  IMAD.MOV R22, RZ, RZ, -R22 ;  /* 0x000000ffff167224 */ /* 0x000fe400078e0a16 */
[----:B------:R-:W-:Y:S02]  /*b790*/  VIADD R23, R0, 0xe9 ;  /* 0x000000e900177836 */ /* 0x000fe40000000000 */
[----:B------:R-:W-:Y:S02]  /*b7a0*/  IMAD R27, R8, R22, R27 ;  /* 0x00000016081b7224 */ /* 0x000fe400078e021b */
[--C-:B------:R-:W-:Y:S01]  /*b7b0*/  @!P3 IMAD.IADD R24, R24, 0x1, -R8.reuse ;  /* 0x000000011818b824 */ /* 0x100fe200078e0a08 */
[----:B------:R-:W-:Y:S01]  /*b7c0*/  ISETP.GT.U32.AND P3, PT, R8, R26, PT ;  /* 0x0000001a0800720c */ /* 0x000fe20003f64070 */
[--C-:B------:R-:W-:Y:S01]  /*b7d0*/  @!P0 IMAD.IADD R4, R4, 0x1, -R8.reuse ;  /* 0x0000000104048824 */ /* 0x100fe200078e0a08 */
[----:B------:R-:W-:Y:S01]  /*b7e0*/  ISETP.GE.AND P0, PT, R6, RZ, PT ;  /* 0x000000ff0600720c */ /* 0x000fe20003f06270 */
[----:B------:R-:W-:Y:S01]  /*b7f0*/  @!P5 IMAD.IADD R25, R25, 0x1, -R8 ;  /* 0x000000011919d824 */ /* 0x000fe200078e0a08 */
[----:B------:R-:W-:Y:S01]  /*b800*/  ISETP.GT.U32.AND P5, PT, R8, R27, PT ;  /* 0x0000001b0800720c */ /* 0x000fe20003fa4070 */
[C---:B------:R-:W-:Y:S01]  /*b810*/  VIADD R6, R0.reuse, 0xe8 ;  /* 0x000000e800067836 */ /* 0x040fe20000000000 */
[----:B------:R-:W-:Y:S01]  /*b820*/  IABS R29, R23 ;  /* 0x00000017001d7213 */ /* 0x000fe20000000000 */
[----:B------:R-:W-:-:S02]  /*b830*/  VIADD R23, R0, 0xea ;  /* 0x000000ea00177836 */ /* 0x000fc40000000000 */
[----:B------:R-:W-:Y:S01]  /*b840*/  VIADD R22, R0, 0xeb ;  /* 0x000000eb00167836 */ /* 0x000fe20000000000 */
[----:B------:R-:W-:Y:S01]  /*b850*/  IABS R28, R6 ;  /* 0x00000006001c7213 */ /* 0x000fe20000000000 */
[----:B------:R-:W-:Y:S01]  /*b860*/  IMAD.HI.U32 R3, R9, R29, RZ ;  /* 0x0000001d09037227 */ /* 0x000fe200078e00ff */
[----:B------:R-:W-:Y:S02]  /*b870*/  STL [R1+0x20c], R23 ;  /* 0x00020c1701007387 */ /* 0x000fe40000100800 */
[----:B------:R-:W-:Y:S01]  /*b880*/  IABS R31, R22 ;  /* 0x00000016001f7213 */ /* 0x000fe20000000000 */
[--C-:B------:R-:W-:Y:S01]  /*b890*/  @!P3 IMAD.IADD R26, R26, 0x1, -R8.reuse ;  /* 0x000000011a1ab824 */ /* 0x100fe200078e0a08 */
[----:B------:R0:W-:Y:S01]  /*b8a0*/  STL [R1+0x204], R22 ;  /* 0x0002041601007387 */ /* 0x0001e20000100800 */
[----:B------:R-:W-:Y:S02]  /*b8b0*/  @!P5 IMAD.IADD R27, R27, 0x1, -R8 ;  /* 0x000000011b1bd824 */ /* 0x000fe400078e0a08 */
[----:B------:R-:W-:Y:S01]  /*b8c0*/  IMAD.HI.U32 R10, R9, R28, RZ ;  /* 0x0000001c090a7227 */ /* 0x000fe200078e00ff */
[----:B------:R-:W-:-:S02]  /*b8d0*/  ISETP.GT.U32.AND P3, PT, R8, R26, PT ;  /* 0x0000001a0800720c */ /* 0x000fc40003f64070 */
[C---:B------:R-:W-:Y:S01]  /*b8e0*/  ISETP.GT.U32.AND P5, PT, R8.reuse, R27, PT ;  /* 0x0000001b0800720c */ /* 0x040fe20003fa4070 */
[----:B------:R-:W-:Y:S02]  /*b8f0*/  IMAD.MOV R10, RZ, RZ, -R10 ;  /* 0x000000ffff0a7224 */ /* 0x000fe400078e0a0a */
[----:B------:R-:W-:Y:S02]  /*b900*/  IMAD.MOV R3, RZ, RZ, -R3 ;  /* 0x000000ffff037224 */ /* 0x000fe400078e0a03 */
[C---:B------:R-:W-:Y:S01]  /*b910*/  IMAD R28, R8.reuse, R10, R28 ;  /* 0x0000000a081c7224 */ /* 0x040fe200078e021c */
[----:B------:R-:W-:Y:S01]  /*b920*/  SHF.R.U32.HI R10, RZ, 0x6, R30 ;  /* 0x00000006ff0a7819 */ /* 0x000fe2000001161e */
[----:B------:R-:W-:Y:S01]  /*b930*/  IMAD R29, R8, R3, R29 ;  /* 0x00000003081d7224 */ /* 0x000fe200078e021d */
[----:B------:R-:W-:Y:S01]  /*b940*/  IABS R30, R23 ;  /* 0x00000017001e7213 */ /* 0x000fe20000000000 */
[----:B------:R-:W-:Y:S01]  /*b950*/  IMAD.HI.U32 R3, R9, R31, RZ ;  /* 0x0000001f09037227 */ /* 0x000fe200078e00ff */
[----:B------:R-:W-:-:S03]  /*b960*/  SGXT.U32 R10, R10, 0x1 ;  /* 0x000000010a0a781a */ /* 0x000fc60000000000 */
[--C-:B------:R-:W-:Y:S01]  /*b970*/  @!P3 IMAD.IADD R26, R26, 0x1, -R8.reuse ;  /* 0x000000011a1ab824 */ /* 0x100fe200078e0a08 */
[C---:B------:R-:W-:Y:S01]  /*b980*/  ISETP.GT.U32.AND P3, PT, R8.reuse, R28, PT ;  /* 0x0000001c0800720c */ /* 0x040fe20003f64070 */
[----:B------:R-:W-:Y:S01]  /*b990*/  @!P5 IMAD.IADD R27, R27, 0x1, -R8 ;  /* 0x000000011b1bd824 */ /* 0x000fe200078e0a08 */
[----:B------:R-:W-:Y:S01]  /*b9a0*/  ISETP.GT.U32.AND P5, PT, R8, R29, PT ;  /* 0x0000001d0800720c */ /* 0x000fe20003fa4070 */
[----:B0-----:R-:W-:-:S04]  /*b9b0*/  IMAD.HI.U32 R22, R9, R30, RZ ;  /* 0x0000001e09167227 */ /* 0x001fc800078e00ff */
[----:B------:R-:W-:Y:S02]  /*b9c0*/  IMAD.MOV R22, RZ, RZ, -R22 ;  /* 0x000000ffff167224 */ /* 0x000fe400078e0a16 */
[----:B------:R-:W-:Y:S02]  /*b9d0*/  IMAD.MOV R3, RZ, RZ, -R3 ;  /* 0x000000ffff037224 */ /* 0x000fe400078e0a03 */
[----:B------:R-:W-:Y:S02]  /*b9e0*/  IMAD R30, R8, R22, R30 ;  /* 0x00000016081e7224 */ /* 0x000fe400078e021e */
[--C-:B------:R-:W-:Y:S02]  /*b9f0*/  @!P3 IMAD.IADD R28, R28, 0x1, -R8.reuse ;  /* 0x000000011c1cb824 */ /* 0x100fe400078e0a08 */
[----:B------:R-:W-:Y:S02]  /*ba00*/  @!P5 IMAD.IADD R29, R29, 0x1, -R8 ;  /* 0x000000011d1dd824 */ /* 0x000fe400078e0a08 */
[C---:B------:R-:W-:Y:S01]  /*ba10*/  IMAD R31, R8.reuse, R3, R31 ;  /* 0x00000003081f7224 */ /* 0x040fe200078e021f */
[----:B------:R-:W-:Y:S01]  /*ba20*/  ISETP.GT.U32.AND P3, PT, R8, R28, PT ;  /* 0x0000001c0800720c */ /* 0x000fe20003f64070 */
[----:B------:R-:W-:Y:S01]  /*ba30*/  VIADD R32, R0, 0xf0 ;  /* 0x000000f000207836 */ /* 0x000fe20000000000 */
[----:B------:R-:W-:Y:S01]  /*ba40*/  ISETP.GT.U32.AND P5, PT, R8, R29, PT ;  /* 0x0000001d0800720c */ /* 0x000fe20003fa4070 */
[----:B------:R-:W-:-:S02]  /*ba50*/  VIADD R23, R0, 0xf1 ;  /* 0x000000f100177836 */ /* 0x000fc40000000000 */
[----:B------:R-:W-:Y:S01]  /*ba60*/  IMAD R141, R10, UR8, RZ ;  /* 0x000000080a8d7c24 */ /* 0x000fe2000f8e02ff */
[----:B------:R0:W-:Y:S01]  /*ba70*/  STL [R1+0x210], R32 ;  /* 0x0002102001007387 */ /* 0x0001e20000100800 */
[----:B------:R-:W-:Y:S01]  /*ba80*/  VIADD R10, R0, 0xf3 ;  /* 0x000000f3000a7836 */ /* 0x000fe20000000000 */
[----:B------:R-:W-:Y:S01]  /*ba90*/  IABS R33, R23 ;  /* 0x0000001700217213 */ /* 0x000fe20000000000 */
[----:B------:R-:W-:Y:S01]  /*baa0*/  @!P1 IMAD.MOV R4, RZ, RZ, -R4 ;  /* 0x000000ffff049224 */ /* 0x000fe200078e0a04 */
[----:B------:R1:W-:Y:S01]  /*bab0*/  STL [R1+0x214], R23 ;  /* 0x0002141701007387 */ /* 0x0003e20000100800 */
[----:B------:R-:W-:Y:S01]  /*bac0*/  IMAD R143, R143, 0x2, R141 ;  /* 0x000000028f8f7824 */ /* 0x000fe200078e028d */
[----:B------:R-:W-:Y:S01]  /*bad0*/  IABS R35, R10 ;  /* 0x0000000a00237213 */ /* 0x000fe20000000000 */
[--C-:B------:R-:W-:Y:S01]  /*bae0*/  @!P3 IMAD.IADD R28, R28, 0x1, -R8.reuse ;  /* 0x000000011c1cb824 */ /* 0x100fe200078e0a08 */
[C---:B------:R-:W-:Y:S01]  /*baf0*/  ISETP.GT.U32.AND P3, PT, R8.reuse, R30, PT ;  /* 0x0000001e0800720c */ /* 0x040fe20003f64070 */
[----:B------:R-:W-:Y:S01]  /*bb00*/  @!P5 IMAD.IADD R29, R29, 0x1, -R8 ;  /* 0x000000011d1dd824 */ /* 0x000fe200078e0a08 */
[----:B------:R-:W-:Y:S01]  /*bb10*/  ISETP.GT.U32.AND P5, PT, R8, R31, PT ;  /* 0x0000001f0800720c */ /* 0x000fe20003fa4070 */
[----:B------:R-:W-:Y:S01]  /*bb20*/  IMAD.HI.U32 R3, R9, R33, RZ ;  /* 0x0000002109037227 */ /* 0x000fe200078e00ff */
[----:B0-----:R-:W-:-:S03]  /*bb30*/  IABS R32, R32 ;  /* 0x0000002000207213 */ /* 0x001fc60000000000 */
[----:B------:R-:W-:Y:S02]  /*bb40*/  IMAD.MOV R3, RZ, RZ, -R3 ;  /* 0x000000ffff037224 */ /* 0x000fe400078e0a03 */
[----:B------:R-:W-:-:S04]  /*bb50*/  IMAD.HI.U32 R22, R9, R32, RZ ;  /* 0x0000002009167227 */ /* 0x000fc800078e00ff */
[--C-:B------:R-:W-:Y:S02]  /*bb60*/  @!P3 IMAD.IADD R30, R30, 0x1, -R8.reuse ;  /* 0x000000011e1eb824 */ /* 0x100fe400078e0a08 */
[----:B------:R-:W-:Y:S02]  /*bb70*/  @!P5 IMAD.IADD R31, R31, 0x1, -R8 ;  /* 0x000000011f1fd824 */ /* 0x000fe400078e0a08 */
[----:B------:R-:W-:Y:S01]  /*bb80*/  IMAD.MOV R22, RZ, RZ, -R22 ;  /* 0x000000ffff167224 */ /* 0x000fe200078e0a16 */
[C---:B------:R-:W-:Y:S01]  /*bb90*/  ISETP.GT.U32.AND P3, PT, R8.reuse, R30, PT ;  /* 0x0000001e0800720c */ /* 0x040fe20003f64070 */
[C---:B------:R-:W-:Y:S01]  /*bba0*/  IMAD R33, R8.reuse, R3, R33 ;  /* 0x0000000308217224 */ /* 0x040fe200078e0221 */
[C---:B------:R-:W-:Y:S01]  /*bbb0*/  ISETP.GT.U32.AND P5, PT, R8.reuse, R31, PT ;  /* 0x0000001f0800720c */ /* 0x040fe20003fa4070 */
[----:B------:R-:W-:Y:S02]  /*bbc0*/  IMAD R32, R8, R22, R32 ;  /* 0x0000001608207224 */ /* 0x000fe400078e0220 */
[----:B------:R-:W-:-:S04]  /*bbd0*/  IMAD.HI.U32 R3, R9, R35, RZ ;  /* 0x0000002309037227 */ /* 0x000fc800078e00ff */
[----:B-1----:R-:W-:Y:S02]  /*bbe0*/  VIADD R23, R0, 0xf2 ;  /* 0x000000f200177836 */ /* 0x002fe40000000000 */
[----:B------:R-:W-:Y:S02]  /*bbf0*/  IMAD.MOV R3, RZ, RZ, -R3 ;  /* 0x000000ffff037224 */ /* 0x000fe400078e0a03 */
[--C-:B------:R-:W-:Y:S01]  /*bc00*/  @!P3 IMAD.IADD R30, R30, 0x1, -R8.reuse ;  /* 0x000000011e1eb824 */ /* 0x100fe200078e0a08 */
[C---:B------:R-:W-:Y:S01]  /*bc10*/  ISETP.GT.U32.AND P3, PT, R8.reuse, R32, PT ;  /* 0x000000200800720c */ /* 0x040fe20003f64070 */
[----:B------:R-:W-:Y:S01]  /*bc20*/  @!P5 IMAD.IADD R31, R31, 0x1, -R8 ;  /* 0x000000011f1fd824 */ /* 0x000fe200078e0a08 */
[C---:B------:R-:W-:Y:S01]  /*bc30*/  ISETP.GT.U32.AND P5, PT, R8.reuse, R33, PT ;  /* 0x000000210800720c */ /* 0x040fe20003fa4070 */
[----:B------:R-:W-:Y:S01]  /*bc40*/  IMAD R35, R8, R3, R35 ;  /* 0x0000000308237224 */ /* 0x000fe200078e0223 */
[----:B------:R-:W-:Y:S01]  /*bc50*/  IABS R34, R23 ;  /* 0x0000001700227213 */ /* 0x000fe20000000000 */
[----:B------:R-:W-:Y:S01]  /*bc60*/  STL [R1+0x220], R23 ;  /* 0x0002201701007387 */ /* 0x000fe20000100800 */
[----:B------:R-:W-:-:S02]  /*bc70*/  IMAD R145, R145, 0x2, R143 ;  /* 0x0000000291917824 */ /* 0x000fc400078e028f */
[----:B-----5:R-:W-:Y:S01]  /*bc80*/  IMAD R2, R2, UR23, RZ ;  /* 0x0000001702027c24 */ /* 0x020fe2000f8e02ff */
[----:B------:R0:W-:Y:S01]  /*bc90*/  STL [R1+0x224], R10 ;  /* 0x0002240a01007387 */ /* 0x0001e20000100800 */
[----:B------:R-:W-:-:S04]  /*bca0*/  IMAD.HI.U32 R22, R9, R34, RZ ;  /* 0x0000002209167227 */ /* 0x000fc800078e00ff */
[--C-:B------:R-:W-:Y:S02]  /*bcb0*/  @!P3 IMAD.IADD R32, R32, 0x1, -R8.reuse ;  /* 0x000000012020b824 */ /* 0x100fe400078e0a08 */
[----:B------:R-:W-:Y:S02]  /*bcc0*/  @!P5 IMAD.IADD R33, R33, 0x1, -R8 ;  /* 0x000000012121d824 */ /* 0x000fe400078e0a08 */
[----:B------:R-:W-:Y:S01]  /*bcd0*/  IMAD.MOV R22, RZ, RZ, -R22 ;  /* 0x000000ffff167224 */ /* 0x000fe200078e0a16 */
[----:B------:R-:W-:Y:S01]  /*bce0*/  ISETP.GT.U32.AND P5, PT, R8, R32, PT ;  /* 0x000000200800720c */ /* 0x000fe20003fa4070 */
[----:B0-----:R-:W-:Y:S01]  /*bcf0*/  VIADD R10, R0, 0xf8 ;  /* 0x000000f8000a7836 */ /* 0x001fe20000000000 */
[C---:B------:R-:W-:Y:S01]  /*bd00*/  ISETP.GT.U32.AND P1, PT, R8.reuse, R33, PT ;  /* 0x000000210800720c */ /* 0x040fe20003f24070 */
[C---:B------:R-:W-:Y:S02]  /*bd10*/  IMAD R34, R8.reuse, R22, R34 ;  /* 0x0000001608227224 */ /* 0x040fe400078e0222 */
[----:B------:R-:W-:Y:S01]  /*bd20*/  IMAD.HI.U32 R22, R9, R39, RZ ;  /* 0x0000002709167227 */ /* 0x000fe200078e00ff */
[----:B------:R-:W-:Y:S01]  /*bd30*/  IABS R36, R10 ;  /* 0x0000000a00247213 */ /* 0x000fe20000000000 */
[----:B------:R0:W-:Y:S01]  /*bd40*/  STL [R1+0x22c], R10 ;  /* 0x00022c0a01007387 */ /* 0x0001e20000100800 */
[----:B------:R-:W-:Y:S01]  /*bd50*/  ISETP.GT.U32.AND P3, PT, R8, R34, PT ;  /* 0x000000220800720c */ /* 0x000fe20003f64070 */
[----:B------:R-:W-:-:S02]  /*bd60*/  IMAD R147, R147, 0x2, R145 ;  /* 0x0000000293937824 */ /* 0x000fc400078e0291 */
[----:B------:R-:W-:-:S04]  /*bd70*/  IMAD.HI.U32 R3, R9, R36, RZ ;  /* 0x0000002409037227 */ /* 0x000fc800078e00ff */
[--C-:B------:R-:W-:Y:S01]  /*bd80*/  @!P5 IMAD.IADD R32, R32, 0x1, -R8.reuse ;  /* 0x000000012020d824 */ /* 0x100fe200078e0a08 */
[----:B------:R-:W-:Y:S01]  /*bd90*/  ISETP.GT.U32.AND P5, PT, R8, R35, PT ;  /* 0x000000230800720c */ /* 0x000fe20003fa4070 */
[----:B------:R-:W-:Y:S02]  /*bda0*/  IMAD.MOV R3, RZ, RZ, -R3 ;  /* 0x000000ffff037224 */ /* 0x000fe400078e0a03 */
[----:B0-----:R-:W-:Y:S02]  /*bdb0*/  VIADD R10, R0, 0xf9 ;  /* 0x000000f9000a7836 */ /* 0x001fe40000000000 */
[----:B------:R-:W-:Y:S02]  /*bdc0*/  @!P3 IMAD.IADD R34, R34, 0x1, -R8 ;  /* 0x000000012222b824 */ /* 0x000fe400078e0a08 */
[----:B------:R-:W-:Y:S01]  /*bdd0*/  IMAD R36, R8, R3, R36 ;  /* 0x0000000308247224 */ /* 0x000fe200078e0224 */
[----:B------:R-:W-:Y:S01]  /*bde0*/  IABS R37, R10 ;  /* 0x0000000a00257213 */ /* 0x000fe20000000000 */
[----:B------:R-:W-:Y:S01]  /*bdf0*/  VIADD R3, R0, 0xfb ;  /* 0x000000fb00037836 */ /* 0x000fe20000000000 */
[----:B------:R-:W-:Y:S01]  /*be00*/  ISETP.GT.U32.AND P3, PT, R8, R34, PT ;  /* 0x000000220800720c */ /* 0x000fe20003f64070 */
[----:B------:R-:W-:Y:S01]  /*be10*/  STL [R1+0x228], R10 ;  /* 0x0002280a01007387 */ /* 0x000fe20000100800 */
[--C-:B------:R-:W-:Y:S01]  /*be20*/  @!P1 IMAD.IADD R33, R33, 0x1, -R8.reuse ;  /* 0x0000000121219824 */ /* 0x100fe200078e0a08 */
[----:B------:R-:W-:Y:S01]  /*be30*/  ISETP.GE.AND P1, PT, R7, RZ, PT ;  /* 0x000000ff0700720c */ /* 0x000fe20003f26270 */
[----:B------:R-:W-:Y:S01]  /*be40*/  @!P5 IMAD.IADD R35, R35, 0x1, -R8 ;  /* 0x000000012323d824 */ /* 0x000fe200078e0a08 */
[----:B------:R-:W-:Y:S01]  /*be50*/  IABS R23, R3 ;  /* 0x0000000300177213 */ /* 0x000fe20000000000 */
[----:B------:R-:W-:-:S02]  /*be60*/  IMAD.MOV R7, RZ, RZ, -R22 ;  /* 0x000000ffff077224 */ /* 0x000fc400078e0a16 */
[----:B------:R-:W-:Y:S01]  /*be70*/  IMAD R149, R149, 0x2, R147 ;  /* 0x0000000295957824 */ /* 0x000fe200078e0293 */
[----:B------:R-:W-:Y:S01]  /*be80*/  ISETP.GT.U32.AND P5, PT, R8, R35, PT ;  /* 0x000000230800720c */ /* 0x000fe20003fa4070 */
[----:B------:R-:W-:Y:S02]  /*be90*/  @!P4 IMAD.MOV R24, RZ, RZ, -R24 ;  /* 0x000000ffff18c224 */ /* 0x000fe400078e0a18 */
[----:B------:R-:W-:Y:S02]  /*bea0*/  IMAD R151, R151, 0x2, R149 ;  /* 0x0000000297977824 */ /* 0x000fe400078e0295 */
[----:B------:R-:W-:Y:S01]  /*beb0*/  @!P3 IMAD.IADD R34, R34, 0x1, -R8 ;  /* 0x000000012222b824 */ /* 0x000fe200078e0a08 */
[----:B------:R-:W-:Y:S01]  /*bec0*/  ISETP.GE.AND P3, PT, R6, RZ, PT ;  /* 0x000000ff0600720c */ /* 0x000fe20003f66270 */
[----:B------:R-:W-:Y:S02]  /*bed0*/  VIADD R6, R0, 0xfa ;  /* 0x000000fa00067836 */ /* 0x000fe40000000000 */
[----:B------:R-:W-:-:S02]  /*bee0*/  IMAD R153, R153, 0x2, R151 ;  /* 0x0000000299997824 */ /* 0x000fc400078e0297 */
[----:B------:R-:W-:Y:S01]  /*bef0*/  @!P2 IMAD.MOV R25, RZ, RZ, -R25 ;  /* 0x000000ffff19a224 */ /* 0x000fe200078e0a19 */
[----:B------:R0:W-:Y:S01]  /*bf00*/  STL [R1+0x230], R6 ;  /* 0x0002300601007387 */ /* 0x0001e20000100800 */
[----:B------:R-:W-:Y:S01]  /*bf10*/  @!P5 IMAD.IADD R35, R35, 0x1, -R8 ;  /* 0x000000012323d824 */ /* 0x000fe200078e0a08 */
[----:B------:R-:W-:Y:S01]  /*bf20*/  ISETP.GT.U32.AND P5, PT, R8, R36, PT ;  /* 0x000000240800720c */ /* 0x000fe20003fa4070 */
[----:B------:R-:W-:Y:S01]  /*bf30*/  IMAD R155, R155, 0x4, R153 ;  /* 0x000000049b9b7824 */ /* 0x000fe200078e0299 */
[----:B------:R1:W-:Y:S01]  /*bf40*/  STL [R1+0x234], R3 ;  /* 0x0002340301007387 */ /* 0x0003e20000100800 */
[----:B------:R-:W-:Y:S01]  /*bf50*/  IABS R22, R6 ;  /* 0x0000000600167213 */ /* 0x000fe20000000000 */
[----:B------:R-:W-:Y:S02]  /*bf60*/  IMAD.U32 R160, RZ, RZ, UR4 ;  /* 0x00000004ffa07e24 */ /* 0x000fe4000f8e00ff */
[----:B------:R-:W-:Y:S02]  /*bf70*/  IMAD R157, R157, 0x2, R155 ;  /* 0x000000029d9d7824 */ /* 0x000fe400078e029b */
[----:B0-----:R-:W-:-:S04]  /*bf80*/  IMAD.HI.U32 R6, R9, R22, RZ ;  /* 0x0000001609067227 */ /* 0x001fc800078e00ff */
[----:B-1----:R-:W-:-:S04]  /*bf90*/  IMAD.HI.U32 R3, R9, R37, RZ ;  /* 0x0000002509037227 */ /* 0x002fc800078e00ff */
[----:B------:R-:W-:Y:S02]  /*bfa0*/  @!P5 IMAD.IADD R36, R36, 0x1, -R8 ;  /* 0x000000012424d824 */ /* 0x000fe400078e0a08 */
[----:B------:R-:W-:Y:S02]  /*bfb0*/  IMAD.MOV R3, RZ, RZ, -R3 ;  /* 0x000000ffff037224 */ /* 0x000fe400078e0a03 */
[----:B------:R-:W-:Y:S01]  /*bfc0*/  IMAD.MOV R6, RZ, RZ, -R6 ;  /* 0x000000ffff067224 */ /* 0x000fe200078e0a06 */
[----:B------:R-:W-:Y:S01]  /*bfd0*/  BAR.SYNC.DEFER_BLOCKING 0x0 ;  /* 0x0000000000007b1d */ /* 0x000fe20000010000 */
[C---:B------:R-:W-:Y:S01]  /*bfe0*/  ISETP.GT.U32.AND P5, PT, R8.reuse, R36, PT ;  /* 0x000000240800720c */ /* 0x040fe20003fa4070 */
[C---:B------:R-:W-:Y:S02]  /*bff0*/  IMAD R37, R8.reuse, R3, R37 ;  /* 0x0000000308257224 */ /* 0x040fe400078e0225 */
[----:B------:R-:W-:Y:S02]  /*c000*/  IMAD R22, R8, R6, R22 ;  /* 0x0000000608167224 */ /* 0x000fe400078e0216 */
[----:B------:R-:W-:-:S04]  /*c010*/  IMAD.HI.U32 R3, R9, R23, RZ ;  /* 0x0000001709037227 */ /* 0x000fc800078e00ff */
[----:B------:R-:W-:Y:S02]  /*c020*/  IMAD.MOV R3, RZ, RZ, -R3 ;  /* 0x000000ffff037224 */ /* 0x000fe400078e0a03 */
[----:B------:R-:W-:Y:S02]  /*c030*/  IMAD R159, R159, 0x2, R157 ;  /* 0x000000029f9f7824 */ /* 0x000fe400078e029d */
[----:B------:R-:W-:Y:S01]  /*c040*/  @!P5 IMAD.IADD R36, R36, 0x1, -R8 ;  /* 0x000000012424d824 */ /* 0x000fe200078e0a08 */
[C---:B------:R-:W-:Y:S01]  /*c050*/  ISETP.GT.U32.AND P5, PT, R8.reuse, R37, PT ;  /* 0x000000250800720c */ /* 0x040fe20003fa4070 */
[C---:B------:R-:W-:Y:S02]  /*c060*/  IMAD R23, R8.reuse, R3, R23 ;  /* 0x0000000308177224 */ /* 0x040fe400078e0217 */
[----:B------:R-:W-:Y:S01]  /*c070*/  IMAD R161, R161, 0x2, R159 ;  /* 0x00000002a1a17824 */ /* 0x000fe200078e029f */
[----:B------:R-:W0:Y:S01]  /*c080*/  LDC R3, c[0x0][0x3a0] ;  /* 0x0000e800ff037b82 */ /* 0x000e220000000800 */
[----:B------:R-:W-:-:S02]  /*c090*/  IMAD R39, R8, R7, R39 ;  /* 0x0000000708277224 */ /* 0x000fc400078e0227 */
[----:B------:R-:W-:Y:S02]  /*c0a0*/  IMAD R163, R163, 0x2, R161 ;  /* 0x00000002a3a37824 */ /* 0x000fe400078e02a1 */
[----:B------:R-:W-:Y:S02]  /*c0b0*/  IMAD.U32 R7, RZ, RZ, UR8 ;  /* 0x00000008ff077e24 */ /* 0x000fe4000f8e00ff */
[----:B------:R-:W-:Y:S02]  /*c0c0*/  IMAD R165, R165, 0x2, R163 ;  /* 0x00000002a5a57824 */ /* 0x000fe400078e02a3 */
[----:B------:R-:W-:Y:S02]  /*c0d0*/  @!P5 IMAD.IADD R37, R37, 0x1, -R8 ;  /* 0x000000012525d824 */ /* 0x000fe400078e0a08 */
[----:B------:R-:W-:Y:S02]  /*c0e0*/  IMAD R134, R134, 0x2, R165 ;  /* 0x0000000286867824 */ /* 0x000fe400078e02a5 */
[----:B------:R-:W-:Y:S01]  /*c0f0*/  @!P0 IMAD.MOV R26, RZ, RZ, -R26 ;  /* 0x000000ffff1a8224 */ /* 0x000fe200078e0a1a */
[----:B------:R-:W-:Y:S01]  /*c100*/  ISETP.GT.U32.AND P5, PT, R8, R37, PT ;  /* 0x000000250800720c */ /* 0x000fe20003fa4070 */
[----:B------:R-:W-:-:S02]  /*c110*/  IMAD R130, R130, 0x4, R134 ;  /* 0x0000000482827824 */ /* 0x000fc400078e0286 */
[----:B------:R-:W-:Y:S02]  /*c120*/  @!P1 IMAD.MOV R27, RZ, RZ, -R27 ;  /* 0x000000ffff1b9224 */ /* 0x000fe400078e0a1b */
[----:B------:R-:W-:-:S04]  /*c130*/  IMAD R128, R128, 0x2, R130 ;  /* 0x0000000280807824 */ /* 0x000fc800078e0282 */
[----:B------:R-:W-:-:S04]  /*c140*/  IMAD R126, R126, 0x2, R128 ;  /* 0x000000027e7e7824 */ /* 0x000fc800078e0280 */
[----:B------:R-:W-:Y:S01]  /*c150*/  @!P5 IMAD.IADD R37, R37, 0x1, -R8 ;  /* 0x000000012525d824 */ /* 0x000fe200078e0a08 */
[----:B------:R-:W-:Y:S01]  /*c160*/  ISETP.GT.U32.AND P5, PT, R8, R22, PT ;  /* 0x000000160800720c */ /* 0x000fe20003fa4070 */
[----:B------:R-:W-:-:S04]  /*c170*/  IMAD R124, R124, 0x2, R126 ;  /* 0x000000027c7c7824 */ /* 0x000fc800078e027e */
        /* <DEDUP_REMOVED lines=9> */
[----:B------:R-:W-:-:S03]  /*c210*/  IMAD R110, R110, 0x2, R112 ;  /* 0x000000026e6e7824 */ /* 0x000fc600078e0270 */
[----:B------:R-:W-:Y:S01]  /*c220*/  ISETP.GT.U32.AND P4, PT, R8, R23, PT ;  /* 0x000000170800720c */ /* 0x000fe20003f84070 */
[----:B------:R-:W-:-:S04]  /*c230*/  IMAD R108, R108, 0x2, R110 ;  /* 0x000000026c6c7824 */ /* 0x000fc800078e026e */
[----:B------:R-:W-:-:S04]  /*c240*/  IMAD R106, R106, 0x2, R108 ;  /* 0x000000026a6a7824 */ /* 0x000fc800078e026c */
[----:B------:R-:W-:Y:S01]  /*c250*/  @!P5 IMAD.IADD R22, R22, 0x1, -R8 ;  /* 0x000000011616d824 */ /* 0x000fe200078e0a08 */
[----:B------:R-:W-:Y:S01]  /*c260*/  IADD3 R6, P5, PT, R2, UR16, RZ ;  /* 0x0000001002067c10 */ /* 0x000fe2000ffbe0ff */
[----:B------:R-:W-:Y:S02]  /*c270*/  IMAD R104, R104, 0x2, R106 ;  /* 0x0000000268687824 */ /* 0x000fe400078e026a */
[----:B------:R-:W-:Y:S01]  /*c280*/  @!P4 IMAD.IADD R23, R23, 0x1, -R8 ;  /* 0x000000011717c824 */ /* 0x000fe200078e0a08 */
[----:B------:R-:W-:Y:S01]  /*c290*/  LEA.HI.X.SX32 R2, R2, UR17, 0x1, P5 ;  /* 0x0000001102027c11 */ /* 0x000fe2000a8f0eff */
[----:B------:R-:W-:Y:S01]  /*c2a0*/  IMAD R102, R102, 0x2, R104 ;  /* 0x0000000266667824 */ /* 0x000fe200078e0268 */
[-C--:B------:R-:W-:Y:S02]  /*c2b0*/  IADD3 R144, P5, PT, R143, R6.reuse, RZ ;  /* 0x000000068f907210 */ /* 0x080fe40007fbe0ff */
[----:B------:R-:W-:Y:S01]  /*c2c0*/  IADD3 R146, P2, PT, R145, R6, RZ ;  /* 0x0000000691927210 */ /* 0x000fe20007f5e0ff */
[----:B------:R-:W-:Y:S01]  /*c2d0*/  IMAD R98, R98, 0x4, R102 ;  /* 0x0000000462627824 */ /* 0x000fe200078e0266 */
[----:B------:R-:W-:-:S02]  /*c2e0*/  LEA.HI.X.SX32 R143, R143, R2, 0x1, P5 ;  /* 0x000000028f8f7211 */ /* 0x000fc400028f0eff */
[-C--:B------:R-:W-:Y:S01]  /*c2f0*/  IADD3 R150, P5, PT, R149, R6.reuse, RZ ;  /* 0x0000000695967210 */ /* 0x080fe20007fbe0ff */
[----:B------:R-:W-:Y:S01]  /*c300*/  IMAD R96, R96, 0x2, R98 ;  /* 0x0000000260607824 */ /* 0x000fe200078e0262 */
[----:B------:R-:W-:Y:S02]  /*c310*/  IADD3 R142, P4, PT, R141, R6, RZ ;  /* 0x000000068d8e7210 */ /* 0x000fe40007f9e0ff */
[-C--:B------:R-:W-:Y:S01]  /*c320*/  LEA.HI.X.SX32 R149, R149, R2.reuse, 0x1, P5 ;  /* 0x0000000295957211 */ /* 0x080fe200028f0eff */
[----:B------:R-:W-:Y:S01]  /*c330*/  IMAD R94, R94, 0x2, R96 ;  /* 0x000000025e5e7824 */ /* 0x000fe200078e0260 */
[----:B------:R-:W-:Y:S01]  /*c340*/  IADD3 R10, P5, PT, R6, UR4, RZ ;  /* 0x00000004060a7c10 */ /* 0x000fe2000ffbe0ff */
[----:B------:R-:W-:Y:S01]  /*c350*/  UIMAD UR4, UR27, UR8, URZ ;  /* 0x000000081b0472a4 */ /* 0x000fe2000f8e02ff */
[-C--:B------:R-:W-:Y:S01]  /*c360*/  LEA.HI.X.SX32 R145, R145, R2.reuse, 0x1, P2 ;  /* 0x0000000291917211 */ /* 0x080fe200010f0eff */
[----:B------:R-:W-:Y:S01]  /*c370*/  IMAD R92, R92, 0x2, R94 ;  /* 0x000000025c5c7824 */ /* 0x000fe200078e025e */
[----:B------:R-:W-:Y:S01]  /*c380*/  LEA.HI.X.SX32 R141, R141, R2, 0x1, P4 ;  /* 0x000000028d8d7211 */ /* 0x000fe200020f0eff */
[----:B------:R1:W-:Y:S01]  /*c390*/  STL [R1+0x960], R10 ;  /* 0x0009600a01007387 */ /* 0x0003e20000100800 */
[-C--:B------:R-:W-:Y:S01]  /*c3a0*/  IADD3 R152, P2, PT, R151, R6.reuse, RZ ;  /* 0x0000000697987210 */ /* 0x080fe20007f5e0ff */
[----:B------:R-:W-:Y:S01]  /*c3b0*/  IMAD R90, R90, 0x2, R92 ;  /* 0x000000025a5a7824 */ /* 0x000fe200078e025c */
[----:B------:R-:W-:-:S02]  /*c3c0*/  IADD3 R148, P4, PT, R147, R6, RZ ;  /* 0x0000000693947210 */ /* 0x000fc40007f9e0ff */
[-C--:B------:R-:W-:Y:S01]  /*c3d0*/  LEA.HI.X.SX32 R151, R151, R2.reuse, 0x1, P2 ;  /* 0x0000000297977211 */ /* 0x080fe200010f0eff */
[----:B------:R-:W-:Y:S01]  /*c3e0*/  IMAD R88, R88, 0x2, R90 ;  /* 0x0000000258587824 */ /* 0x000fe200078e025a */
[----:B------:R-:W-:Y:S02]  /*c3f0*/  LEA.HI.X.SX32 R147, R147, R2, 0x1, P4 ;  /* 0x0000000293937211 */ /* 0x000fe400020f0eff */
[----:B------:R-:W-:Y:S01]  /*c400*/  IADD3 R156, P2, PT, R155, R6, RZ ;  /* 0x000000069b9c7210 */ /* 0x000fe20007f5e0ff */
[----:B------:R-:W-:Y:S01]  /*c410*/  IMAD R86, R86, 0x2, R88 ;  /* 0x0000000256567824 */ /* 0x000fe200078e0258 */
[----:B-1----:R-:W-:Y:S02]  /*c420*/  LEA.HI.X.SX32 R10, R160, R2, 0x1, P5 ;  /* 0x00000002a00a7211 */ /* 0x002fe400028f0eff */
[-C--:B------:R-:W-:Y:S01]  /*c430*/  IADD3 R160, P5, PT, R159, R6.reuse, RZ ;  /* 0x000000069fa07210 */ /* 0x080fe20007fbe0ff */
[----:B------:R-:W-:Y:S01]  /*c440*/  IMAD R82, R82, 0x4, R86 ;  /* 0x0000000452527824 */ /* 0x000fe200078e0256 */
[----:B------:R-:W-:Y:S01]  /*c450*/  IADD3 R154, P4, PT, R153, R6, RZ ;  /* 0x00000006999a7210 */ /* 0x000fe20007f9e0ff */
[----:B------:R1:W-:Y:S01]  /*c460*/  STL [R1+0x95c], R10 ;  /* 0x00095c0a01007387 */ /* 0x0003e20000100800 */
[-C--:B------:R-:W-:Y:S01]  /*c470*/  LEA.HI.X.SX32 R159, R159, R2.reuse, 0x1, P5 ;  /* 0x000000029f9f7211 */ /* 0x080fe200028f0eff */
[----:B------:R-:W-:Y:S01]  /*c480*/  IMAD R80, R80, 0x2, R82 ;  /* 0x0000000250507824 */ /* 0x000fe200078e0252 */
[----:B------:R-:W-:-:S02]  /*c490*/  LEA.HI.X.SX32 R155, R155, R2, 0x1, P2 ;  /* 0x000000029b9b7211 */ /* 0x000fc400010f0eff */
[----:B------:R-:W-:Y:S01]  /*c4a0*/  LEA.HI.X.SX32 R153, R153, R2, 0x1, P4 ;  /* 0x0000000299997211 */ /* 0x000fe200020f0eff */
[----:B------:R-:W-:Y:S01]  /*c4b0*/  IMAD R78, R78, 0x2, R80 ;  /* 0x000000024e4e7824 */ /* 0x000fe200078e0250 */
[-C--:B------:R-:W-:Y:S02]  /*c4c0*/  IADD3 R162, P2, PT, R161, R6.reuse, RZ ;  /* 0x00000006a1a27210 */ /* 0x080fe40007f5e0ff */
[-C--:B------:R-:W-:Y:S01]  /*c4d0*/  IADD3 R158, P4, PT, R157, R6.reuse, RZ ;  /* 0x000000069d9e7210 */ /* 0x080fe20007f9e0ff */
[----:B------:R-:W-:Y:S01]  /*c4e0*/  IMAD R76, R76, 0x2, R78 ;  /* 0x000000024c4c7824 */ /* 0x000fe200078e024e */
[----:B-1----:R-:W-:Y:S02]  /*c4f0*/  IADD3 R10, P5, PT, R165, R6, RZ ;  /* 0x00000006a50a7210 */ /* 0x002fe40007fbe0ff */
[-C--:B------:R-:W-:Y:S01]  /*c500*/  LEA.HI.X.SX32 R161, R161, R2.reuse, 0x1, P2 ;  /* 0x00000002a1a17211 */ /* 0x080fe200010f0eff */
[----:B------:R-:W-:Y:S01]  /*c510*/  IMAD R74, R74, 0x2, R76 ;  /* 0x000000024a4a7824 */ /* 0x000fe200078e024c */
[----:B------:R-:W-:Y:S01]  /*c520*/  LEA.HI.X.SX32 R157, R157, R2, 0x1, P4 ;  /* 0x000000029d9d7211 */ /* 0x000fe200020f0eff */
[----:B------:R1:W-:Y:S01]  /*c530*/  STL [R1], R10 ;  /* 0x0000000a01007387 */ /* 0x0003e20000100800 */
[----:B------:R-:W-:Y:S01]  /*c540*/  IADD3 R164, P4, PT, R163, R6, RZ ;  /* 0x00000006a3a47210 */ /* 0x000fe20007f9e0ff */
[----:B------:R-:W-:Y:S01]  /*c550*/  IMAD R72, R72, 0x2, R74 ;  /* 0x0000000248487824 */ /* 0x000fe200078e024a */
[----:B------:R-:W-:-:S02]  /*c560*/  LEA.HI.X.SX32 R165, R165, R2, 0x1, P5 ;  /* 0x00000002a5a57211 */ /* 0x000fc400028f0eff */
[----:B------:R-:W-:Y:S01]  /*c570*/  LEA.HI.X.SX32 R163, R163, R2, 0x1, P4 ;  /* 0x00000002a3a37211 */ /* 0x000fe200020f0eff */
[----:B------:R-:W-:Y:S01]  /*c580*/  IMAD R70, R70, 0x2, R72 ;  /* 0x0000000246467824 */ /* 0x000fe200078e0248 */
[----:B-1----:R-:W-:-:S03]  /*c590*/  IADD3 R10, P2, PT, R134, R6, RZ ;  /* 0x00000006860a7210 */ /* 0x002fc60007f5e0ff */
[----:B------:R-:W-:Y:S02]  /*c5a0*/  IMAD R47, R47, 0x4, R70 ;  /* 0x000000042f2f7824 */ /* 0x000fe400078e0246 */
[----:B------:R1:W-:Y:S02]  /*c5b0*/  STL [R1+0x8], R10 ;  /* 0x0000080a01007387 */ /* 0x0003e40000100800 */
[----:B------:R-:W-:-:S04]  /*c5c0*/  IMAD R65, R65, 0x2, R47 ;  /* 0x0000000241417824 */ /* 0x000fc800078e022f */
[----:B------:R-:W-:-:S04]  /*c5d0*/  IMAD R45, R45, 0x2, R65 ;  /* 0x000000022d2d7824 */ /* 0x000fc800078e0241 */
[----:B------:R-:W-:Y:S01]  /*c5e0*/  IMAD R61, R61, 0x2, R45 ;  /* 0x000000023d3d7824 */ /* 0x000fe200078e022d */
[----:B-1----:R-:W-:-:S03]  /*c5f0*/  IADD3 R10, P4, PT, R6, UR6, RZ ;  /* 0x00000006060a7c10 */ /* 0x002fc6000ff9e0ff */
[----:B------:R-:W-:Y:S02]  /*c600*/  IMAD R59, R59, 0x2, R61 ;  /* 0x000000023b3b7824 */ /* 0x000fe400078e023d */
[----:B------:R1:W-:Y:S02]  /*c610*/  STL [R1+0x968], R10 ;  /* 0x0009680a01007387 */ /* 0x0003e40000100800 */
[----:B------:R-:W-:-:S04]  /*c620*/  IMAD R57, R57, 0x2, R59 ;  /* 0x0000000239397824 */ /* 0x000fc800078e023b */
[----:B------:R-:W-:Y:S01]  /*c630*/  IMAD R43, R43, 0x2, R57 ;  /* 0x000000022b2b7824 */ /* 0x000fe200078e0239 */
[----:B-1----:R-:W-:-:S03]  /*c640*/  IADD3 R10, P5, PT, R130, R6, RZ ;  /* 0x00000006820a7210 */ /* 0x002fc60007fbe0ff */
[----:B------:R-:W-:Y:S02]  /*c650*/  IMAD R7, R7, 0x4, R43 ;  /* 0x0000000407077824 */ /* 0x000fe400078e022b */
[----:B------:R1:W-:Y:S02]  /*c660*/  STL [R1+0x10], R10 ;  /* 0x0000100a01007387 */ /* 0x0003e40000100800 */
[----:B------:R-:W-:Y:S01]  /*c670*/  IMAD R49, R49, 0x2, R7 ;  /* 0x0000000231317824 */ /* 0x000fe200078e0207 */
[----:B-1----:R-:W-:Y:S01]  /*c680*/  LEA.HI.X.SX32 R10, R134, R2, 0x1, P2 ;  /* 0x00000002860a7211 */ /* 0x002fe200010f0eff */
[----:B------:R-:W-:Y:S01]  /*c690*/  IMAD.U32 R134, RZ, RZ, UR4 ;  /* 0x00000004ff867e24 */ /* 0x000fe2000f8e00ff */
[----:B------:R-:W-:-:S03]  /*c6a0*/  UIMAD UR4, UR28, UR8, URZ ;  /* 0x000000081c0472a4 */ /* 0x000fc6000f8e02ff */
[----:B------:R1:W-:Y:S01]  /*c6b0*/  STL [R1+0x4], R10 ;  /* 0x0000040a01007387 */ /* 0x0003e20000100800 */
[----:B------:R-:W-:Y:S02]  /*c6c0*/  LEA.HI.X.SX32 R134, R134, R2, 0x1, P4 ;  /* 0x0000000286867211 */ /* 0x000fe400020f0eff */
[----:B-1----:R-:W-:-:S05]  /*c6d0*/  IADD3 R10, P2, PT, R128, R6, RZ ;  /* 0x00000006800a7210 */ /* 0x002fca0007f5e0ff */
[----:B------:R1:W-:Y:S04]  /*c6e0*/  STL [R1+0x18], R10 ;  /* 0x0000180a01007387 */ /* 0x0003e80000100800 */
[----:B------:R2:W-:Y:S01]  /*c6f0*/  STL [R1+0x964], R134 ;  /* 0x0009648601007387 */ /* 0x0005e20000100800 */
[----:B-1----:R-:W1:Y:S01]  /*c700*/  S2R R10, SR_TID.X ;  /* 0x00000000000a7919 */ /* 0x002e620000002100 */
[----:B--2---:R-:W-:-:S05]  /*c710*/  IADD3 R134, P4, PT, R126, R6, RZ ;  /* 0x000000067e867210 */ /* 0x004fca0007f9e0ff */
[----:B------:R2:W-:Y:S02]  /*c720*/  STL [R1+0x20], R134 ;  /* 0x0000208601007387 */ /* 0x0005e40000100800 */
[----:B--2---:R-:W-:Y:S02]  /*c730*/  LEA.HI.X.SX32 R134, R130, R2, 0x1, P5 ;  /* 0x0000000282867211 */ /* 0x004fe400028f0eff */
[----:B------:R-:W-:-:S03]  /*c740*/  IADD3 R130, P5, PT, R124, R6, RZ ;  /* 0x000000067c827210 */ /* 0x000fc60007fbe0ff */
[----:B------:R2:W-:Y:S04]  /*c750*/  STL [R1+0xc], R134 ;  /* 0x00000c8601007387 */ /* 0x0005e80000100800 */
[----:B------:R3:W-:Y:S01]  /*c760*/  STL [R1+0x28], R130 ;  /* 0x0000288201007387 */ /* 0x0007e20000100800 */
[----:B-1----:R-:W-:Y:S02]  /*c770*/  SHF.R.U32.HI R10, RZ, 0x6, R10 ;  /* 0x00000006ff0a7819 */ /* 0x002fe4000001160a */
[----:B--2---:R-:W-:Y:S02]  /*c780*/  LEA.HI.X.SX32 R134, R128, R2, 0x1, P2 ;  /* 0x0000000280867211 */ /* 0x004fe400010f0eff */
[----:B------:R-:W-:Y:S02]  /*c790*/  IADD3 R128, P2, PT, R122, R6, RZ ;  /* 0x000000067a807210 */ /* 0x000fe40007f5e0ff */
[----:B---3--:R-:W-:Y:S01]  /*c7a0*/  LEA.HI.X.SX32 R130, R126, R2, 0x1, P4 ;  /* 0x000000027e827211 */ /* 0x008fe200020f0eff */
[----:B------:R1:W-:Y:S01]  /*c7b0*/  STL [R1+0x14], R134 ;  /* 0x0000148601007387 */ /* 0x0003e20000100800 */
[----:B------:R-:W-:-:S02]  /*c7c0*/  IADD3 R126, P4, PT, R120, R6, RZ ;  /* 0x00000006787e7210 */ /* 0x000fc40007f9e0ff */
[----:B------:R-:W-:Y:S01]  /*c7d0*/  LEA.HI.X.SX32 R122, R122, R2, 0x1, P2 ;  /* 0x000000027a7a7211 */ /* 0x000fe200010f0eff */
[----:B------:R2:W-:Y:S01]  /*c7e0*/  STL [R1+0x30], R128 ;  /* 0x0000308001007387 */ /* 0x0005e20000100800 */
[----:B------:R-:W-:-:S03]  /*c7f0*/  SGXT.U32 R10, R10, 0x1 ;  /* 0x000000010a0a781a */ /* 0x000fc60000000000 */
[----:B------:R3:W-:Y:S01]  /*c800*/  STL [R1+0x1c], R130 ;  /* 0x00001c8201007387 */ /* 0x0007e20000100800 */
[----:B-1----:R-:W-:-:S03]  /*c810*/  IADD3 R134, P2, PT, R6, UR12, RZ ;  /* 0x0000000c06867c10 */ /* 0x002fc6000ff5e0ff */
[----:B------:R1:W-:Y:S01]  /*c820*/  STL [R1+0x38], R126 ;  /* 0x0000387e01007387 */ /* 0x0003e20000100800 */
[----:B--2---:R-:W-:Y:S02]  /*c830*/  LEA.HI.X.SX32 R128, R124, R2, 0x1, P5 ;  /* 0x000000027c807211 */ /* 0x004fe400028f0eff */
[C---:B------:R-:W-:Y:S01]  /*c840*/  IADD3 R124, P5, PT, R118.reuse, R6, RZ ;  /* 0x00000006767c7210 */ /* 0x040fe20007fbe0ff */
[----:B---3--:R-:W-:Y:S01]  /*c850*/  IMAD.U32 R130, RZ, RZ, UR4 ;  /* 0x00000004ff827e24 */ /* 0x008fe2000f8e00ff */
[----:B------:R-:W-:Y:S02]  /*c860*/  UIMAD UR4, UR29, UR8, URZ ;  /* 0x000000081d0472a4 */ /* 0x000fe4000f8e02ff */
[-C--:B------:R-:W-:Y:S01]  /*c870*/  LEA.HI.X.SX32 R118, R118, R2.reuse, 0x1, P5 ;  /* 0x0000000276767211 */ /* 0x080fe200028f0eff */
[----:B------:R-:W-:Y:S01]  /*c880*/  STL [R1+0x40], R124 ;  /* 0x0000407c01007387 */ /* 0x000fe20000100800 */
[----:B------:R-:W-:-:S03]  /*c890*/  LEA.HI.X.SX32 R130, R130, R2, 0x1, P2 ;  /* 0x0000000282827211 */ /* 0x000fc600010f0eff */
[----:B------:R-:W-:Y:S01]  /*c8a0*/  STL [R1+0x24], R128 ;  /* 0x0000248001007387 */ /* 0x000fe20000100800 */
[----:B-1----:R-:W-:Y:S01]  /*c8b0*/  IMAD.U32 R126, RZ, RZ, UR4 ;  /* 0x00000004ff7e7e24 */ /* 0x002fe2000f8e00ff */
[----:B------:R-:W-:Y:S02]  /*c8c0*/  UIMAD UR4, UR30, UR8, URZ ;  /* 0x000000081e0472a4 */ /* 0x000fe4000f8e02ff */
[----:B------:R1:W-:Y:S02]  /*c8d0*/  STL [R1+0x2c], R122 ;  /* 0x00002c7a01007387 */ /* 0x0003e40000100800 */
[----:B-1----:R-:W-:Y:S02]  /*c8e0*/  LEA.HI.X.SX32 R122, R120, R2, 0x1, P4 ;  /* 0x00000002787a7211 */ /* 0x002fe400020f0eff */
[----:B------:R-:W-:-:S03]  /*c8f0*/  IADD3 R120, P4, PT, R114, R6, RZ ;  /* 0x0000000672787210 */ /* 0x000fc60007f9e0ff */
[----:B------:R1:W-:Y:S01]  /*c900*/  STL [R1+0x34], R122 ;  /* 0x0000347a01007387 */ /* 0x0003e20000100800 */
[----:B------:R-:W-:-:S03]  /*c910*/  LEA.HI.X.SX32 R114, R114, R2, 0x1, P4 ;  /* 0x0000000272727211 */ /* 0x000fc600020f0eff */
[----:B------:R2:W-:Y:S04]  /*c920*/  STL [R1+0x48], R120 ;  /* 0x0000487801007387 */ /* 0x0005e80000100800 */
[----:B------:R-:W-:Y:S01]  /*c930*/  STL [R1+0x970], R134 ;  /* 0x0009708601007387 */ /* 0x000fe20000100800 */
[----:B-1----:R-:W-:-:S03]  /*c940*/  IADD3 R122, P4, PT, R108, R6, RZ ;  /* 0x000000066c7a7210 */ /* 0x002fc60007f9e0ff */
[----:B------:R1:W-:Y:S01]  /*c950*/  STL [R1+0x3c], R118 ;  /* 0x00003c7601007387 */ /* 0x0003e20000100800 */
[----:B--2---:R-:W-:Y:S02]  /*c960*/  IADD3 R120, P5, PT, R112, R6, RZ ;  /* 0x0000000670787210 */ /* 0x004fe40007fbe0ff */
[----:B------:R-:W-:Y:S02]  /*c970*/  LEA.HI.X.SX32 R124, R108, R2, 0x1, P4 ;  /* 0x000000026c7c7211 */ /* 0x000fe400020f0eff */
[-C--:B------:R-:W-:Y:S01]  /*c980*/  IADD3 R108, P4, PT, R102, R6.reuse, RZ ;  /* 0x00000006666c7210 */ /* 0x080fe20007f9e0ff */
[----:B------:R-:W-:Y:S01]  /*c990*/  STL [R1+0x50], R120 ;  /* 0x0000507801007387 */ /* 0x000fe20000100800 */
[----:B-1----:R-:W-:Y:S02]  /*c9a0*/  IADD3 R118, P2, PT, R110, R6, RZ ;  /* 0x000000066e767210 */ /* 0x002fe40007f5e0ff */
[----:B------:R-:W-:-:S03]  /*c9b0*/  LEA.HI.X.SX32 R102, R102, R2, 0x1, P4 ;  /* 0x0000000266667211 */ /* 0x000fc600020f0eff */
[----:B------:R1:W-:Y:S04]  /*c9c0*/  STL [R1+0x58], R118 ;  /* 0x0000587601007387 */ /* 0x0003e80000100800 */
[----:B------:R-:W-:Y:S04]  /*c9d0*/  STL [R1+0x96c], R130 ;  /* 0x00096c8201007387 */ /* 0x000fe80000100800 */
[----:B------:R2:W-:Y:S01]  /*c9e0*/  STL [R1+0x44], R114 ;  /* 0x0000447201007387 */ /* 0x0005e20000100800 */
[-C--:B-1----:R-:W-:Y:S02]  /*c9f0*/  LEA.HI.X.SX32 R118, R112, R2.reuse, 0x1, P5 ;  /* 0x0000000270767211 */ /* 0x082fe400028f0eff */
[----:B------:R-:W-:-:S02]  /*ca00*/  LEA.HI.X.SX32 R112, R110, R2, 0x1, P2 ;  /* 0x000000026e707211 */ /* 0x000fc400010f0eff */
[-C--:B------:R-:W-:Y:S01]  /*ca10*/  IADD3 R110, P2, PT, R104, R6.reuse, RZ ;  /* 0x00000006686e7210 */ /* 0x080fe20007f5e0ff */
[----:B------:R1:W-:Y:S01]  /*ca20*/  STL [R1+0x4c], R118 ;  /* 0x00004c7601007387 */ /* 0x0003e20000100800 */
[----:B--2---:R-:W-:-:S03]  /*ca30*/  IADD3 R114, P5, PT, R106, R6, RZ ;  /* 0x000000066a727210 */ /* 0x004fc60007fbe0ff */
[----:B------:R-:W-:Y:S01]  /*ca40*/  STL [R1+0x60], R122 ;  /* 0x0000607a01007387 */ /* 0x000fe20000100800 */
[----:B------:R-:W-:-:S03]  /*ca50*/  LEA.HI.X.SX32 R106, R106, R2, 0x1, P5 ;  /* 0x000000026a6a7211 */ /* 0x000fc600028f0eff */
[----:B------:R2:W-:Y:S01]  /*ca60*/  STL [R1+0x68], R114 ;  /* 0x0000687201007387 */ /* 0x0005e20000100800 */
[----:B-1----:R-:W-:-:S03]  /*ca70*/  IADD3 R118, P5, PT, R6, UR13, RZ ;  /* 0x0000000d06767c10 */ /* 0x002fc6000ffbe0ff */
[----:B------:R1:W-:Y:S01]  /*ca80*/  STL [R1+0x54], R112 ;  /* 0x0000547001007387 */ /* 0x0003e20000100800 */
[----:B------:R-:W-:Y:S01]  /*ca90*/  LEA.HI.X.SX32 R120, R126, R2, 0x1, P5 ;  /* 0x000000027e787211 */ /* 0x000fe200028f0eff */
[----:B------:R-:W-:Y:S02]  /*caa0*/  IMAD.U32 R126, RZ, RZ, UR4 ;  /* 0x00000004ff7e7e24 */ /* 0x000fe4000f8e00ff */
[----:B------:R-:W-:Y:S01]  /*cab0*/  STL [R1+0x70], R110 ;  /* 0x0000706e01007387 */ /* 0x000fe20000100800 */
[----:B------:R-:W-:Y:S02]  /*cac0*/  UIMAD UR4, UR31, UR8, URZ ;  /* 0x000000081f0472a4 */ /* 0x000fe4000f8e02ff */
[----:B--2---:R-:W-:Y:S01]  /*cad0*/  IMAD.U32 R114, RZ, RZ, UR8 ;  /* 0x00000008ff727e24 */ /* 0x004fe2000f8e00ff */
[----:B------:R-:W-:Y:S01]  /*cae0*/  STL [R1+0x78], R108 ;  /* 0x0000786c01007387 */ /* 0x000fe20000100800 */
[----:B-1----:R-:W-:-:S03]  /*caf0*/  IMAD.U32 R112, RZ, RZ, UR8 ;  /* 0x00000008ff707e24 */ /* 0x002fc6000f8e00ff */
[----:B------:R-:W-:Y:S04]  /*cb00*/  STL [R1+0x5c], R124 ;  /* 0x00005c7c01007387 */ /* 0x000fe80000100800 */
        /* <DEDUP_REMOVED lines=27> */
[----:B------:R-:W-:Y:S01]  /*ccc0*/  STL [R1+0x8c], R96 ;  /* 0x00008c6001007387 */ /* 0x000fe20000100800 */
[-C--:B------:R-:W-:Y:S01]  /*ccd0*/  LEA.HI.X.SX32 R104, R126, R2.reuse, 0x1, P4 ;  /* 0x000000027e687211 */ /* 0x080fe200020f0eff */
[----:B------:R-:W-:Y:S02]  /*cce0*/  IMAD.U32 R126, RZ, RZ, UR4 ;  /* 0x00000004ff7e7e24 */ /* 0x000fe4000f8e00ff */
[----:B------:R-:W-:Y:S01]  /*ccf0*/  STL [R1+0xa8], R94 ;  /* 0x0000a85e01007387 */ /* 0x000fe20000100800 */
[----:B------:R-:W-:Y:S01]  /*cd00*/  UIMAD UR4, UR32, UR8, URZ ;  /* 0x00000008200472a4 */ /* 0x000fe2000f8e02ff */
[----:B--2---:R-:W-:Y:S02]  /*cd10*/  VIADD R98, R0, 0xe9 ;  /* 0x000000e900627836 */ /* 0x004fe40000000000 */
[----:B------:R-:W-:Y:S04]  /*cd20*/  STL [R1+0xb0], R92 ;  /* 0x0000b05c01007387 */ /* 0x000fe80000100800 */
[----:B------:R-:W-:Y:S04]  /*cd30*/  STL [R1+0x94], R108 ;  /* 0x0000946c01007387 */ /* 0x000fe80000100800 */
[----:B------:R1:W-:Y:S02]  /*cd40*/  STL [R1+0x9c], R90 ;  /* 0x00009c5a01007387 */ /* 0x0003e40000100800 */
[----:B-1----:R-:W-:-:S02]  /*cd50*/  LEA.HI.X.SX32 R90, R88, R2, 0x1, P5 ;  /* 0x00000002585a7211 */ /* 0x002fc400028f0eff */
        /* <DEDUP_REMOVED lines=12> */
[-C--:B------:R-:W-:Y:S02]  /*ce20*/  LEA.HI.X.SX32 R70, R70, R2.reuse, 0x1, P5 ;  /* 0x0000000246467211 */ /* 0x080fe400028f0eff */
[----:B------:R-:W-:Y:S01]  /*ce30*/  ISETP.GT.U32.AND P5, PT, R8, R39, PT ;  /* 0x000000270800720c */ /* 0x000fe20003fa4070 */
[----:B------:R1:W-:Y:S04]  /*ce40*/  STL [R1+0xc8], R86 ;  /* 0x0000c85601007387 */ /* 0x0003e80000100800 */
[----:B------:R-:W-:Y:S04]  /*ce50*/  STL [R1+0x97c], R104 ;  /* 0x00097c6801007387 */ /* 0x000fe80000100800 */
[----:B------:R2:W-:Y:S01]  /*ce60*/  STL [R1+0xb4], R82 ;  /* 0x0000b45201007387 */ /* 0x0005e20000100800 */
[----:B-1----:R-:W-:-:S02]  /*ce70*/  LEA.HI.X.SX32 R86, R80, R2, 0x1, P2 ;  /* 0x0000000250567211 */ /* 0x002fc400010f0eff */
[----:B------:R-:W-:Y:S01]  /*ce80*/  LEA.HI.X.SX32 R80, R78, R2, 0x1, P4 ;  /* 0x000000024e507211 */ /* 0x000fe200020f0eff */
[----:B------:R-:W-:Y:S01]  /*ce90*/  @!P5 IMAD.IADD R39, R39, 0x1, -R8 ;  /* 0x000000012727d824 */ /* 0x000fe200078e0a08 */
[-C--:B------:R-:W-:Y:S01]  /*cea0*/  IADD3 R78, P4, PT, R72, R6.reuse, RZ ;  /* 0x00000006484e7210 */ /* 0x080fe20007f9e0ff */
[----:B------:R1:W-:Y:S01]  /*ceb0*/  STL [R1+0xbc], R86 ;  /* 0x0000bc5601007387 */ /* 0x0003e20000100800 */
[----:B--2---:R-:W-:-:S03]  /*cec0*/  IADD3 R82, P2, PT, R74, R6, RZ ;  /* 0x000000064a527210 */ /* 0x004fc60007f5e0ff */
[----:B------:R-:W-:Y:S01]  /*ced0*/  STL [R1+0xd0], R90 ;  /* 0x0000d05a01007387 */ /* 0x000fe20000100800 */
[----:B------:R-:W-:-:S03]  /*cee0*/  LEA.HI.X.SX32 R74, R74, R2, 0x1, P2 ;  /* 0x000000024a4a7211 */ /* 0x000fc600010f0eff */
[----:B------:R-:W-:Y:S01]  /*cef0*/  STL [R1+0xd8], R82 ;  /* 0x0000d85201007387 */ /* 0x000fe20000100800 */
[----:B-1----:R-:W-:-:S03]  /*cf00*/  IADD3 R86, P2, PT, R6, UR20, RZ ;  /* 0x0000001406567c10 */ /* 0x002fc6000ff5e0ff */
[----:B------:R-:W-:Y:S01]  /*cf10*/  STL [R1+0xc4], R80 ;  /* 0x0000c45001007387 */ /* 0x000fe20000100800 */
[-C--:B------:R-:W-:Y:S01]  /*cf20*/  LEA.HI.X.SX32 R88, R126, R2.reuse, 0x1, P2 ;  /* 0x000000027e587211 */ /* 0x080fe200010f0eff */
[----:B------:R-:W-:Y:S02]  /*cf30*/  IMAD.U32 R126, RZ, RZ, UR8 ;  /* 0x00000008ff7e7e24 */ /* 0x000fe4000f8e00ff */
[----:B------:R-:W-:Y:S04]  /*cf40*/  STL [R1+0xe0], R78 ;  /* 0x0000e04e01007387 */ /* 0x000fe80000100800 */
[----:B------:R-:W-:Y:S04]  /*cf50*/  STL [R1+0xe8], R76 ;  /* 0x0000e84c01007387 */ /* 0x000fe80000100800 */
[----:B------:R-:W-:Y:S04]  /*cf60*/  STL [R1+0xcc], R92 ;  /* 0x0000cc5c01007387 */ /* 0x000fe80000100800 */
[----:B------:R1:W-:Y:S02]  /*cf70*/  STL [R1+0xd4], R74 ;  /* 0x0000d44a01007387 */ /* 0x0003e40000100800 */
[----:B-1----:R-:W-:-:S02]  /*cf80*/  LEA.HI.X.SX32 R74, R72, R2, 0x1, P4 ;  /* 0x00000002484a7211 */ /* 0x002fc400020f0eff */
[----:B------:R-:W-:-:S03]  /*cf90*/  IADD3 R72, P4, PT, R47, R6, RZ ;  /* 0x000000062f487210 */ /* 0x000fc60007f9e0ff */
[----:B------:R-:W-:Y:S01]  /*cfa0*/  STL [R1+0xdc], R74 ;  /* 0x0000dc4a01007387 */ /* 0x000fe20000100800 */
[----:B------:R-:W-:-:S03]  /*cfb0*/  LEA.HI.X.SX32 R47, R47, R2, 0x1, P4 ;  /* 0x000000022f2f7211 */ /* 0x000fc600020f0eff */
[----:B------:R-:W-:Y:S04]  /*cfc0*/  STL [R1+0xf0], R72 ;  /* 0x0000f04801007387 */ /* 0x000fe80000100800 */
[----:B------:R-:W-:Y:S04]  /*cfd0*/  STL [R1+0x988], R86 ;  /* 0x0009885601007387 */ /* 0x000fe80000100800 */
[----:B------:R1:W-:Y:S02]  /*cfe0*/  STL [R1+0xe4], R70 ;  /* 0x0000e44601007387 */ /* 0x0003e40000100800 */
[----:B-1----:R-:W-:-:S04]  /*cff0*/  IADD3 R70, P2, PT, R65, R6, RZ ;  /* 0x0000000641467210 */ /* 0x002fc80007f5e0ff */
[----:B------:R-:W-:Y:S01]  /*d000*/  LEA.HI.X.SX32 R65, R65, R2, 0x1, P2 ;  /* 0x0000000241417211 */ /* 0x000fe200010f0eff */
[----:B------:R1:W-:Y:S04]  /*d010*/  STL [R1+0xf8], R70 ;  /* 0x0000f84601007387 */ /* 0x0003e80000100800 */
[----:B------:R-:W-:Y:S04]  /*d020*/  STL [R1+0x984], R88 ;  /* 0x0009845801007387 */ /* 0x000fe80000100800 */
[----:B------:R2:W-:Y:S01]  /*d030*/  STL [R1+0xec], R47 ;  /* 0x0000ec2f01007387 */ /* 0x0005e20000100800 */
[----:B-1----:R-:W-:-:S04]  /*d040*/  IADD3 R70, P4, PT, R45, R6, RZ ;  /* 0x000000062d467210 */ /* 0x002fc80007f9e0ff */
[----:B------:R-:W-:Y:S01]  /*d050*/  LEA.HI.X.SX32 R72, R45, R2, 0x1, P4 ;  /* 0x000000022d487211 */ /* 0x000fe200020f0eff */
[----:B------:R1:W-:Y:S01]  /*d060*/  STL [R1+0x100], R70 ;  /* 0x0001004601007387 */ /* 0x0003e20000100800 */
[----:B--2---:R-:W-:-:S03]  /*d070*/  IMAD R47, R126, 0x2, R49 ;  /* 0x000000027e2f7824 */ /* 0x004fc600078e0231 */
[----:B------:R2:W-:Y:S01]  /*d080*/  STL [R1+0xf4], R65 ;  /* 0x0000f44101007387 */ /* 0x0005e20000100800 */
[----:B------:R-:W-:-:S03]  /*d090*/  IMAD R45, R126, 0x2, R47 ;  /* 0x000000027e2d7824 */ /* 0x000fc600078e022f */
[----:B------:R3:W-:Y:S01]  /*d0a0*/  STL [R1+0xfc], R72 ;  /* 0x0000fc4801007387 */ /* 0x0007e20000100800 */
[----:B------:R-:W-:Y:S01]  /*d0b0*/  IMAD.U32 R126, RZ, RZ, UR4 ;  /* 0x00000004ff7e7e24 */ /* 0x000fe2000f8e00ff */
[-C--:B-1----:R-:W-:Y:S01]  /*d0c0*/  IADD3 R70, P2, PT, R61, R6.reuse, RZ ;  /* 0x000000063d467210 */ /* 0x082fe20007f5e0ff */
[----:B------:R-:W-:Y:S01]  /*d0d0*/  UIMAD UR4, UR11, UR8, URZ ;  /* 0x000000080b0472a4 */ /* 0x000fe2000f8e02ff */
[----:B--2---:R-:W-:-:S03]  /*d0e0*/  IADD3 R65, P4, PT, R59, R6, RZ ;  /* 0x000000063b417210 */ /* 0x004fc60007f9e0ff */
[----:B------:R-:W-:Y:S01]  /*d0f0*/  STL [R1+0x108], R70 ;  /* 0x0001084601007387 */ /* 0x000fe20000100800 */
[----:B------:R-:W-:Y:S01]  /*d100*/  LEA.HI.X.SX32 R61, R61, R2, 0x1, P2 ;  /* 0x000000023d3d7211 */ /* 0x000fe200010f0eff */
[----:B------:R-:W-:Y:S01]  /*d110*/  IMAD.U32 R110, RZ, RZ, UR4 ;  /* 0x00000004ff6e7e24 */ /* 0x000fe2000f8e00ff */
[C---:B---3--:R-:W-:Y:S01]  /*d120*/  IADD3 R72, P2, PT, R57.reuse, R6, RZ ;  /* 0x0000000639487210 */ /* 0x048fe20007f5e0ff */
[----:B------:R1:W-:Y:S01]  /*d130*/  STL [R1+0x110], R65 ;  /* 0x0001104101007387 */ /* 0x0003e20000100800 */
[----:B------:R-:W-:Y:S02]  /*d140*/  USHF.L.U32 UR4, UR14, 0x15, URZ ;  /* 0x000000150e047899 */ /* 0x000fe400080006ff */
[----:B------:R-:W-:Y:S01]  /*d150*/  LEA.HI.X.SX32 R57, R57, R2, 0x1, P2 ;  /* 0x0000000239397211 */ /* 0x000fe200010f0eff */
[----:B------:R-:W-:Y:S01]  /*d160*/  STL [R1+0x118], R72 ;  /* 0x0001184801007387 */ /* 0x000fe20000100800 */
[----:B------:R-:W-:-:S03]  /*d170*/  ULOP3.LUT UR12, UR4, 0x600000, URZ, 0xc0, !UPT ;  /* 0x00600000040c7892 */ /* 0x000fc6000f8ec0ff */
[----:B------:R-:W-:Y:S01]  /*d180*/  STL [R1+0x104], R61 ;  /* 0x0001043d01007387 */ /* 0x000fe20000100800 */
[----:B------:R-:W-:Y:S01]  /*d190*/  UMOV UR4, 0x1 ;  /* 0x0000000100047882 */ /* 0x000fe20000000000 */
[----:B-1----:R-:W-:Y:S02]  /*d1a0*/  LEA.HI.X.SX32 R65, R59, R2, 0x1, P4 ;  /* 0x000000023b417211 */ /* 0x002fe400020f0eff */
[----:B------:R-:W-:-:S03]  /*d1b0*/  IADD3 R59, P4, PT, R43, R6, RZ ;  /* 0x000000062b3b7210 */ /* 0x000fc60007f9e0ff */
[----:B------:R1:W-:Y:S01]  /*d1c0*/  STL [R1+0x10c], R65 ;  /* 0x00010c4101007387 */ /* 0x0003e20000100800 */
[----:B------:R-:W-:-:S03]  /*d1d0*/  LEA.HI.X.SX32 R43, R43, R2, 0x1, P4 ;  /* 0x000000022b2b7211 */ /* 0x000fc600020f0eff */
[----:B------:R-:W-:Y:S04]  /*d1e0*/  STL [R1+0x120], R59 ;  /* 0x0001203b01007387 */ /* 0x000fe80000100800 */
[----:B------:R2:W-:Y:S01]  /*d1f0*/  STL [R1+0x114], R57 ;  /* 0x0001143901007387 */ /* 0x0005e20000100800 */
[----:B-1----:R-:W-:-:S03]  /*d200*/  IADD3 R65, P2, PT, R6, UR21, RZ ;  /* 0x0000001506417c10 */ /* 0x002fc6000ff5e0ff */
[----:B------:R1:W-:Y:S04]  /*d210*/  STL [R1+0x11c], R43 ;  /* 0x00011c2b01007387 */ /* 0x0003e80000100800 */
[----:B------:R-:W-:Y:S01]  /*d220*/  STL [R1+0x990], R65 ;  /* 0x0009904101007387 */ /* 0x000fe20000100800 */
[----:B--2---:R-:W-:-:S04]  /*d230*/  IADD3 R57, P4, PT, R7, R6, RZ ;  /* 0x0000000607397210 */ /* 0x004fc80007f9e0ff */
[----:B------:R-:W-:Y:S01]  /*d240*/  LEA.HI.X.SX32 R7, R7, R2, 0x1, P4 ;  /* 0x0000000207077211 */ /* 0x000fe200020f0eff */
[----:B------:R2:W-:Y:S01]  /*d250*/  STL [R1+0x128], R57 ;  /* 0x0001283901007387 */ /* 0x0005e20000100800 */
[----:B-1----:R-:W-:Y:S01]  /*d260*/  IMAD R43, R114, 0x2, R45 ;  /* 0x00000002722b7824 */ /* 0x002fe200078e022d */
[----:B------:R-:W-:Y:S02]  /*d270*/  IADD3 R114, P4, PT, R47, R6, RZ ;  /* 0x000000062f727210 */ /* 0x000fe40007f9e0ff */
[----:B--2---:R-:W-:Y:S01]  /*d280*/  LEA.HI.X.SX32 R57, R126, R2, 0x1, P2 ;  /* 0x000000027e397211 */ /* 0x004fe200010f0eff */
[----:B------:R-:W-:Y:S01]  /*d290*/  IMAD.U32 R126, RZ, RZ, UR8 ;  /* 0x00000008ff7e7e24 */ /* 0x000fe2000f8e00ff */
[----:B------:R-:W-:-:S04]  /*d2a0*/  IADD3 R59, P2, PT, R49, R6, RZ ;  /* 0x00000006313b7210 */ /* 0x000fc80007f5e0ff */
[----:B------:R-:W-:Y:S01]  /*d2b0*/  LEA.HI.X.SX32 R49, R49, R2, 0x1, P2 ;  /* 0x0000000231317211 */ /* 0x000fe200010f0eff */
[----:B------:R-:W-:Y:S01]  /*d2c0*/  STL [R1+0x130], R59 ;  /* 0x0001303b01007387 */ /* 0x000fe20000100800 */
[----:B------:R-:W-:-:S03]  /*d2d0*/  IADD3 R76, P2, PT, R45, R6, RZ ;  /* 0x000000062d4c7210 */ /* 0x000fc60007f5e0ff */
[----:B------:R-:W-:Y:S01]  /*d2e0*/  STL [R1+0x98c], R57 ;  /* 0x00098c3901007387 */ /* 0x000fe20000100800 */
[----:B------:R-:W-:-:S03]  /*d2f0*/  LEA.HI.X.SX32 R78, R45, R2, 0x1, P2 ;  /* 0x000000022d4e7211 */ /* 0x000fc600010f0eff */
[----:B------:R1:W-:Y:S04]  /*d300*/  STL [R1+0x124], R7 ;  /* 0x0001240701007387 */ /* 0x0003e80000100800 */
[----:B------:R-:W-:Y:S04]  /*d310*/  STL [R1+0x138], R114 ;  /* 0x0001387201007387 */ /* 0x000fe80000100800 */
[----:B------:R2:W-:Y:S01]  /*d320*/  STL [R1+0x12c], R49 ;  /* 0x00012c3101007387 */ /* 0x0005e20000100800 */
[----:B-1----:R-:W-:Y:S01]  /*d330*/  IMAD R7, R126, 0x2, R43 ;  /* 0x000000027e077824 */ /* 0x002fe200078e022b */
[----:B------:R-:W-:-:S02]  /*d340*/  LEA.HI.X.SX32 R126, R47, R2, 0x1, P4 ;  /* 0x000000022f7e7211 */ /* 0x000fc400020f0eff */
[----:B------:R-:W-:Y:S01]  /*d350*/  STL [R1+0x140], R76 ;  /* 0x0001404c01007387 */ /* 0x000fe20000100800 */
[----:B------:R-:W-:Y:S02]  /*d360*/  IMAD R47, R112, 0x2, R7 ;  /* 0x00000002702f7824 */ /* 0x000fe400078e0207 */
[----:B------:R-:W1:Y:S01]  /*d370*/  S2R R112, SR_TID.X ;  /* 0x0000000000707919 */ /* 0x000e620000002100 */
[----:B--2---:R-:W-:-:S04]  /*d380*/  IADD3 R49, P5, PT, R43, R6, RZ ;  /* 0x000000062b317210 */ /* 0x004fc80007fbe0ff */
[----:B------:R-:W-:Y:S01]  /*d390*/  LEA.HI.X.SX32 R45, R43, R2, 0x1, P5 ;  /* 0x000000022b2d7211 */ /* 0x000fe200028f0eff */
[----:B------:R2:W-:Y:S01]  /*d3a0*/  STL [R1+0x148], R49 ;  /* 0x0001483101007387 */ /* 0x0005e20000100800 */
[-C--:B------:R-:W-:Y:S02]  /*d3b0*/  IADD3 R43, P2, PT, R47, R6.reuse, RZ ;  /* 0x000000062f2b7210 */ /* 0x080fe40007f5e0ff */
[----:B------:R-:W-:Y:S01]  /*d3c0*/  ISETP.GT.U32.AND P5, PT, R8, R39, PT ;  /* 0x000000270800720c */ /* 0x000fe20003fa4070 */
[----:B------:R-:W-:Y:S01]  /*d3d0*/  STL [R1+0x134], R126 ;  /* 0x0001347e01007387 */ /* 0x000fe20000100800 */
[----:B--2---:R-:W-:-:S04]  /*d3e0*/  IADD3 R49, P4, PT, R7, R6, RZ ;  /* 0x0000000607317210 */ /* 0x004fc80007f9e0ff */
[----:B------:R-:W-:Y:S01]  /*d3f0*/  LEA.HI.X.SX32 R7, R7, R2, 0x1, P4 ;  /* 0x0000000207077211 */ /* 0x000fe200020f0eff */
[----:B------:R-:W-:Y:S01]  /*d400*/  STL [R1+0x150], R49 ;  /* 0x0001503101007387 */ /* 0x000fe20000100800 */
[----:B------:R-:W-:-:S05]  /*d410*/  IADD3 R6, P4, PT, R6, UR22, RZ ;  /* 0x0000001606067c10 */ /* 0x000fca000ff9e0ff */
[----:B------:R-:W-:Y:S01]  /*d420*/  @!P5 IMAD.IADD R39, R39, 0x1, -R8 ;  /* 0x000000012727d824 */ /* 0x000fe200078e0a08 */
[----:B------:R-:W-:Y:S04]  /*d430*/  STL [R1+0x13c], R78 ;  /* 0x00013c4e01007387 */ /* 0x000fe80000100800 */
[----:B------:R-:W-:Y:S04]  /*d440*/  STL [R1+0x144], R45 ;  /* 0x0001442d01007387 */ /* 0x000fe80000100800 */
[----:B------:R-:W-:Y:S04]  /*d450*/  STL [R1+0x158], R43 ;  /* 0x0001582b01007387 */ /* 0x000fe80000100800 */
[----:B------:R1:W-:Y:S04]  /*d460*/  STL [R1+0x14c], R7 ;  /* 0x00014c0701007387 */ /* 0x0003e80000100800 */
[----:B------:R2:W-:Y:S01]  /*d470*/  STL [R1+0x998], R6 ;  /* 0x0009980601007387 */ /* 0x0005e20000100800 */
[----:B-1----:R-:W-:-:S02]  /*d480*/  SHF.R.U32.HI R7, RZ, 0x6, R112 ;  /* 0x00000006ff077819 */ /* 0x002fc40000011670 */
[-C--:B--2---:R-:W-:Y:S02]  /*d490*/  LEA.HI.X.SX32 R6, R47, R2.reuse, 0x1, P2 ;  /* 0x000000022f067211 */ /* 0x084fe400010f0eff */
[----:B------:R-:W-:Y:S02]  /*d4a0*/  SGXT.U32 R7, R7, 0x1 ;  /* 0x000000010707781a */ /* 0x000fe40000000000 */
[----:B------:R-:W-:Y:S01]  /*d4b0*/  ISETP.GE.AND P2, PT, R98, RZ, PT ;  /* 0x000000ff6200720c */ /* 0x000fe20003f46270 */
[----:B------:R1:W-:Y:S02]  /*d4c0*/  STL [R1+0x154], R6 ;  /* 0x0001540601007387 */ /* 0x0003e40000100800 */
[----:B-1----:R-:W-:Y:S02]  /*d4d0*/  LEA.HI.X.SX32 R6, R110, R2, 0x1, P4 ;  /* 0x000000026e067211 */ /* 0x002fe400020f0eff */
[----:B------:R-:W-:Y:S02]  /*d4e0*/  ISETP.GE.AND P4, PT, R0, RZ, PT ;  /* 0x000000ff0000720c */ /* 0x000fe40003f86270 */
[----:B------:R-:W-:Y:S01]  /*d4f0*/  LOP3.LUT R2, R112, 0x7f, RZ, 0xc0, !PT ;  /* 0x0000007f70027812 */ /* 0x000fe200078ec0ff */
[----:B------:R0:W-:Y:S03]  /*d500*/  STL [R1+0x994], R6 ;  /* 0x0009940601007387 */ /* 0x0001e60000100800 */
[----:B------:R-:W-:Y:S01]  /*d510*/  ISETP.NE.U32.AND P1, PT, R2, RZ, PT ;  /* 0x000000ff0200720c */ /* 0x000fe20003f25070 */
[----:B0-----:R-:W-:-:S06]  /*d520*/  VIADD R6, R3, 0x7f ;  /* 0x0000007f03067836 */ /* 0x001fcc0000000000 */
[----:B------:R-:W-:Y:S01]  /*d530*/  @!P4 IMAD.MOV R39, RZ, RZ, -R39 ;  /* 0x000000ffff27c224 */ /* 0x000fe200078e0a27 */
[----:B------:R-:W-:Y:S01]  /*d540*/  ISETP.GT.AND P0, PT, R6, 0x7f, PT ;  /* 0x0000007f0600780c */ /* 0x000fe20003f04270 */
[----:B------:R-:W-:-:S03]  /*d550*/  IMAD R6, R2, UR9, RZ ;  /* 0x0000000902067c24 */ /* 0x000fc6000f8e02ff */
[----:B------:R-:W-:Y:S02]  /*d560*/  ISETP.LT.AND P5, PT, R7, R3, P0 ;  /* 0x000000030700720c */ /* 0x000fe400007a1270 */
[----:B------:R-:W-:-:S04]  /*d570*/  IADD3 R7, P4, PT, R6, UR18, RZ ;  /* 0x0000001206077c10 */ /* 0x000fc8000ff9e0ff */
[----:B------:R-:W-:Y:S01]  /*d580*/  LEA.HI.X.SX32 R6, R6, UR19, 0x1, P4 ;  /* 0x0000001306067c11 */ /* 0x000fe2000a0f0eff */
[----:B------:R-:W-:Y:S08]  /*d590*/  BRA.U UP0, `(.L_x_5) ;  /* 0x0000000100187547 */ /* 0x000ff0000b800000 */
[----:B------:R-:W-:Y:S01]  /*d5a0*/  ELECT P4, URZ, PT ;  /* 0x0000000000ff782f */ /* 0x000fe20003880000 */
[----:B------:R-:W-:Y:S01]  /*d5b0*/  IMAD.MOV.U32 R43, RZ, RZ, 0x1 ;  /* 0x00000001ff2b7424 */ /* 0x000fe200078e00ff */
[----:B------:R-:W-:Y:S01]  /*d5c0*/  UMOV UR6, 0x40 ;  /* 0x0000004000067882 */ /* 0x000fe20000000000 */
[----:B------:R-:W-:Y:S01]  /*d5d0*/  UVIRTCOUNT.DEALLOC.SMPOOL 0x80 ;  /* 0x000000800000784c */ /* 0x000fe20000000000 */
[----:B------:R-:W-:-:S09]  /*d5e0*/  ULEA UR6, UR5, UR6, 0x18 ;  /* 0x0000000605067291 */ /* 0x000fd2000f8ec0ff */
[----:B------:R0:W-:Y:S03]  /*d5f0*/  @P4 STS.U8 [UR6], R43 ;  /* 0x0000002bff004988 */ /* 0x0001e60008000006 */
.L_x_5:
[----:B------:R-:W-:Y:S01]  /*d600*/  UIADD3 UR12, UPT, UPT, UR7, UR12, URZ ;  /* 0x0000000c070c7290 */ /* 0x000fe2000fffe0ff */
[----:B------:R1:W-:Y:S01]  /*d610*/  STL.64 [R1+0xd68], R132 ;  /* 0x000d688401007387 */ /* 0x0003e20000100a00 */
[----:B------:R-:W-:Y:S01]  /*d620*/  VOTEU.ALL UP1, P1 ;  /* 0x0000000000ff7886 */ /* 0x000fe20000820000 */
[----:B------:R-:W-:Y:S01]  /*d630*/  UIADD3 UR13, UPT, UPT, UR10, 0x14000, URZ ;  /* 0x000140000a0d7890 */ /* 0x000fe2000fffe0ff */
[----:B------:R-:W-:Y:S01]  /*d640*/  @!P3 IMAD.MOV R28, RZ, RZ, -R28 ;  /* 0x000000ffff1cb224 */ /* 0x000fe200078e0a1c */
[----:B------:R-:W-:Y:S01]  /*d650*/  VOTEU.ALL UP2, P1 ;  /* 0x0000000000ff7886 */ /* 0x000fe20000840000 */
[----:B------:R2:W-:Y:S01]  /*d660*/  STL.64 [R1+0xd60], R100 ;  /* 0x000d606401007387 */ /* 0x0005e20000100a00 */
[----:B------:R-:W-:-:S04]  /*d670*/  @!UP1 UIADD3 UR16, UPT, UPT, -UR4, 0x100000, URZ ;  /* 0x0010000004109890 */ /* 0x000fc8000fffe1ff */
[----:B------:R-:W-:Y:S02]  /*d680*/  @!UP1 USHF.L.U32 UR17, UR16, 0xb, URZ ;  /* 0x0000000b10119899 */ /* 0x000fe400080006ff */
[----:B------:R-:W-:Y:S01]  /*d690*/  @!UP1 USHF.L.U32 UR16, UR16, 0x1, URZ ;  /* 0x0000000110109899 */ /* 0x000fe200080006ff */
[----:B------:R-:W-:Y:S01]  /*d6a0*/  @!P2 IMAD.MOV R29, RZ, RZ, -R29 ;  /* 0x000000ffff1da224 */ /* 0x000fe200078e0a1d */
[----:B------:R-:W-:Y:S01]  /*d6b0*/  PRMT R2, RZ, 0x7610, R2 ;  /* 0x00007610ff027816 */ /* 0x000fe20000000002 */
[----:B------:R-:W-:Y:S01]  /*d6c0*/  STTM.16dp32bit_t0_t15.x128 tmem[UR12], RZ ;  /* 0x000000ff000079ed */ /* 0x000fe20008b8000c */
[----:B------:R-:W-:Y:S01]  /*d6d0*/  STTM.16dp32bit_t16_t31.x128 tmem[UR12+0x80], RZ ;  /* 0x000080ff000079ed */ /* 0x000fe20008ba000c */
[----:B------:R-:W3:Y:S02]  /*d6e0*/  FENCE.VIEW.ASYNC.T ;  /* 0x00000000000073c6 */ /* 0x000ee40000000200 */
[----:B---3--:R-:W-:Y:S01]  /*d6f0*/  BAR.SYNC.DEFER_BLOCKING 0x0 ;  /* 0x0000000000007b1d */ /* 0x008fe20000010000 */
[----:B-1----:R-:W-:-:S02]  /*d700*/  PRMT R132, RZ, 0x7610, R132 ;  /* 0x00007610ff847816 */ /* 0x002fc40000000084 */
[C---:B------:R-:W-:Y:S02]  /*d710*/  LOP3.LUT R133, R10.reuse, 0x18, RZ, 0xfc, !PT ;  /* 0x000000180a857812 */ /* 0x040fe400078efcff */
[C---:B--2---:R-:W-:Y:S01]  /*d720*/  LOP3.LUT R101, R10.reuse, 0x10, RZ, 0xfc, !PT ;  /* 0x000000100a657812 */ /* 0x044fe200078efcff */
[----:B------:R-:W1:Y:S01]  /*d730*/  LDCU UR15, c[0x0][0x39c] ;  /* 0x00007380ff0f77ac */ /* 0x000e620008000800 */
[----:B------:R2:W-:Y:S02]  /*d740*/  STL.64 [R1+0xd58], R84 ;  /* 0x000d585401007387 */ /* 0x0005e40000100a00 */
[-C--:B------:R-:W-:Y:S01]  /*d750*/  ISETP.LT.AND P4, PT, R101, R3.reuse, P0 ;  /* 0x000000036500720c */ /* 0x080fe20000781270 */
[----:B------:R-:W3:Y:S01]  /*d760*/  LDCU UR75, c[0x0][0x3b0] ;  /* 0x00007600ff4b77ac */ /* 0x000ee20008000800 */
[----:B------:R-:W-:Y:S01]  /*d770*/  STL.64 [R1+0xd50], R68 ;  /* 0x000d504401007387 */ /* 0x000fe20000100a00 */
[----:B------:R-:W-:Y:S02]  /*d780*/  PRMT R96, RZ, 0x7610, R96 ;  /* 0x00007610ff607816 */ /* 0x000fe40000000060 */
[----:B------:R-:W-:Y:S01]  /*d790*/  PRMT R110, RZ, 0x7610, R110 ;  /* 0x00007610ff6e7816 */ /* 0x000fe2000000006e */
[----:B------:R-:W-:Y:S01]  /*d7a0*/  STL.64 [R1+0xd48], R66 ;  /* 0x000d484201007387 */ /* 0x000fe20000100a00 */
[----:B0-----:R-:W-:Y:S01]  /*d7b0*/  PRMT R43, RZ, 0x7610, R43 ;  /* 0x00007610ff2b7816 */ /* 0x001fe2000000002b */
[----:B------:R-:W0:Y:S02]  /*d7c0*/  LDCU UR6, c[0x0][0x3b0] ;  /* 0x00007600ff0677ac */ /* 0x000e240008000800 */
[----:B------:R4:W-:Y:S01]  /*d7d0*/  STL.64 [R1+0xd40], R62 ;  /* 0x000d403e01007387 */ /* 0x0009e20000100a00 */
[C---:B--2---:R-:W-:Y:S01]  /*d7e0*/  LOP3.LUT R85, R10.reuse, 0x8, RZ, 0xfc, !PT ;  /* 0x000000080a557812 */ /* 0x044fe200078efcff */
[----:B------:R-:W2:Y:S02]  /*d7f0*/  LDCU UR76, c[0x0][0x3b0] ;  /* 0x00007600ff4c77ac */ /* 0x000ea40008000800 */
[----:B------:R-:W0:Y:S02]  /*d800*/  FENCE.VIEW.ASYNC.S ;  /* 0x00000000000073c6 */ /* 0x000e240000000000 */
[----:B0-----:R0:W0:Y:S02]  /*d810*/  @!UP2 SYNCS.EXCH.64 URZ, [UR13], UR16 ;  /* 0x000000100dffa5b2 */ /* 0x0010240008000100 */
[----:B------:R0:W-:Y:S01]  /*d820*/  STL.64 [R1+0xd38], R54 ;  /* 0x000d383601007387 */ /* 0x0001e20000100a00 */
[----:B------:R-:W-:Y:S01]  /*d830*/  ISETP.LT.AND P3, PT, R85, R3, P0 ;  /* 0x000000035500720c */ /* 0x000fe20000761270 */
[----:B------:R-:W0:Y:S02]  /*d840*/  LDCU UR5, c[0x0][0x3b0] ;  /* 0x00007600ff0577ac */ /* 0x000e240008000800 */
[----:B------:R-:W-:Y:S01]  /*d850*/  STL.64 [R1+0xd30], R52 ;  /* 0x000d303401007387 */ /* 0x000fe20000100a00 */
[----:B------:R-:W-:Y:S01]  /*d860*/  PRMT R112, RZ, 0x7610, R112 ;  /* 0x00007610ff707816 */ /* 0x000fe20000000070 */
[----:B------:R-:W1:Y:S01]  /*d870*/  LDCU UR74, c[0x0][0x3b0] ;  /* 0x00007600ff4a77ac */ /* 0x000e620008000800 */
[----:B----4-:R-:W-:Y:S01]  /*d880*/  @P5 IMAD.MOV.U32 R62, RZ, RZ, R142 ;  /* 0x000000ffff3e5224 */ /* 0x010fe200078e008e */
[----:B------:R-:W-:Y:S01]  /*d890*/  STL.64 [R1+0xd28], R50 ;  /* 0x000d283201007387 */ /* 0x000fe20000100a00 */
[----:B------:R-:W-:Y:S01]  /*d8a0*/  @P5 IMAD.MOV.U32 R63, RZ, RZ, R141 ;  /* 0x000000ffff3f5224 */ /* 0x000fe200078e008d */
[----:B------:R-:W-:Y:S01]  /*d8b0*/  PRMT R100, RZ, 0x7610, R100 ;  /* 0x00007610ff647816 */ /* 0x000fe20000000064 */
[----:B------:R-:W4:Y:S01]  /*d8c0*/  LDCU UR73, c[0x0][0x3b0] ;  /* 0x00007600ff4977ac */ /* 0x000f220008000800 */
[----:B0-----:R-:W-:Y:S01]  /*d8d0*/  BAR.SYNC.DEFER_BLOCKING 0x0 ;  /* 0x0000000000007b1d */ /* 0x001fe20000010000 */
[----:B------:R-:W-:-:S02]  /*d8e0*/  LOP3.LUT R68, R10, 0x20, RZ, 0xfc, !PT ;  /* 0x000000200a447812 */ /* 0x000fc400078efcff */
[----:B------:R-:W-:Y:S02]  /*d8f0*/  PRMT R98, RZ, 0x7610, R98 ;  /* 0x00007610ff627816 */ /* 0x000fe40000000062 */
[----:B------:R-:W-:Y:S01]  /*d900*/  PRMT R94, RZ, 0x7610, R94 ;  /* 0x00007610ff5e7816 */ /* 0x000fe2000000005e */
[----:B------:R-:W0:Y:S01]  /*d910*/  LDCU UR72, c[0x0][0x3b0] ;  /* 0x00007600ff4877ac */ /* 0x000e220008000800 */
[----:B------:R-:W-:Y:S01]  /*d920*/  STL.64 [R1+0xd20], R40 ;  /* 0x000d202801007387 */ /* 0x000fe20000100a00 */
[----:B------:R-:W-:Y:S01]  /*d930*/  PRMT R80, RZ, 0x7610, R80 ;  /* 0x00007610ff507816 */ /* 0x000fe20000000050 */
[----:B------:R-:W0:Y:S02]  /*d940*/  LDCU UR71, c[0x0][0x3b0] ;  /* 0x00007600ff4777ac */ /* 0x000e240008000800 */
        /* <DEDUP_REMOVED lines=9> */
[----:B------:R-:W2:Y:S01]  /*d9e0*/  @P5 LDG.E.U8 R132, desc[UR24][R62.64] ;  /* 0x000000183e845981 */ /* 0x000ea2000c1e1100 */
        /* <DEDUP_REMOVED lines=12> */
[----:B------:R-:W0:Y:S03]  /*dab0*/  LDCU UR63, c[0x0][0x3b0] ;  /* 0x00007600ff3f77ac */ /* 0x000e260008000800 */
[----:B------:R-:W-:Y:S01]  /*dac0*/  STL.64 [R1+0xce0], R6 ;  /* 0x000ce00601007387 */ /* 0x000fe20000100a00 */
[----:B------:R-:W0:Y:S03]  /*dad0*/  LDCU UR62, c[0x0][0x3b0] ;  /* 0x00007600ff3e77ac */ /* 0x000e260008000800 */
[----:B------:R-:W-:Y:S01]  /*dae0*/  STL.64 [R1+0xcd8], R8 ;  /* 0x000cd80801007387 */ /* 0x000fe20000100a00 */
[----:B------:R-:W0:Y:S03]  /*daf0*/  LDCU UR61, c[0x0][0x3b0] ;  /* 0x00007600ff3d77ac */ /* 0x000e260008000800 */
[----:B------:R-:W-:Y:S01]  /*db00*/  STL [R1+0xb6c], R117 ;  /* 0x000b6c7501007387 */ /* 0x000fe20000100800 */
[----:B------:R-:W0:Y:S03]  /*db10*/  LDCU UR60, c[0x0][0x3b0] ;  /* 0x00007600ff3c77ac */ /* 0x000e260008000800 */
[----:B------:R-:W-:Y:S01]  /*db20*/  STL [R1+0xa84], R142 ;  /* 0x000a848e01007387 */ /* 0x000fe20000100800 */
[----:B------:R-:W0:Y:S03]  /*db30*/  LDCU UR59, c[0x0][0x3b0] ;  /* 0x00007600ff3b77ac */ /* 0x000e260008000800 */
[----:B------:R-:W-:Y:S01]  /*db40*/  STL [R1+0xa80], R141 ;  /* 0x000a808d01007387 */ /* 0x000fe20000100800 */
[----:B------:R-:W0:Y:S03]  /*db50*/  LDCU UR58, c[0x0][0x3b0] ;  /* 0x00007600ff3a77ac */ /* 0x000e260008000800 */
[----:B------:R-:W3:Y:S01]  /*db60*/  LDL.LU R62, [R1+0x20c] ;  /* 0x00020c00013e7983 */ /* 0x000ee20000300800 */
[----:B------:R-:W-:Y:S01]  /*db70*/  PRMT R54, RZ, 0x7610, R54 ;  /* 0x00007610ff367816 */ /* 0x000fe20000000036 */
[----:B------:R-:W0:Y:S02]  /*db80*/  LDCU UR57, c[0x0][0x3b0] ;  /* 0x00007600ff3977ac */ /* 0x000e240008000800 */
[----:B------:R-:W3:Y:S01]  /*db90*/  LDL R63, [R1+0xc] ;  /* 0x00000c00013f7983 */ /* 0x000ee20000100800 */
[----:B------:R-:W-:Y:S01]  /*dba0*/  ISETP.LT.AND P5, PT, R133, R3, P0 ;  /* 0x000000038500720c */ /* 0x000fe200007a1270 */
[----:B------:R-:W0:Y:S02]  /*dbb0*/  LDCU UR56, c[0x0][0x3b0] ;  /* 0x00007600ff3877ac */ /* 0x000e240008000800 */
[----:B------:R-:W3:Y:S01]  /*dbc0*/  LDL R66, [R1+0x10] ;  /* 0x0000100001427983 */ /* 0x000ee20000100800 */
[----:B------:R-:W-:Y:S01]  /*dbd0*/  @P3 IMAD.MOV.U32 R133, RZ, RZ, R149 ;  /* 0x000000ffff853224 */ /* 0x000fe200078e0095 */
[----:B------:R-:W0:Y:S02]  /*dbe0*/  LDCU UR55, c[0x0][0x3b0] ;  /* 0x00007600ff3777ac */ /* 0x000e240008000800 */
[----:B------:R-:W3:Y:S01]  /*dbf0*/  LDL.LU R67, [R1+0x204] ;  /* 0x0002040001437983 */ /* 0x000ee20000300800 */
[----:B------:R-:W0:Y:S03]  /*dc00*/  LDCU UR54, c[0x0][0x3b0] ;  /* 0x00007600ff3677ac */ /* 0x000e260008000800 */
[----:B------:R-:W3:Y:S01]  /*dc10*/  LDL R84, [R1+0x2c] ;  /* 0x00002c0001547983 */ /* 0x000ee20000100800 */
[----:B------:R-:W0:Y:S03]  /*dc20*/  LDCU UR53, c[0x0][0x3b0] ;  /* 0x00007600ff3577ac */ /* 0x000e260008000800 */
[----:B------:R-:W3:Y:S01]  /*dc30*/  LDL R85, [R1+0x30] ;  /* 0x0000300001557983 */ /* 0x000ee20000100800 */
[----:B------:R-:W0:Y:S01]  /*dc40*/  LDCU UR52, c[0x0][0x3b0] ;  /* 0x00007600ff3477ac */ /* 0x000e220008000800 */
        /* <DEDUP_REMOVED lines=27> */
[----:B--2---:R2:W-:Y:S02]  /*de00*/  STL [R1+0x534], R132 ;  /* 0x0005348401007387 */ /* 0x0045e40000100800 */
[----:B--2---:R-:W-:-:S05]  /*de10*/  @P3 IMAD.MOV.U32 R132, RZ, RZ, R150 ;  /* 0x000000ffff843224 */ /* 0x004fca00078e0096 */
[----:B------:R2:W3:Y:S02]  /*de20*/  @P3 LDG.E.U8 R54, desc[UR24][R132.64] ;  /* 0x0000001884363981 */ /* 0x0004e4000c1e1100 */
[----:B--2---:R-:W-:Y:S02]  /*de30*/  @P4 IMAD.MOV.U32 R132, RZ, RZ, R156 ;  /* 0x000000ffff844224 */ /* 0x004fe400078e009c */
[----:B------:R-:W-:-:S05]  /*de40*/  @P4 IMAD.MOV.U32 R133, RZ, RZ, R155 ;  /* 0x000000ffff854224 */ /* 0x000fca00078e009b */
[----:B------:R-:W2:Y:S01]  /*de50*/  @P4 LDG.E.U8 R100, desc[UR24][R132.64] ;  /* 0x0000001884644981 */ /* 0x000ea2000c1e1100 */
[----:B------:R-:W-:-:S03]  /*de60*/  ISETP.LT.AND P3, PT, R68, R3, P0 ;  /* 0x000000034400720c */ /* 0x000fc60000761270 */
[----:B------:R-:W-:Y:S04]  /*de70*/  STL [R1+0xa8c], R150 ;  /* 0x000a8c9601007387 */ /* 0x000fe80000100800 */
[----:B------:R-:W-:Y:S01]  /*de80*/  STL [R1+0xa88], R149 ;  /* 0x000a889501007387 */ /* 0x000fe20000100800 */
[----:B------:R-:W-:Y:S01]  /*de90*/  PRMT R55, RZ, 0x7610, R55 ;  /* 0x00007610ff377816 */ /* 0x000fe20000000037 */
[----:B------:R-:W-:Y:S01]  /*dea0*/  @P5 IMAD.MOV.U32 R101, RZ, RZ, R163 ;  /* 0x000000ffff655224 */ /* 0x000fe200078e00a3 */
[----:B------:R-:W-:Y:S02]  /*deb0*/  PRMT R53, RZ, 0x7610, R53 ;  /* 0x00007610ff357816 */ /* 0x000fe40000000035 */
[----:B------:R-:W-:Y:S01]  /*dec0*/  PRMT R50, RZ, 0x7610, R50 ;  /* 0x00007610ff327816 */ /* 0x000fe20000000032 */
[----:B---3--:R-:W-:Y:S04]  /*ded0*/  STL [R1+0x530], R54 ;  /* 0x0005303601007387 */ /* 0x008fe80000100800 */
[----:B------:R-:W3:Y:S04]  /*dee0*/  LDL R68, [R1+0x44] ;  /* 0x0000440001447983 */ /* 0x000ee80000100800 */
[----:B------:R-:W4:Y:S04]  /*def0*/  LDL R69, [R1+0x48] ;  /* 0x0000480001457983 */ /* 0x000f280000100800 */
[----:B------:R-:W-:Y:S04]  /*df00*/  STL [R1+0xa94], R156 ;  /* 0x000a949c01007387 */ /* 0x000fe80000100800 */
[----:B------:R-:W-:Y:S04]  /*df10*/  STL [R1+0xa90], R155 ;  /* 0x000a909b01007387 */ /* 0x000fe80000100800 */
[----:B------:R-:W4:Y:S04]  /*df20*/  LDL.LU.64 R132, [R1+0xd68] ;  /* 0x000d680001847983 */ /* 0x000f280000300a00 */
[----:B--2---:R2:W-:Y:S02]  /*df30*/  STL [R1+0x52c], R100 ;  /* 0x00052c6401007387 */ /* 0x0045e40000100800 */
[----:B--2---:R-:W-:-:S05]  /*df40*/  @P5 IMAD.MOV.U32 R100, RZ, RZ, R164 ;  /* 0x000000ffff645224 */ /* 0x004fca00078e00a4 */
[----:B------:R-:W2:Y:S01]  /*df50*/  @P5 LDG.E.U8 R55, desc[UR24][R100.64] ;  /* 0x0000001864375981 */ /* 0x000ea2000c1e1100 */
[----:B------:R-:W-:Y:S01]  /*df60*/  ISETP.GE.AND P5, PT, R62, RZ, PT ;  /* 0x000000ff3e00720c */ /* 0x000fe20003fa6270 */
[----:B------:R-:W-:Y:S01]  /*df70*/  @P3 IMAD.MOV.U32 R62, RZ, RZ, R66 ;  /* 0x000000ffff3e3224 */ /* 0x000fe200078e0042 */
[----:B------:R-:W-:-:S04]  /*df80*/  LOP3.LUT R54, R10, 0x28, RZ, 0xfc, !PT ;  /* 0x000000280a367812 */ /* 0x000fc800078efcff */
[----:B------:R0:W2:Y:S01]  /*df90*/  @P3 LDG.E.U8 R53, desc[UR24][R62.64] ;  /* 0x000000183e353981 */ /* 0x0000a2000c1e1100 */
[----:B------:R-:W-:-:S13]  /*dfa0*/  ISETP.LT.AND P4, PT, R54, R3, P0 ;  /* 0x000000033600720c */ /* 0x000fda0000781270 */
[----:B0-----:R-:W-:Y:S02]  /*dfb0*/  @P4 IMAD.MOV.U32 R62, RZ, RZ, R85 ;  /* 0x000000ffff3e4224 */ /* 0x001fe400078e0055 */
[----:B------:R-:W-:-:S05]  /*dfc0*/  @P4 IMAD.MOV.U32 R63, RZ, RZ, R84 ;  /* 0x000000ffff3f4224 */ /* 0x000fca00078e0054 */
[----:B------:R0:W2:Y:S01]  /*dfd0*/  @P4 LDG.E.U8 R50, desc[UR24][R62.64] ;  /* 0x000000183e324981 */ /* 0x0000a2000c1e1100 */
[----:B------:R-:W-:-:S04]  /*dfe0*/  LOP3.LUT R54, R10, 0x30, RZ, 0xfc, !PT ;  /* 0x000000300a367812 */ /* 0x000fc800078efcff */
[----:B------:R-:W-:Y:S01]  /*dff0*/  ISETP.LT.AND P2, PT, R54, R3, P0 ;  /* 0x000000033600720c */ /* 0x000fe20000741270 */
[----:B------:R-:W-:Y:S04]  /*e000*/  STL [R1+0xa9c], R164 ;  /* 0x000a9ca401007387 */ /* 0x000fe80000100800 */
[----:B------:R-:W-:Y:S01]  /*e010*/  STL [R1+0xa98], R163 ;  /* 0x000a98a301007387 */ /* 0x000fe20000100800 */
[----:B0-----:R-:W-:-:S03]  /*e020*/  LOP3.LUT R62, R10, 0x38, RZ, 0xfc, !PT ;  /* 0x000000380a3e7812 */ /* 0x001fc600078efcff */
[----:B------:R-:W2:Y:S01]  /*e030*/  LDL.LU.64 R100, [R1+0xd60] ;  /* 0x000d600001647983 */ /* 0x000ea20000300a00 */
[----:B------:R-:W-:-:S03]  /*e040*/  PRMT R51, RZ, 0x7610, R51 ;  /* 0x00007610ff337816 */ /* 0x000fc60000000033 */
[----:B------:R-:W2:Y:S01]  /*e050*/  LDL R54, [R1+0x64] ;  /* 0x0000640001367983 */ /* 0x000ea20000100800 */
[----:B------:R-:W-:Y:S02]  /*e060*/  ISETP.LT.AND P4, PT, R62, R3, P0 ;  /* 0x000000033e00720c */ /* 0x000fe40000781270 */
[----:B------:R-:W-:Y:S01]  /*e070*/  ISETP.GE.AND P3, PT, R67, RZ, PT ;  /* 0x000000ff4300720c */ /* 0x000fe20003f66270 */
[----:B---3--:R-:W-:Y:S02]  /*e080*/  @P2 IMAD.MOV.U32 R63, RZ, RZ, R68 ;  /* 0x000000ffff3f2224 */ /* 0x008fe400078e0044 */
[----:B----4-:R-:W-:-:S05]  /*e090*/  @P2 IMAD.MOV.U32 R62, RZ, RZ, R69 ;  /* 0x000000ffff3e2224 */ /* 0x010fca00078e0045 */
[----:B------:R-:W3:Y:S04]  /*e0a0*/  @P2 LDG.E.U8 R51, desc[UR24][R62.64] ;  /* 0x000000183e332981 */ /* 0x000ee8000c1e1100 */
[----:B--2---:R0:W-:Y:S04]  /*e0b0*/  STL [R1+0x528], R55 ;  /* 0x0005283701007387 */ /* 0x0041e80000100800 */
[----:B0-----:R-:W2:Y:S04]  /*e0c0*/  LDL R55, [R1+0x68] ;  /* 0x0000680001377983 */ /* 0x001ea80000100800 */
[----:B------:R0:W-:Y:S04]  /*e0d0*/  STL [R1+0x524], R53 ;  /* 0x0005243501007387 */ /* 0x0001e80000100800 */
[----:B0-----:R-:W4:Y:S04]  /*e0e0*/  LDL.LU R53, [R1+0x210] ;  /* 0x0002100001357983 */ /* 0x001f280000300800 */
[----:B------:R-:W4:Y:S04]  /*e0f0*/  LDL R84, [R1+0x7c] ;  /* 0x00007c0001547983 */ /* 0x000f280000100800 */
[----:B------:R-:W4:Y:S04]  /*e100*/  LDL R85, [R1+0x80] ;  /* 0x0000800001557983 */ /* 0x000f280000100800 */
[----:B------:R0:W-:Y:S04]  /*e110*/  STL [R1+0x520], R50 ;  /* 0x0005203201007387 */ /* 0x0001e80000100800 */
[----:B------:R-:W4:Y:S04]  /*e120*/  LDL R66, [R1+0xb4] ;  /* 0x0000b40001427983 */ /* 0x000f280000100800 */
[----:B------:R-:W4:Y:S04]  /*e130*/  LDL R67, [R1+0xb8] ;  /* 0x0000b80001437983 */ /* 0x000f280000100800 */
[----:B------:R-:W4:Y:S04]  /*e140*/  LDL R68, [R1+0x9c] ;  /* 0x00009c0001447983 */ /* 0x000f280000100800 */
[----:B------:R-:W4:Y:S01]  /*e150*/  LDL R69, [R1+0xa0] ;  /* 0x0000a00001457983 */ /* 0x000f220000100800 */
[----:B0-----:R-:W-:-:S04]  /*e160*/  LOP3.LUT R50, R10, 0x40, RZ, 0xfc, !PT ;  /* 0x000000400a327812 */ /* 0x001fc800078efcff */
[-C--:B------:R-:W-:Y:S02]  /*e170*/  ISETP.LT.AND P2, PT, R50, R3.reuse, P0 ;  /* 0x000000033200720c */ /* 0x080fe40000741270 */
[----:B------:R-:W-:Y:S01]  /*e180*/  LOP3.LUT R50, R10, 0x50, RZ, 0xfc, !PT ;  /* 0x000000500a327812 */ /* 0x000fe200078efcff */
[----:B------:R-:W-:Y:S01]  /*e190*/  @!P5 IMAD.MOV R30, RZ, RZ, -R30 ;  /* 0x000000ffff1ed224 */ /* 0x000fe200078e0a1e */
[----:B------:R-:W-:Y:S01]  /*e1a0*/  PRMT R40, RZ, 0x7610, R40 ;  /* 0x00007610ff287816 */ /* 0x000fe20000000028 */
[----:B------:R-:W-:Y:S01]  /*e1b0*/  @!P3 IMAD.MOV R31, RZ, RZ, -R31 ;  /* 0x000000ffff1fb224 */ /* 0x000fe200078e0a1f */
[----:B------:R-:W-:Y:S02]  /*e1c0*/  PRMT R41, RZ, 0x7610, R41 ;  /* 0x00007610ff297816 */ /* 0x000fe40000000029 */
[----:B------:R-:W-:Y:S02]  /*e1d0*/  ISETP.LT.AND P3, PT, R50, R3, P0 ;  /* 0x000000033200720c */ /* 0x000fe40000761270 */
[----:B------:R-:W-:Y:S01]  /*e1e0*/  PRMT R52, RZ, 0x7610, R52 ;  /* 0x00007610ff347816 */ /* 0x000fe20000000034 */
[----:B---3--:R0:W-:Y:S01]  /*e1f0*/  STL [R1+0x51c], R51 ;  /* 0x00051c3301007387 */ /* 0x0081e20000100800 */
[----:B------:R-:W-:-:S03]  /*e200*/  PRMT R163, RZ, 0x7610, R163 ;  /* 0x00007610ffa37816 */ /* 0x000fc600000000a3 */
[----:B------:R-:W3:Y:S04]  /*e210*/  LDL R62, [R1+0xd4] ;  /* 0x0000d400013e7983 */ /* 0x000ee80000100800 */
[----:B------:R-:W3:Y:S01]  /*e220*/  LDL R63, [R1+0xd8] ;  /* 0x0000d800013f7983 */ /* 0x000ee20000100800 */
[----:B0-----:R-:W-:-:S04]  /*e230*/  LOP3.LUT R51, R10, 0x48, RZ, 0xfc, !PT ;  /* 0x000000480a337812 */ /* 0x001fc800078efcff */
[----:B------:R-:W-:Y:S01]  /*e240*/  ISETP.LT.AND P5, PT, R51, R3, P0 ;  /* 0x000000033300720c */ /* 0x000fe200007a1270 */
[----:B------:R-:W-:Y:S02]  /*e250*/  @P4 IMAD.MOV.U32 R51, RZ, RZ, R54 ;  /* 0x000000ffff334224 */ /* 0x000fe400078e0036 */
[----:B------:R-:W3:Y:S01]  /*e260*/  LDL R54, [R1+0xec] ;  /* 0x0000ec0001367983 */ /* 0x000ee20000100800 */
[----:B--2---:R-:W-:-:S03]  /*e270*/  @P4 IMAD.MOV.U32 R50, RZ, RZ, R55 ;  /* 0x000000ffff324224 */ /* 0x004fc600078e0037 */
[----:B------:R-:W2:Y:S04]  /*e280*/  LDL R55, [R1+0xf0] ;  /* 0x0000f00001377983 */ /* 0x000ea80000100800 */
[----:B------:R0:W2:Y:S01]  /*e290*/  @P4 LDG.E.U8 R41, desc[UR24][R50.64] ;  /* 0x0000001832294981 */ /* 0x0000a2000c1e1100 */
[----:B----4-:R-:W-:-:S04]  /*e2a0*/  @P2 LOP3.LUT R85, R85, R84, RZ, 0x3c, !PT ;  /* 0x0000005455552212 */ /* 0x010fc800078e3cff */
[----:B------:R-:W-:-:S04]  /*e2b0*/  @P2 LOP3.LUT R84, R85, R84, RZ, 0x3c, !PT ;  /* 0x0000005455542212 */ /* 0x000fc800078e3cff */
[----:B------:R-:W-:-:S05]  /*e2c0*/  @P2 LOP3.LUT R85, R85, R84, RZ, 0x3c, !PT ;  /* 0x0000005455552212 */ /* 0x000fca00078e3cff */
[----:B------:R-:W4:Y:S01]  /*e2d0*/  @P2 LDG.E.U8 R40, desc[UR24][R84.64] ;  /* 0x0000001854282981 */ /* 0x000f22000c1e1100 */
[----:B------:R-:W-:-:S04]  /*e2e0*/  @P3 LOP3.LUT R67, R67, R66, RZ, 0x3c, !PT ;  /* 0x0000004243433212 */ /* 0x000fc800078e3cff */
[----:B------:R-:W-:-:S04]  /*e2f0*/  @P3 LOP3.LUT R66, R67, R66, RZ, 0x3c, !PT ;  /* 0x0000004243423212 */ /* 0x000fc800078e3cff */
[----:B------:R-:W-:Y:S01]  /*e300*/  @P3 LOP3.LUT R67, R67, R66, RZ, 0x3c, !PT ;  /* 0x0000004243433212 */ /* 0x000fe200078e3cff */
[----:B------:R-:W2:Y:S04]  /*e310*/  LDL.LU.64 R84, [R1+0xd58] ;  /* 0x000d580001547983 */ /* 0x000ea80000300a00 */
[----:B------:R-:W2:Y:S01]  /*e320*/  @P3 LDG.E.U8 R52, desc[UR24][R66.64] ;  /* 0x0000001842343981 */ /* 0x000ea2000c1e1100 */
[----:B------:R-:W-:-:S04]  /*e330*/  @P5 LOP3.LUT R69, R69, R68, RZ, 0x3c, !PT ;  /* 0x0000004445455212 */ /* 0x000fc800078e3cff */
[----:B------:R-:W-:-:S04]  /*e340*/  @P5 LOP3.LUT R68, R69, R68, RZ, 0x3c, !PT ;  /* 0x0000004445445212 */ /* 0x000fc800078e3cff */
[----:B------:R-:W-:-:S05]  /*e350*/  @P5 LOP3.LUT R69, R69, R68, RZ, 0x3c, !PT ;  /* 0x0000004445455212 */ /* 0x000fca00078e3cff */
[----:B------:R-:W3:Y:S01]  /*e360*/  @P5 LDG.E.U8 R163, desc[UR24][R68.64] ;  /* 0x0000001844a35981 */ /* 0x000ee2000c1e1100 */
[----:B0-----:R-:W-:Y:S02]  /*e370*/  LOP3.LUT R50, R10, 0x58, RZ, 0xfc, !PT ;  /* 0x000000580a327812 */ /* 0x001fe400078efcff */
[----:B------:R-:W-:Y:S02]  /*e380*/  ISETP.GE.AND P4, PT, R53, RZ, PT ;  /* 0x000000ff3500720c */ /* 0x000fe40003f86270 */
[----:B------:R-:W-:Y:S02]  /*e390*/  ISETP.LT.AND P2, PT, R50, R3, P0 ;  /* 0x000000033200720c */ /* 0x000fe40000741270 */
[----:B------:R-:W-:-:S04]  /*e3a0*/  LOP3.LUT R53, R10, 0x60, RZ, 0xfc, !PT ;  /* 0x000000600a357812 */ /* 0x000fc800078efcff */
[----:B------:R-:W-:Y:S01]  /*e3b0*/  ISETP.LT.AND P5, PT, R53, R3, P0 ;  /* 0x000000033500720c */ /* 0x000fe200007a1270 */
[----:B----4-:R0:W-:Y:S04]  /*e3c0*/  STL [R1+0x514], R40 ;  /* 0x0005142801007387 */ /* 0x0101e80000100800 */
[----:B0-----:R-:W4:Y:S04]  /*e3d0*/  LDL R40, [R1+0x10c] ;  /* 0x00010c0001287983 */ /* 0x001f280000100800 */
[----:B--2---:R0:W-:Y:S04]  /*e3e0*/  STL [R1+0x518], R41 ;  /* 0x0005182901007387 */ /* 0x0041e80000100800 */
[----:B------:R-:W2:Y:S04]  /*e3f0*/  LDL R50, [R1+0x124] ;  /* 0x0001240001327983 */ /* 0x000ea80000100800 */
[----:B------:R-:W2:Y:S04]  /*e400*/  LDL R51, [R1+0x128] ;  /* 0x0001280001337983 */ /* 0x000ea80000100800 */
[----:B0-----:R-:W4:Y:S04]  /*e410*/  LDL R41, [R1+0x110] ;  /* 0x0001100001297983 */ /* 0x001f280000100800 */
[----:B------:R-:W2:Y:S04]  /*e420*/  LDL.LU.64 R68, [R1+0xd50] ;  /* 0x000d500001447983 */ /* 0x000ea80000300a00 */
[----:B------:R-:W2:Y:S04]  /*e430*/  LDL.LU.64 R66, [R1+0xd48] ;  /* 0x000d480001427983 */ /* 0x000ea80000300a00 */
[----:B------:R0:W-:Y:S04]  /*e440*/  STL [R1+0x50c], R52 ;  /* 0x00050c3401007387 */ /* 0x0001e80000100800 */
[----:B------:R-:W2:Y:S04]  /*e450*/  LDL R53, [R1+0x148] ;  /* 0x0001480001357983 */ /* 0x000ea80000100800 */
[----:B0-----:R-:W2:Y:S04]  /*e460*/  LDL R52, [R1+0x144] ;  /* 0x0001440001347983 */ /* 0x001ea80000100800 */
[----:B---3--:R0:W-:Y:S02]  /*e470*/  STL [R1+0x510], R163 ;  /* 0x000510a301007387 */ /* 0x0081e40000100800 */
[----:B0-----:R-:W-:-:S02]  /*e480*/  LOP3.LUT R163, R10, 0x68, RZ, 0xfc, !PT ;  /* 0x000000680aa37812 */ /* 0x001fc400078efcff */
[----:B------:R-:W-:Y:S02]  /*e490*/  LOP3.LUT R163, R10, 0x70, RZ, 0xfc, !PT ;  /* 0x000000700aa37812 */ /* 0x000fe400078efcff */
[----:B------:R-:W0:Y:S02]  /*e4a0*/  S2R R10, SR_TID.X ;  /* 0x00000000000a7919 */ /* 0x000e240000002100 */
[----:B0-----:R-:W-:-:S04]  /*e4b0*/  SHF.R.U32.HI R10, RZ, 0x6, R10 ;  /* 0x00000006ff0a7819 */ /* 0x001fc8000001160a */
[----:B------:R-:W-:-:S04]  /*e4c0*/  SGXT.U32 R10, R10, 0x1 ;  /* 0x000000010a0a781a */ /* 0x000fc80000000000 */
[----:B------:R-:W-:-:S04]  /*e4d0*/  LOP3.LUT R10, R10, 0x68, RZ, 0xfc, !PT ;  /* 0x000000680a0a7812 */ /* 0x000fc800078efcff */
[----:B------:R-:W-:Y:S02]  /*e4e0*/  ISETP.LT.AND P3, PT, R10, R3, P0 ;  /* 0x000000030a00720c */ /* 0x000fe40000761270 */
[----:B------:R-:W0:Y:S01]  /*e4f0*/  S2R R10, SR_TID.X ;  /* 0x00000000000a7919 */ /* 0x000e220000002100 */
[----:B------:R-:W-:Y:S02]  /*e500*/  @P2 LOP3.LUT R63, R63, R62, RZ, 0x3c, !PT ;  /* 0x0000003e3f3f2212 */ /* 0x000fe400078e3cff */
[----:B------:R-:W-:Y:S02]  /*e510*/  @P5 LOP3.LUT R55, R55, R54, RZ, 0x3c, !PT ;  /* 0x0000003637375212 */ /* 0x000fe400078e3cff */
[C---:B------:R-:W-:Y:S02]  /*e520*/  @P2 LOP3.LUT R62, R63.reuse, R62, RZ, 0x3c, !PT ;  /* 0x0000003e3f3e2212 */ /* 0x040fe400078e3cff */
[----:B------:R-:W-:Y:S02]  /*e530*/  PRMT R164, RZ, 0x7610, R164 ;  /* 0x00007610ffa47816 */ /* 0x000fe400000000a4 */
[----:B------:R-:W-:-:S02]  /*e540*/  @P2 LOP3.LUT R63, R63, R62, RZ, 0x3c, !PT ;  /* 0x0000003e3f3f2212 */ /* 0x000fc400078e3cff */
[----:B------:R-:W-:Y:S02]  /*e550*/  @P5 LOP3.LUT R54, R55, R54, RZ, 0x3c, !PT ;  /* 0x0000003637365212 */ /* 0x000fe400078e3cff */
[----:B------:R-:W-:Y:S01]  /*e560*/  PRMT R19, RZ, 0x7610, R19 ;  /* 0x00007610ff137816 */ /* 0x000fe20000000013 */
[----:B------:R-:W3:Y:S01]  /*e570*/  @P2 LDG.E.U8 R164, desc[UR24][R62.64] ;  /* 0x000000183ea42981 */ /* 0x000ee2000c1e1100 */
[----:B------:R-:W-:Y:S02]  /*e580*/  ISETP.LT.AND P2, PT, R163, R3, P0 ;  /* 0x00000003a300720c */ /* 0x000fe40000741270 */
[----:B------:R-:W-:Y:S02]  /*e590*/  @P5 LOP3.LUT R55, R55, R54, RZ, 0x3c, !PT ;  /* 0x0000003637375212 */ /* 0x000fe400078e3cff */
[----:B------:R-:W-:-:S03]  /*e5a0*/  PRMT R25, RZ, 0x7610, R25 ;  /* 0x00007610ff197816 */ /* 0x000fc60000000019 */
[----:B------:R-:W3:Y:S01]  /*e5b0*/  @P5 LDG.E.U8 R19, desc[UR24][R54.64] ;  /* 0x0000001836135981 */ /* 0x000ee2000c1e1100 */
[----:B------:R-:W-:Y:S02]  /*e5c0*/  PRMT R17, RZ, 0x7610, R17 ;  /* 0x00007610ff117816 */ /* 0x000fe40000000011 */
[----:B------:R-:W-:Y:S01]  /*e5d0*/  PRMT R18, RZ, 0x7610, R18 ;  /* 0x00007610ff127816 */ /* 0x000fe20000000012 */
[----:B------:R-:W3:Y:S01]  /*e5e0*/  LDL.LU.64 R62, [R1+0xd40] ;  /* 0x000d4000013e7983 */ /* 0x000ee20000300a00 */
[----:B0-----:R-:W-:-:S03]  /*e5f0*/  SHF.R.U32.HI R10, RZ, 0x6, R10 ;  /* 0x00000006ff0a7819 */ /* 0x001fc6000001160a */
[----:B------:R-:W3:Y:S01]  /*e600*/  LDL.LU.64 R54, [R1+0xd38] ;  /* 0x000d380001367983 */ /* 0x000ee20000300a00 */
[----:B------:R-:W-:-:S04]  /*e610*/  SGXT.U32 R10, R10, 0x1 ;  /* 0x000000010a0a781a */ /* 0x000fc80000000000 */
[----:B------:R-:W-:-:S04]  /*e620*/  LOP3.LUT R163, R10, 0x78, RZ, 0xfc, !PT ;  /* 0x000000780aa37812 */ /* 0x000fc800078efcff */
[----:B------:R-:W-:Y:S02]  /*e630*/  ISETP.LT.AND P5, PT, R163, R3, P0 ;  /* 0x00000003a300720c */ /* 0x000fe400007a1270 */
[----:B----4-:R-:W-:-:S04]  /*e640*/  @P3 LOP3.LUT R41, R41, R40, RZ, 0x3c, !PT ;  /* 0x0000002829293212 */ /* 0x010fc800078e3cff */
[----:B------:R-:W-:-:S04]  /*e650*/  @P3 LOP3.LUT R40, R41, R40, RZ, 0x3c, !PT ;  /* 0x0000002829283212 */ /* 0x000fc800078e3cff */
[----:B------:R-:W-:-:S05]  /*e660*/  @P3 LOP3.LUT R41, R41, R40, RZ, 0x3c, !PT ;  /* 0x0000002829293212 */ /* 0x000fca00078e3cff */
[----:B------:R2:W4:Y:S02]  /*e670*/  @P3 LDG.E.U8 R25, desc[UR24][R40.64] ;  /* 0x0000001828193981 */ /* 0x000524000c1e1100 */
[----:B--2---:R-:W-:Y:S02]  /*e680*/  @P2 IMAD.MOV.U32 R40, RZ, RZ, R51 ;  /* 0x000000ffff282224 */ /* 0x004fe400078e0033 */
[----:B------:R-:W-:-:S05]  /*e690*/  @P2 IMAD.MOV.U32 R41, RZ, RZ, R50 ;  /* 0x000000ffff292224 */ /* 0x000fca00078e0032 */
[----:B------:R0:W2:Y:S02]  /*e6a0*/  @P2 LDG.E.U8 R17, desc[UR24][R40.64] ;  /* 0x0000001828112981 */ /* 0x0000a4000c1e1100 */
[----:B0-----:R-:W-:Y:S02]  /*e6b0*/  @P5 IMAD.MOV.U32 R40, RZ, RZ, R53 ;  /* 0x000000ffff285224 */ /* 0x001fe400078e0035 */
[----:B------:R-:W-:-:S05]  /*e6c0*/  @P5 IMAD.MOV.U32 R41, RZ, RZ, R52 ;  /* 0x000000ffff295224 */ /* 0x000fca00078e0034 */
[----:B------:R-:W4:Y:S01]  /*e6d0*/  @P5 LDG.E.U8 R18, desc[UR24][R40.64] ;  /* 0x0000001828125981 */ /* 0x000f22000c1e1100 */
[----:B------:R-:W-:-:S03]  /*e6e0*/  PRMT R13, RZ, 0x7610, R13 ;  /* 0x00007610ff0d7816 */ /* 0x000fc6000000000d */
[----:B---3--:R0:W-:Y:S02]  /*e6f0*/  STL [R1+0x504], R19 ;  /* 0x0005041301007387 */ /* 0x0081e40000100800 */
[----:B0-----:R-:W-:-:S04]  /*e700*/  LOP3.LUT R19, R10, 0x2, RZ, 0xfc, !PT ;  /* 0x000000020a137812 */ /* 0x001fc800078efcff */
[----:B------:R-:W-:Y:S02]  /*e710*/  ISETP.LT.AND P3, PT, R19, R3, P0 ;  /* 0x000000031300720c */ /* 0x000fe40000761270 */
[----:B------:R-:W-:-:S04]  /*e720*/  LOP3.LUT R19, R10, 0xa, RZ, 0xfc, !PT ;  /* 0x0000000a0a137812 */ /* 0x000fc800078efcff */
[----:B------:R-:W-:-:S07]  /*e730*/  ISETP.LT.AND P2, PT, R19, R3, P0 ;  /* 0x000000031300720c */ /* 0x000fce0000741270 */
[----:B------:R-:W-:Y:S01]  /*e740*/  @P3 IMAD.MOV.U32 R19, RZ, RZ, R143 ;  /* 0x000000ffff133224 */ /* 0x000fe200078e008f */
[----:B--2---:R-:W-:Y:S04]  /*e750*/  STL [R1+0x4fc], R17 ;  /* 0x0004fc1101007387 */ /* 0x004fe80000100800 */
[----:B------:R-:W-:Y:S04]  /*e760*/  STL [R1+0x508], R164 ;  /* 0x000508a401007387 */ /* 0x000fe80000100800 */
[----:B------:R-:W2:Y:S04]  /*e770*/  LDL R51, [R1] ;  /* 0x0000000001337983 */ /* 0x000ea80000100800 */
[----:B----4-:R0:W-:Y:S02]  /*e780*/  STL [R1+0x4f4], R18 ;  /* 0x0004f41201007387 */ /* 0x0101e40000100800 */
[----:B0-----:R-:W-:-:S05]  /*e790*/  @P3 IMAD.MOV.U32 R18, RZ, RZ, R144 ;  /* 0x000000ffff123224 */ /* 0x001fca00078e0090 */
[----:B------:R-:W3:Y:S01]  /*e7a0*/  @P3 LDG.E.U8 R13, desc[UR24][R18.64] ;  /* 0x00000018120d3981 */ /* 0x000ee2000c1e1100 */
[----:B------:R-:W-:-:S04]  /*e7b0*/  LOP3.LUT R17, R10, 0x12, RZ, 0xfc, !PT ;  /* 0x000000120a117812 */ /* 0x000fc800078efcff */
[----:B------:R-:W-:Y:S01]  /*e7c0*/  ISETP.LT.AND P5, PT, R17, R3, P0 ;  /* 0x000000031100720c */ /* 0x000fe200007a1270 */
[----:B------:R-:W-:Y:S01]  /*e7d0*/  @P2 IMAD.MOV.U32 R40, RZ, RZ, R152 ;  /* 0x000000ffff282224 */ /* 0x000fe200078e0098 */
[----:B------:R-:W-:Y:S01]  /*e7e0*/  PRMT R16, RZ, 0x7610, R16 ;  /* 0x00007610ff107816 */ /* 0x000fe20000000010 */
[----:B------:R-:W-:Y:S01]  /*e7f0*/  @P2 IMAD.MOV.U32 R41, RZ, RZ, R151 ;  /* 0x000000ffff292224 */ /* 0x000fe200078e0097 */
[----:B------:R-:W-:-:S04]  /*e800*/  PRMT R12, RZ, 0x7610, R12 ;  /* 0x00007610ff0c7816 */ /* 0x000fc8000000000c */
[----:B------:R-:W4:Y:S05]  /*e810*/  @P2 LDG.E.U8 R16, desc[UR24][R40.64] ;  /* 0x0000001828102981 */ /* 0x000f2a000c1e1100 */
[----:B------:R-:W-:Y:S02]  /*e820*/  @P5 IMAD.MOV.U32 R52, RZ, RZ, R158 ;  /* 0x000000ffff345224 */ /* 0x000fe400078e009e */
[----:B------:R-:W-:-:S05]  /*e830*/  @P5 IMAD.MOV.U32 R53, RZ, RZ, R157 ;  /* 0x000000ffff355224 */ /* 0x000fca00078e009d */
[----:B------:R-:W2:Y:S04]  /*e840*/  @P5 LDG.E.U8 R12, desc[UR24][R52.64] ;  /* 0x00000018340c5981 */ /* 0x000ea8000c1e1100 */
[----:B------:R-:W-:Y:S04]  /*e850*/  STL [R1+0xaa4], R144 ;  /* 0x000aa49001007387 */ /* 0x000fe80000100800 */
[----:B------:R-:W-:Y:S04]  /*e860*/  STL [R1+0xaa0], R143 ;  /* 0x000aa08f01007387 */ /* 0x000fe80000100800 */
[----:B------:R-:W2:Y:S04]  /*e870*/  LDL R18, [R1+0x14] ;  /* 0x0000140001127983 */ /* 0x000ea80000100800 */
[----:B------:R-:W2:Y:S04]  /*e880*/  LDL R19, [R1+0x18] ;  /* 0x0000180001137983 */ /* 0x000ea80000100800 */
[----:B---3--:R0:W-:Y:S04]  /*e890*/  STL [R1+0x4f8], R13 ;  /* 0x0004f80d01007387 */ /* 0x0081e80000100800 */
[----:B------:R-:W-:Y:S04]  /*e8a0*/  STL [R1+0x500], R25 ;  /* 0x0005001901007387 */ /* 0x000fe80000100800 */
[----:B------:R-:W-:Y:S04]  /*e8b0*/  STL [R1+0xaac], R152 ;  /* 0x000aac9801007387 */ /* 0x000fe80000100800 */
[----:B------:R-:W-:Y:S04]  /*e8c0*/  STL [R1+0xaa8], R151 ;  /* 0x000aa89701007387 */ /* 0x000fe80000100800 */
[----:B------:R-:W3:Y:S04]  /*e8d0*/  LDL R40, [R1+0x34] ;  /* 0x0000340001287983 */ /* 0x000ee80000100800 */
[----:B------:R-:W3:Y:S01]  /*e8e0*/  LDL R41, [R1+0x38] ;  /* 0x0000380001297983 */ /* 0x000ee20000100800 */
[----:B------:R-:W-:-:S02]  /*e8f0*/  LOP3.LUT R17, R10, 0x1a, RZ, 0xfc, !PT ;  /* 0x0000001a0a117812 */ /* 0x000fc400078efcff */
[----:B0-----:R-:W-:Y:S01]  /*e900*/  LOP3.LUT R13, R10, 0x22, RZ, 0xfc, !PT ;  /* 0x000000220a0d7812 */ /* 0x001fe200078efcff */
[----:B----4-:R0:W-:Y:S01]  /*e910*/  STL [R1+0x4f0], R16 ;  /* 0x0004f01001007387 */ /* 0x0101e20000100800 */
[----:B------:R-:W-:-:S03]  /*e920*/  ISETP.LT.AND P3, PT, R17, R3, P0 ;  /* 0x000000031100720c */ /* 0x000fc60000761270 */
[----:B------:R-:W4:Y:S01]  /*e930*/  LDL R17, [R1+0x50] ;  /* 0x0000500001117983 */ /* 0x000f220000100800 */
[----:B------:R-:W-:-:S03]  /*e940*/  ISETP.LT.AND P2, PT, R13, R3, P0 ;  /* 0x000000030d00720c */ /* 0x000fc60000741270 */
[----:B0-----:R-:W4:Y:S04]  /*e950*/  LDL R16, [R1+0x4c] ;  /* 0x00004c0001107983 */ /* 0x001f280000100800 */
[----:B------:R-:W-:Y:S04]  /*e960*/  STL [R1+0xab4], R158 ;  /* 0x000ab49e01007387 */ /* 0x000fe80000100800 */
[----:B------:R-:W-:Y:S04]  /*e970*/  STL [R1+0xab0], R157 ;  /* 0x000ab09d01007387 */ /* 0x000fe80000100800 */
[----:B------:R-:W4:Y:S04]  /*e980*/  LDL.LU.64 R52, [R1+0xd30] ;  /* 0x000d300001347983 */ /* 0x000f280000300a00 */
[----:B--2---:R0:W-:Y:S01]  /*e990*/  STL [R1+0x4ec], R12 ;  /* 0x0004ec0c01007387 */ /* 0x0041e20000100800 */
[----:B------:R-:W-:-:S02]  /*e9a0*/  @P2 LOP3.LUT R19, R19, R18, RZ, 0x3c, !PT ;  /* 0x0000001213132212 */ /* 0x000fc400078e3cff */
[----:B------:R-:W-:Y:S01]  /*e9b0*/  PRMT R14, RZ, 0x7610, R14 ;  /* 0x00007610ff0e7816 */ /* 0x000fe2000000000e */
[----:B------:R-:W2:Y:S01]  /*e9c0*/  LDL R13, [R1+0x70] ;  /* 0x00007000010d7983 */ /* 0x000ea20000100800 */
[----:B0-----:R-:W-:-:S04]  /*e9d0*/  LOP3.LUT R12, R10, 0x2a, RZ, 0xfc, !PT ;  /* 0x0000002a0a0c7812 */ /* 0x001fc800078efcff */
[----:B------:R-:W-:Y:S02]  /*e9e0*/  ISETP.LT.AND P5, PT, R12, R3, P0 ;  /* 0x000000030c00720c */ /* 0x000fe400007a1270 */
[C---:B------:R-:W-:Y:S01]  /*e9f0*/  @P2 LOP3.LUT R18, R19.reuse, R18, RZ, 0x3c, !PT ;  /* 0x0000001213122212 */ /* 0x040fe200078e3cff */
[----:B------:R-:W2:Y:S03]  /*ea00*/  LDL R12, [R1+0x6c] ;  /* 0x00006c00010c7983 */ /* 0x000ea60000100800 */
[----:B------:R-:W-:Y:S02]  /*ea10*/  @P2 LOP3.LUT R19, R19, R18, RZ, 0x3c, !PT ;  /* 0x0000001213132212 */ /* 0x000fe400078e3cff */
[----:B------:R-:W-:-:S03]  /*ea20*/  PRMT R15, RZ, 0x7610, R15 ;  /* 0x00007610ff0f7816 */ /* 0x000fc6000000000f */
[----:B------:R-:W4:Y:S02]  /*ea30*/  @P2 LDG.E.U8 R14, desc[UR24][R18.64] ;  /* 0x00000018120e2981 */ /* 0x000f24000c1e1100 */
[----:B---3--:R-:W-:-:S04]  /*ea40*/  @P5 LOP3.LUT R41, R41, R40, RZ, 0x3c, !PT ;  /* 0x0000002829295212 */ /* 0x008fc800078e3cff */
[----:B------:R-:W-:-:S04]  /*ea50*/  @P5 LOP3.LUT R40, R41, R40, RZ, 0x3c, !PT ;  /* 0x0000002829285212 */ /* 0x000fc800078e3cff */
[----:B------:R-:W-:-:S05]  /*ea60*/  @P5 LOP3.LUT R41, R41, R40, RZ, 0x3c, !PT ;  /* 0x0000002829295212 */ /* 0x000fca00078e3cff */
[----:B------:R-:W3:Y:S01]  /*ea70*/  @P5 LDG.E.U8 R15, desc[UR24][R40.64] ;  /* 0x00000018280f5981 */ /* 0x000ee2000c1e1100 */
[----:B------:R-:W-:Y:S01]  /*ea80*/  PRMT R155, RZ, 0x7610, R155 ;  /* 0x00007610ff9b7816 */ /* 0x000fe2000000009b */
[----:B------:R-:W-:Y:S02]  /*ea90*/  @P3 IMAD.MOV.U32 R50, RZ, RZ, R51 ;  /* 0x000000ffff323224 */ /* 0x000fe400078e0033 */
[----:B------:R-:W-:Y:S01]  /*eaa0*/  @P3 IMAD.MOV.U32 R51, RZ, RZ, R165 ;  /* 0x000000ffff333224 */ /* 0x000fe200078e00a5 */
[----:B------:R-:W-:-:S04]  /*eab0*/  LOP3.LUT R25, R10, 0x32, RZ, 0xfc, !PT ;  /* 0x000000320a197812 */ /* 0x000fc800078efcff */
[----:B------:R-:W3:Y:S01]  /*eac0*/  @P3 LDG.E.U8 R155, desc[UR24][R50.64] ;  /* 0x00000018329b3981 */ /* 0x000ee2000c1e1100 */
[----:B------:R-:W-:Y:S02]  /*ead0*/  ISETP.LT.AND P3, PT, R25, R3, P0 ;  /* 0x000000031900720c */ /* 0x000fe40000761270 */
[----:B------:R-:W-:-:S04]  /*eae0*/  LOP3.LUT R25, R10, 0x3a, RZ, 0xfc, !PT ;  /* 0x0000003a0a197812 */ /* 0x000fc800078efcff */
[----:B------:R-:W-:Y:S01]  /*eaf0*/  ISETP.LT.AND P2, PT, R25, R3, P0 ;  /* 0x000000031900720c */ /* 0x000fe20000741270 */
[----:B------:R-:W-:Y:S04]  /*eb00*/  STL [R1+0xab8], R165 ;  /* 0x000ab8a501007387 */ /* 0x000fe80000100800 */
[----:B------:R-:W3:Y:S04]  /*eb10*/  LDL.LU.64 R50, [R1+0xd28] ;  /* 0x000d280001327983 */ /* 0x000ee80000300a00 */
[----:B------:R-:W3:Y:S04]  /*eb20*/  LDL R18, [R1+0x84] ;  /* 0x0000840001127983 */ /* 0x000ee80000100800 */
[----:B------:R-:W3:Y:S01]  /*eb30*/  LDL R19, [R1+0x88] ;  /* 0x0000880001137983 */ /* 0x000ee20000100800 */
[----:B------:R-:W-:-:S02]  /*eb40*/  PRMT R4, RZ, 0x7610, R4 ;  /* 0x00007610ff047816 */ /* 0x000fc40000000004 */
[----:B--2---:R-:W-:Y:S01]  /*eb50*/  @P2 LOP3.LUT R13, R13, R12, RZ, 0x3c, !PT ;  /* 0x0000000c0d0d2212 */ /* 0x004fe200078e3cff */
[----:B----4-:R0:W-:Y:S04]  /*eb60*/  STL [R1+0x4e4], R14 ;  /* 0x0004e40e01007387 */ /* 0x0101e80000100800 */
[----:B------:R-:W2:Y:S01]  /*eb70*/  LDL.LU.64 R40, [R1+0xd20] ;  /* 0x000d200001287983 */ /* 0x000ea20000300a00 */
[----:B0-----:R-:W-:-:S04]  /*eb80*/  LOP3.LUT R14, R10, 0x42, RZ, 0xfc, !PT ;  /* 0x000000420a0e7812 */ /* 0x001fc800078efcff */
[----:B------:R-:W-:Y:S01]  /*eb90*/  ISETP.LT.AND P5, PT, R14, R3, P0 ;  /* 0x000000030e00720c */ /* 0x000fe200007a1270 */
[----:B------:R-:W-:Y:S01]  /*eba0*/  @P3 IMAD.MOV.U32 R14, RZ, RZ, R17 ;  /* 0x000000ffff0e3224 */ /* 0x000fe200078e0011 */
[C---:B------:R-:W-:Y:S02]  /*ebb0*/  @P2 LOP3.LUT R12, R13.reuse, R12, RZ, 0x3c, !PT ;  /* 0x0000000c0d0c2212 */ /* 0x040fe400078e3cff */
[----:B------:R-:W-:Y:S02]  /*ebc0*/  PRMT R5, RZ, 0x7610, R5 ;  /* 0x00007610ff057816 */ /* 0x000fe40000000005 */
[----:B------:R-:W-:-:S05]  /*ebd0*/  @P2 LOP3.LUT R13, R13, R12, RZ, 0x3c, !PT ;  /* 0x0000000c0d0d2212 */ /* 0x000fca00078e3cff */
[----:B------:R-:W4:Y:S04]  /*ebe0*/  @P2 LDG.E.U8 R5, desc[UR24][R12.64] ;  /* 0x000000180c052981 */ /* 0x000f28000c1e1100 */
[----:B---3--:R0:W-:Y:S04]  /*ebf0*/  STL [R1+0x4e0], R15 ;  /* 0x0004e00f01007387 */ /* 0x0081e80000100800 */
[----:B------:R-:W3:Y:S01]  /*ec00*/  LDL R17, [R1+0xa8] ;  /* 0x0000a80001117983 */ /* 0x000ee20000100800 */
[----:B0-----:R-:W-:-:S03]  /*ec10*/  @P3 IMAD.MOV.U32 R15, RZ, RZ, R16 ;  /* 0x000000ffff0f3224 */ /* 0x001fc600078e0010 */
[----:B------:R-:W3:Y:S04]  /*ec20*/  LDL R16, [R1+0xa4] ;  /* 0x0000a40001107983 */ /* 0x000ee80000100800 */
[----:B------:R-:W2:Y:S04]  /*ec30*/  @P3 LDG.E.U8 R4, desc[UR24][R14.64] ;  /* 0x000000180e043981 */ /* 0x000ea8000c1e1100 */
[----:B------:R-:W3:Y:S04]  /*ec40*/  LDL R14, [R1+0xbc] ;  /* 0x0000bc00010e7983 */ /* 0x000ee80000100800 */
[----:B------:R-:W3:Y:S01]  /*ec50*/  LDL R15, [R1+0xc0] ;  /* 0x0000c000010f7983 */ /* 0x000ee20000100800 */
[----:B------:R-:W-:-:S03]  /*ec60*/  @P5 LOP3.LUT R19, R19, R18, RZ, 0x3c, !PT ;  /* 0x0000001213135212 */ /* 0x000fc600078e3cff */
[----:B------:R-:W-:Y:S01]  /*ec70*/  STL [R1+0x4e8], R155 ;  /* 0x0004e89b01007387 */ /* 0x000fe20000100800 */
[C---:B------:R-:W-:Y:S02]  /*ec80*/  @P5 LOP3.LUT R18, R19.reuse, R18, RZ, 0x3c, !PT ;  /* 0x0000001213125212 */ /* 0x040fe400078e3cff */
[----:B------:R-:W-:Y:S02]  /*ec90*/  PRMT R24, RZ, 0x7610, R24 ;  /* 0x00007610ff187816 */ /* 0x000fe40000000018 */
[----:B------:R-:W-:-:S05]  /*eca0*/  @P5 LOP3.LUT R19, R19, R18, RZ, 0x3c, !PT ;  /* 0x0000001213135212 */ /* 0x000fca00078e3cff */
[----:B------:R-:W3:Y:S01]  /*ecb0*/  @P5 LDG.E.U8 R24, desc[UR24][R18.64] ;  /* 0x0000001812185981 */ /* 0x000ee2000c1e1100 */
[----:B------:R-:W-:-:S04]  /*ecc0*/  LOP3.LUT R25, R10, 0x4a, RZ, 0xfc, !PT ;  /* 0x0000004a0a197812 */ /* 0x000fc800078efcff */
[----:B------:R-:W-:Y:S01]  /*ecd0*/  ISETP.LT.AND P3, PT, R25, R3, P0 ;  /* 0x000000031900720c */ /* 0x000fe20000761270 */
[----:B--2---:R0:W-:Y:S04]  /*ece0*/  STL [R1+0x4dc], R4 ;  /* 0x0004dc0401007387 */ /* 0x0041e80000100800 */
[----:B------:R-:W2:Y:S04]  /*ecf0*/  LDL R12, [R1+0xdc] ;  /* 0x0000dc00010c7983 */ /* 0x000ea80000100800 */
[----:B------:R-:W2:Y:S01]  /*ed00*/  LDL R13, [R1+0xe0] ;  /* 0x0000e000010d7983 */ /* 0x000ea20000100800 */
[----:B0-----:R-:W-:-:S04]  /*ed10*/  LOP3.LUT R4, R10, 0x52, RZ, 0xfc, !PT ;  /* 0x000000520a047812 */ /* 0x001fc800078efcff */
[----:B------:R-:W-:Y:S02]  /*ed20*/  ISETP.LT.AND P2, PT, R4, R3, P0 ;  /* 0x000000030400720c */ /* 0x000fe40000741270 */
[----:B------:R-:W2:Y:S04]  /*ed30*/  LDL R4, [R1+0xf4] ;  /* 0x0000f40001047983 */ /* 0x000ea80000100800 */
[----:B----4-:R0:W-:Y:S04]  /*ed40*/  STL [R1+0x4d8], R5 ;  /* 0x0004d80501007387 */ /* 0x0101e80000100800 */
[----:B0-----:R-:W4:Y:S01]  /*ed50*/  LDL R5, [R1+0xf8] ;  /* 0x0000f80001057983 */ /* 0x001f220000100800 */
[----:B---3--:R-:W-:-:S02]  /*ed60*/  @P3 LOP3.LUT R17, R17, R16, RZ, 0x3c, !PT ;  /* 0x0000001011113212 */ /* 0x008fc400078e3cff */
[----:B------:R-:W-:Y:S01]  /*ed70*/  @P2 LOP3.LUT R15, R15, R14, RZ, 0x3c, !PT ;  /* 0x0000000e0f0f2212 */ /* 0x000fe200078e3cff */
[----:B------:R-:W3:Y:S01]  /*ed80*/  LDL.LU.64 R18, [R1+0xd18] ;  /* 0x000d180001127983 */ /* 0x000ee20000300a00 */
[----:B------:R-:W-:Y:S02]  /*ed90*/  @P3 LOP3.LUT R16, R17, R16, RZ, 0x3c, !PT ;  /* 0x0000001011103212 */ /* 0x000fe400078e3cff */
[----:B------:R-:W-:Y:S02]  /*eda0*/  @P2 LOP3.LUT R14, R15, R14, RZ, 0x3c, !PT ;  /* 0x0000000e0f0e2212 */ /* 0x000fe400078e3cff */
[----:B------:R-:W-:Y:S02]  /*edb0*/  PRMT R156, RZ, 0x7610, R156 ;  /* 0x00007610ff9c7816 */ /* 0x000fe4000000009c */
[----:B------:R-:W-:Y:S02]  /*edc0*/  @P3 LOP3.LUT R17, R17, R16, RZ, 0x3c, !PT ;  /* 0x0000001011113212 */ /* 0x000fe400078e3cff */
[----:B------:R-:W-:-:S03]  /*edd0*/  @P2 LOP3.LUT R15, R15, R14, RZ, 0x3c, !PT ;  /* 0x0000000e0f0f2212 */ /* 0x000fc600078e3cff */
[----:B------:R-:W3:Y:S01]  /*ede0*/  @P3 LDG.E.U8 R156, desc[UR24][R16.64] ;  /* 0x00000018109c3981 */ /* 0x000ee2000c1e1100 */
[----:B------:R-:W-:-:S03]  /*edf0*/  LOP3.LUT R155, R10, 0x62, RZ, 0xfc, !PT ;  /* 0x000000620a9b7812 */ /* 0x000fc600078efcff */
[----:B------:R-:W3:Y:S01]  /*ee00*/  @P2 LDG.E.U8 R2, desc[UR24][R14.64] ;  /* 0x000000180e022981 */ /* 0x000ee2000c1e1100 */
[----:B------:R-:W-:Y:S02]  /*ee10*/  LOP3.LUT R158, R10, 0x5a, RZ, 0xfc, !PT ;  /* 0x0000005a0a9e7812 */ /* 0x000fe400078efcff */
[-C--:B------:R-:W-:Y:S02]  /*ee20*/  ISETP.LT.AND P3, PT, R155, R3.reuse, P0 ;  /* 0x000000039b00720c */ /* 0x080fe40000761270 */
[----:B------:R-:W-:Y:S01]  /*ee30*/  ISETP.LT.AND P5, PT, R158, R3, P0 ;  /* 0x000000039e00720c */ /* 0x000fe200007a1270 */
[----:B------:R0:W-:Y:S04]  /*ee40*/  STL [R1+0x4d4], R24 ;  /* 0x0004d41801007387 */ /* 0x0001e80000100800 */
[----:B------:R-:W3:Y:S01]  /*ee50*/  LDL R25, [R1+0x118] ;  /* 0x0001180001197983 */ /* 0x000ee20000100800 */
[----:B------:R-:W-:-:S02]  /*ee60*/  PRMT R152, RZ, 0x7610, R152 ;  /* 0x00007610ff987816 */ /* 0x000fc40000000098 */
[----:B------:R-:W-:Y:S01]  /*ee70*/  PRMT R165, RZ, 0x7610, R165 ;  /* 0x00007610ffa57816 */ /* 0x000fe200000000a5 */
[----:B------:R-:W3:Y:S04]  /*ee80*/  LDL R163, [R1+0x12c] ;  /* 0x00012c0001a37983 */ /* 0x000ee80000100800 */
[----:B0-----:R-:W3:Y:S04]  /*ee90*/  LDL R24, [R1+0x114] ;  /* 0x0001140001187983 */ /* 0x001ee80000100800 */
[----:B------:R-:W3:Y:S04]  /*eea0*/  LDL R164, [R1+0x130] ;  /* 0x0001300001a47983 */ /* 0x000ee80000100800 */
[----:B------:R-:W3:Y:S04]  /*eeb0*/  LDL.LU.64 R16, [R1+0xd10] ;  /* 0x000d100001107983 */ /* 0x000ee80000300a00 */
[----:B------:R-:W3:Y:S04]  /*eec0*/  LDL.LU.64 R14, [R1+0xd08] ;  /* 0x000d0800010e7983 */ /* 0x000ee80000300a00 */
[----:B------:R-:W3:Y:S01]  /*eed0*/  LDL R155, [R1+0x14c] ;  /* 0x00014c00019b7983 */ /* 0x000ee20000100800 */
[----:B--2---:R-:W-:-:S04]  /*eee0*/  @P5 LOP3.LUT R13, R13, R12, RZ, 0x3c, !PT ;  /* 0x0000000c0d0d5212 */ /* 0x004fc800078e3cff */
[----:B------:R-:W-:-:S04]  /*eef0*/  @P5 LOP3.LUT R12, R13, R12, RZ, 0x3c, !PT ;  /* 0x0000000c0d0c5212 */ /* 0x000fc800078e3cff */
[----:B------:R-:W-:-:S05]  /*ef00*/  @P5 LOP3.LUT R13, R13, R12, RZ, 0x3c, !PT ;  /* 0x0000000c0d0d5212 */ /* 0x000fca00078e3cff */
[----:B------:R-:W2:Y:S01]  /*ef10*/  @P5 LDG.E.U8 R165, desc[UR24][R12.64] ;  /* 0x000000180ca55981 */ /* 0x000ea2000c1e1100 */
[----:B----4-:R-:W-:-:S04]  /*ef20*/  @P3 LOP3.LUT R5, R5, R4, RZ, 0x3c, !PT ;  /* 0x0000000405053212 */ /* 0x010fc800078e3cff */
[----:B------:R-:W-:-:S04]  /*ef30*/  @P3 LOP3.LUT R4, R5, R4, RZ, 0x3c, !PT ;  /* 0x0000000405043212 */ /* 0x000fc800078e3cff */
[----:B------:R-:W-:-:S05]  /*ef40*/  @P3 LOP3.LUT R5, R5, R4, RZ, 0x3c, !PT ;  /* 0x0000000405053212 */ /* 0x000fca00078e3cff */
[----:B------:R-:W4:Y:S04]  /*ef50*/  @P3 LDG.E.U8 R152, desc[UR24][R4.64] ;  /* 0x0000001804983981 */ /* 0x000f28000c1e1100 */
[----:B---3--:R0:W-:Y:S04]  /*ef60*/  STL [R1+0x4d0], R156 ;  /* 0x0004d09c01007387 */ /* 0x0081e80000100800 */
[----:B0-----:R-:W3:Y:S04]  /*ef70*/  LDL R156, [R1+0x150] ;  /* 0x00015000019c7983 */ /* 0x001ee80000100800 */
[----:B------:R0:W-:Y:S01]  /*ef80*/  STL [R1+0x4cc], R2 ;  /* 0x0004cc0201007387 */ /* 0x0001e20000100800 */
[----:B------:R-:W-:-:S02]  /*ef90*/  LOP3.LUT R158, R10, 0x72, RZ, 0xfc, !PT ;  /* 0x000000720a9e7812 */ /* 0x000fc400078efcff */
[----:B------:R-:W-:Y:S01]  /*efa0*/  PRMT R157, RZ, 0x7610, R157 ;  /* 0x00007610ff9d7816 */ /* 0x000fe2000000009d */
[----:B------:R-:W3:Y:S01]  /*efb0*/  LDL.LU.64 R12, [R1+0xd00] ;  /* 0x000d0000010c7983 */ /* 0x000ee20000300a00 */
[----:B0-----:R-:W-:-:S03]  /*efc0*/  LOP3.LUT R2, R10, 0x6a, RZ, 0xfc, !PT ;  /* 0x0000006a0a027812 */ /* 0x001fc600078efcff */
[----:B------:R-:W3:Y:S01]  /*efd0*/  LDL.LU.64 R4, [R1+0xcf8] ;  /* 0x000cf80001047983 */ /* 0x000ee20000300a00 */
[-C--:B------:R-:W-:Y:S02]  /*efe0*/  ISETP.LT.AND P2, PT, R2, R3.reuse, P0 ;  /* 0x000000030200720c */ /* 0x080fe40000741270 */
[----:B------:R-:W-:-:S11]  /*eff0*/  ISETP.LT.AND P5, PT, R158, R3, P0 ;  /* 0x000000039e00720c */ /* 0x000fd600007a1270 */
[----:B------:R-:W-:-:S04]  /*f000*/  @P2 LOP3.LUT R25, R25, R24, RZ, 0x3c, !PT ;  /* 0x0000001819192212 */ /* 0x000fc800078e3cff */
[----:B------:R-:W-:-:S04]  /*f010*/  @P2 LOP3.LUT R24, R25, R24, RZ, 0x3c, !PT ;  /* 0x0000001819182212 */ /* 0x000fc800078e3cff */
[----:B------:R-:W-:Y:S02]  /*f020*/  @P2 LOP3.LUT R25, R25, R24, RZ, 0x3c, !PT ;  /* 0x0000001819192212 */ /* 0x000fe400078e3cff */
[----:B------:R-:W-:-:S03]  /*f030*/  PRMT R7, RZ, 0x7610, R7 ;  /* 0x00007610ff077816 */ /* 0x000fc60000000007 */
[----:B------:R-:W3:Y:S04]  /*f040*/  @P2 LDG.E.U8 R157, desc[UR24][R24.64] ;  /* 0x00000018189d2981 */ /* 0x000ee8000c1e1100 */
[----:B----4-:R-:W-:Y:S04]  /*f050*/  STL [R1+0x4c4], R152 ;  /* 0x0004c49801007387 */ /* 0x010fe80000100800 */
[----:B------:R-:W4:Y:S04]  /*f060*/  LDL.LU.64 R24, [R1+0xcf0] ;  /* 0x000cf00001187983 */ /* 0x000f280000300a00 */
[----:B--2---:R0:W-:Y:S02]  /*f070*/  STL [R1+0x4c8], R165 ;  /* 0x0004c8a501007387 */ /* 0x0041e40000100800 */
[----:B0-----:R-:W-:-:S05]  /*f080*/  @P5 IMAD.MOV.U32 R165, RZ, RZ, R163 ;  /* 0x000000ffffa55224 */ /* 0x001fca00078e00a3 */
[----:B------:R-:W2:Y:S01]  /*f090*/  @P5 LDG.E.U8 R7, desc[UR24][R164.64] ;  /* 0x00000018a4075981 */ /* 0x000ea2000c1e1100 */
[C---:B------:R-:W-:Y:S02]  /*f0a0*/  LOP3.LUT R158, R10.reuse, 0x7a, RZ, 0xfc, !PT ;  /* 0x0000007a0a9e7812 */ /* 0x040fe400078efcff */
[----:B------:R-:W-:Y:S02]  /*f0b0*/  LOP3.LUT R152, R10, 0x4, RZ, 0xfc, !PT ;  /* 0x000000040a987812 */ /* 0x000fe400078efcff */
[-C--:B------:R-:W-:Y:S02]  /*f0c0*/  ISETP.LT.AND P3, PT, R158, R3.reuse, P0 ;  /* 0x000000039e00720c */ /* 0x080fe40000761270 */
[----:B------:R-:W-:Y:S02]  /*f0d0*/  ISETP.LT.AND P2, PT, R152, R3, P0 ;  /* 0x000000039800720c */ /* 0x000fe40000741270 */
[----:B------:R-:W-:Y:S02]  /*f0e0*/  LOP3.LUT R152, R10, 0xc, RZ, 0xfc, !PT ;  /* 0x0000000c0a987812 */ /* 0x000fe400078efcff */
[----:B------:R-:W-:-:S02]  /*f0f0*/  PRMT R27, RZ, 0x7610, R27 ;  /* 0x00007610ff1b7816 */ /* 0x000fc4000000001b */
[----:B------:R-:W-:Y:S02]  /*f100*/  ISETP.LT.AND P5, PT, R152, R3, P0 ;  /* 0x000000039800720c */ /* 0x000fe400007a1270 */
[----:B------:R-:W-:Y:S02]  /*f110*/  PRMT R26, RZ, 0x7610, R26 ;  /* 0x00007610ff1a7816 */ /* 0x000fe4000000001a */
[----:B------:R-:W-:Y:S01]  /*f120*/  PRMT R9, RZ, 0x7610, R9 ;  /* 0x00007610ff097816 */ /* 0x000fe20000000009 */
[----:B--2---:R-:W-:Y:S04]  /*f130*/  STL [R1+0x4bc], R7 ;  /* 0x0004bc0701007387 */ /* 0x004fe80000100800 */
[----:B---3--:R0:W-:Y:S04]  /*f140*/  STL [R1+0x4c0], R157 ;  /* 0x0004c09d01007387 */ /* 0x0081e80000100800 */
[----:B------:R-:W2:Y:S01]  /*f150*/  LDL R158, [R1+0x4] ;  /* 0x00000400019e7983 */ /* 0x000ea20000100800 */
[----:B0-----:R-:W-:-:S05]  /*f160*/  @P3 IMAD.MOV.U32 R157, RZ, RZ, R155 ;  /* 0x000000ffff9d3224 */ /* 0x001fca00078e009b */
[----:B------:R0:W3:Y:S02]  /*f170*/  @P3 LDG.E.U8 R27, desc[UR24][R156.64] ;  /* 0x000000189c1b3981 */ /* 0x0000e4000c1e1100 */
[----:B0-----:R-:W-:Y:S02]  /*f180*/  @P2 IMAD.MOV.U32 R156, RZ, RZ, R146 ;  /* 0x000000ffff9c2224 */ /* 0x001fe400078e0092 */
[----:B------:R-:W-:-:S05]  /*f190*/  @P2 IMAD.MOV.U32 R157, RZ, RZ, R145 ;  /* 0x000000ffff9d2224 */ /* 0x000fca00078e0091 */
[----:B------:R0:W2:Y:S02]  /*f1a0*/  @P2 LDG.E.U8 R26, desc[UR24][R156.64] ;  /* 0x000000189c1a2981 */ /* 0x0000a4000c1e1100 */
[----:B0-----:R-:W-:Y:S02]  /*f1b0*/  @P5 IMAD.MOV.U32 R156, RZ, RZ, R154 ;  /* 0x000000ffff9c5224 */ /* 0x001fe400078e009a */
[----:B------:R-:W-:-:S05]  /*f1c0*/  @P5 IMAD.MOV.U32 R157, RZ, RZ, R153 ;  /* 0x000000ffff9d5224 */ /* 0x000fca00078e0099 */
[----:B------:R-:W4:Y:S01]  /*f1d0*/  @P5 LDG.E.U8 R9, desc[UR24][R156.64] ;  /* 0x000000189c095981 */ /* 0x000f22000c1e1100 */
[----:B------:R-:W-:-:S04]  /*f1e0*/  LOP3.LUT R7, R10, 0x14, RZ, 0xfc, !PT ;  /* 0x000000140a077812 */ /* 0x000fc800078efcff */
[----:B------:R-:W-:Y:S02]  /*f1f0*/  ISETP.LT.AND P3, PT, R7, R3, P0 ;  /* 0x000000030700720c */ /* 0x000fe40000761270 */
[----:B------:R-:W4:Y:S04]  /*f200*/  LDL R7, [R1+0x8] ;  /* 0x0000080001077983 */ /* 0x000f280000100800 */
[----:B------:R-:W-:Y:S04]  /*f210*/  STL [R1+0xac0], R146 ;  /* 0x000ac09201007387 */ /* 0x000fe80000100800 */
[----:B------:R-:W-:Y:S04]  /*f220*/  STL [R1+0xabc], R145 ;  /* 0x000abc9101007387 */ /* 0x000fe80000100800 */
[----:B------:R-:W4:Y:S04]  /*f230*/  LDL R152, [R1+0x1c] ;  /* 0x00001c0001987983 */ /* 0x000f280000100800 */
[----:B------:R-:W4:Y:S04]  /*f240*/  LDL R164, [R1+0x20] ;  /* 0x0000200001a47983 */ /* 0x000f280000100800 */
[----:B---3--:R0:W-:Y:S04]  /*f250*/  STL [R1+0x4b4], R27 ;  /* 0x0004b41b01007387 */ /* 0x0081e80000100800 */
[----:B--2---:R2:W-:Y:S04]  /*f260*/  STL [R1+0x4b8], R26 ;  /* 0x0004b81a01007387 */ /* 0x0045e80000100800 */
[----:B------:R-:W-:Y:S04]  /*f270*/  STL [R1+0xac8], R154 ;  /* 0x000ac89a01007387 */ /* 0x000fe80000100800 */
[----:B------:R-:W-:Y:S04]  /*f280*/  STL [R1+0xac4], R153 ;  /* 0x000ac49901007387 */ /* 0x000fe80000100800 */
[----:B------:R-:W3:Y:S04]  /*f290*/  LDL R163, [R1+0x3c] ;  /* 0x00003c0001a37983 */ /* 0x000ee80000100800 */
[----:B----4-:R4:W-:Y:S01]  /*f2a0*/  STL [R1+0x4b0], R9 ;  /* 0x0004b00901007387 */ /* 0x0109e20000100800 */
[----:B0-----:R-:W-:-:S02]  /*f2b0*/  LOP3.LUT R27, R10, 0x1c, RZ, 0xfc, !PT ;  /* 0x0000001c0a1b7812 */ /* 0x001fc400078efcff */
[C---:B--2---:R-:W-:Y:S01]  /*f2c0*/  LOP3.LUT R26, R10.reuse, 0x24, RZ, 0xfc, !PT ;  /* 0x000000240a1a7812 */ /* 0x044fe200078efcff */
[----:B------:R-:W2:Y:S01]  /*f2d0*/  LDL R155, [R1+0x54] ;  /* 0x00005400019b7983 */ /* 0x000ea20000100800 */
[----:B------:R-:W-:Y:S02]  /*f2e0*/  PRMT R151, RZ, 0x7610, R151 ;  /* 0x00007610ff977816 */ /* 0x000fe40000000097 */
[----:B------:R-:W-:Y:S01]  /*f2f0*/  LOP3.LUT R157, R10, 0x2c, RZ, 0xfc, !PT ;  /* 0x0000002c0a9d7812 */ /* 0x000fe200078efcff */
[----:B------:R-:W2:Y:S04]  /*f300*/  LDL R156, [R1+0x58] ;  /* 0x00005800019c7983 */ /* 0x000ea80000100800 */
[----:B----4-:R-:W4:Y:S01]  /*f310*/  LDL R9, [R1+0x40] ;  /* 0x0000400001097983 */ /* 0x010f220000100800 */
[-C--:B------:R-:W-:Y:S01]  /*f320*/  ISETP.LT.AND P2, PT, R27, R3.reuse, P0 ;  /* 0x000000031b00720c */ /* 0x080fe20000741270 */
[----:B------:R-:W-:Y:S01]  /*f330*/  @P3 IMAD.MOV.U32 R27, RZ, RZ, R159 ;  /* 0x000000ffff1b3224 */ /* 0x000fe200078e009f */
[----:B------:R-:W-:Y:S01]  /*f340*/  ISETP.LT.AND P5, PT, R26, R3, P0 ;  /* 0x000000031a00720c */ /* 0x000fe200007a1270 */
[----:B------:R-:W-:-:S05]  /*f350*/  @P3 IMAD.MOV.U32 R26, RZ, RZ, R160 ;  /* 0x000000ffff1a3224 */ /* 0x000fca00078e00a0 */
[----:B------:R-:W2:Y:S01]  /*f360*/  @P3 LDG.E.U8 R151, desc[UR24][R26.64] ;  /* 0x000000181a973981 */ /* 0x000ea2000c1e1100 */
[----:B------:R-:W-:-:S03]  /*f370*/  PRMT R6, RZ, 0x7610, R6 ;  /* 0x00007610ff067816 */ /* 0x000fc60000000006 */
[----:B------:R-:W-:Y:S01]  /*f380*/  STL [R1+0xad0], R160 ;  /* 0x000ad0a001007387 */ /* 0x000fe20000100800 */
[----:B------:R-:W-:-:S03]  /*f390*/  ISETP.LT.AND P3, PT, R157, R3, P0 ;  /* 0x000000039d00720c */ /* 0x000fc60000761270 */
[----:B------:R0:W-:Y:S01]  /*f3a0*/  STL [R1+0xacc], R159 ;  /* 0x000acc9f01007387 */ /* 0x0001e20000100800 */
[----:B------:R-:W-:Y:S02]  /*f3b0*/  PRMT R150, RZ, 0x7610, R150 ;  /* 0x00007610ff967816 */ /* 0x000fe40000000096 */
[----:B------:R-:W-:Y:S01]  /*f3c0*/  PRMT R8, RZ, 0x7610, R8 ;  /* 0x00007610ff087816 */ /* 0x000fe20000000008 */
[----:B------:R-:W2:Y:S01]  /*f3d0*/  LDL.LU.64 R26, [R1+0xce8] ;  /* 0x000ce800011a7983 */ /* 0x000ea20000300a00 */
[----:B0-----:R-:W-:Y:S02]  /*f3e0*/  @P2 IMAD.MOV.U32 R159, RZ, RZ, R158 ;  /* 0x000000ffff9f2224 */ /* 0x001fe400078e009e */
[----:B------:R-:W-:-:S05]  /*f3f0*/  @P2 IMAD.MOV.U32 R158, RZ, RZ, R7 ;  /* 0x000000ffff9e2224 */ /* 0x000fca00078e0007 */
[----:B------:R0:W2:Y:S02]  /*f400*/  @P2 LDG.E.U8 R6, desc[UR24][R158.64] ;  /* 0x000000189e062981 */ /* 0x0000a4000c1e1100 */
[----:B0-----:R-:W-:Y:S02]  /*f410*/  @P5 IMAD.MOV.U32 R158, RZ, RZ, R164 ;  /* 0x000000ffff9e5224 */ /* 0x001fe400078e00a4 */
[----:B------:R-:W-:-:S05]  /*f420*/  @P5 IMAD.MOV.U32 R159, RZ, RZ, R152 ;  /* 0x000000ffff9f5224 */ /* 0x000fca00078e0098 */
[----:B------:R3:W2:Y:S02]  /*f430*/  @P5 LDG.E.U8 R150, desc[UR24][R158.64] ;  /* 0x000000189e965981 */ /* 0x0006a4000c1e1100 */
[----:B---3--:R-:W-:Y:S02]  /*f440*/  @P3 IMAD.MOV.U32 R159, RZ, RZ, R163 ;  /* 0x000000ffff9f3224 */ /* 0x008fe400078e00a3 */
[----:B----4-:R-:W-:-:S05]  /*f450*/  @P3 IMAD.MOV.U32 R158, RZ, RZ, R9 ;  /* 0x000000ffff9e3224 */ /* 0x010fca00078e0009 */
[----:B------:R-:W3:Y:S04]  /*f460*/  @P3 LDG.E.U8 R8, desc[UR24][R158.64] ;  /* 0x000000189e083981 */ /* 0x000ee8000c1e1100 */
[----:B--2---:R0:W-:Y:S02]  /*f470*/  STL [R1+0x4ac], R151 ;  /* 0x0004ac9701007387 */ /* 0x0041e40000100800 */
[----:B0-----:R-:W-:-:S04]  /*f480*/  LOP3.LUT R151, R10, 0x34, RZ, 0xfc, !PT ;  /* 0x000000340a977812 */ /* 0x001fc800078efcff */
[----:B------:R-:W-:Y:S02]  /*f490*/  ISETP.LT.AND P2, PT, R151, R3, P0 ;  /* 0x000000039700720c */ /* 0x000fe40000741270 */
[----:B------:R-:W-:-:S11]  /*f4a0*/  PRMT R149, RZ, 0x7610, R149 ;  /* 0x00007610ff957816 */ /* 0x000fd60000000095 */
[----:B------:R-:W-:-:S05]  /*f4b0*/  @P2 IMAD.MOV.U32 R157, RZ, RZ, R155 ;  /* 0x000000ffff9d2224 */ /* 0x000fca00078e009b */
[----:B------:R-:W2:Y:S04]  /*f4c0*/  @P2 LDG.E.U8 R149, desc[UR24][R156.64] ;  /* 0x000000189c952981 */ /* 0x000ea8000c1e1100 */
[----:B------:R0:W-:Y:S04]  /*f4d0*/  STL [R1+0x4a8], R6 ;  /* 0x0004a80601007387 */ /* 0x0001e80000100800 */
[----:B------:R-:W4:Y:S04]  /*f4e0*/  LDL R7, [R1+0x78] ;  /* 0x0000780001077983 */ /* 0x000f280000100800 */
[----:B------:R-:W4:Y:S04]  /*f4f0*/  LDL R164, [R1+0x8c] ;  /* 0x00008c0001a47983 */ /* 0x000f280000100800 */
[----:B0-----:R-:W4:Y:S04]  /*f500*/  LDL R6, [R1+0x74] ;  /* 0x0000740001067983 */ /* 0x001f280000100800 */
[----:B------:R0:W-:Y:S04]  /*f510*/  STL [R1+0x4a4], R150 ;  /* 0x0004a49601007387 */ /* 0x0001e80000100800 */
[----:B0-----:R-:W4:Y:S04]  /*f520*/  LDL R150, [R1+0x90] ;  /* 0x0000900001967983 */ /* 0x001f280000100800 */
[----:B---3--:R0:W-:Y:S04]  /*f530*/  STL [R1+0x4a0], R8 ;  /* 0x0004a00801007387 */ /* 0x0081e80000100800 */
[----:B------:R-:W3:Y:S01]  /*f540*/  LDL R9, [R1+0xb0] ;  /* 0x0000b00001097983 */ /* 0x000ee20000100800 */
[----:B------:R-:W-:-:S03]  /*f550*/  LOP3.LUT R152, R10, 0x3c, RZ, 0xfc, !PT ;  /* 0x0000003c0a987812 */ /* 0x000fc600078efcff */
[----:B------:R-:W3:Y:S04]  /*f560*/  LDL R158, [R1+0xc4] ;  /* 0x0000c400019e7983 */ /* 0x000ee80000100800 */
[----:B0-----:R-:W3:Y:S01]  /*f570*/  LDL R8, [R1+0xac] ;  /* 0x0000ac0001087983 */ /* 0x001ee20000100800 */
[----:B------:R-:W-:-:S03]  /*f580*/  ISETP.LT.AND P5, PT, R152, R3, P0 ;  /* 0x000000039800720c */ /* 0x000fc600007a1270 */
[----:B------:R-:W3:Y:S01]  /*f590*/  LDL R155, [R1+0xc8] ;  /* 0x0000c800019b7983 */ /* 0x000ee20000100800 */
[----:B------:R-:W-:-:S04]  /*f5a0*/  LOP3.LUT R151, R10, 0x44, RZ, 0xfc, !PT ;  /* 0x000000440a977812 */ /* 0x000fc800078efcff */
[----:B------:R-:W-:Y:S01]  /*f5b0*/  ISETP.LT.AND P3, PT, R151, R3, P0 ;  /* 0x000000039700720c */ /* 0x000fe20000761270 */
[----:B--2---:R0:W-:Y:S01]  /*f5c0*/  STL [R1+0x49c], R149 ;  /* 0x00049c9501007387 */ /* 0x0041e20000100800 */
[----:B------:R-:W-:Y:S02]  /*f5d0*/  PRMT R142, RZ, 0x7610, R142 ;  /* 0x00007610ff8e7816 */ /* 0x000fe4000000008e */
[----:B------:R-:W-:Y:S01]  /*f5e0*/  PRMT R146, RZ, 0x7610, R146 ;  /* 0x00007610ff927816 */ /* 0x000fe20000000092 */
[----:B------:R-:W2:Y:S01]  /*f5f0*/  LDL R151, [R1+0xe4] ;  /* 0x0000e40001977983 */ /* 0x000ea20000100800 */
[----:B------:R-:W-:Y:S02]  /*f600*/  PRMT R154, RZ, 0x7610, R154 ;  /* 0x00007610ff9a7816 */ /* 0x000fe4000000009a */
[C---:B------:R-:W-:Y:S01]  /*f610*/  LOP3.LUT R157, R10.reuse, 0x54, RZ, 0xfc, !PT ;  /* 0x000000540a9d7812 */ /* 0x040fe200078efcff */
[----:B------:R-:W2:Y:S01]  /*f620*/  LDL R152, [R1+0xe8] ;  /* 0x0000e80001987983 */ /* 0x000ea20000100800 */
[----:B0-----:R-:W-:-:S02]  /*f630*/  LOP3.LUT R149, R10, 0x4c, RZ, 0xfc, !PT ;  /* 0x0000004c0a957812 */ /* 0x001fc400078efcff */
[-C--:B----4-:R-:W-:Y:S01]  /*f640*/  @P5 LOP3.LUT R7, R7, R6.reuse, RZ, 0x3c, !PT ;  /* 0x0000000607075212 */ /* 0x090fe200078e3cff */
[----:B------:R-:W-:Y:S01]  /*f650*/  @P3 IMAD.MOV.U32 R165, RZ, RZ, R164 ;  /* 0x000000ffffa53224 */ /* 0x000fe200078e00a4 */
[----:B------:R-:W-:Y:S01]  /*f660*/  ISETP.LT.AND P2, PT, R149, R3, P0 ;  /* 0x000000039500720c */ /* 0x000fe20000741270 */
[----:B------:R-:W4:Y:S01]  /*f670*/  LDL.LU R163, [R1+0x214] ;  /* 0x0002140001a37983 */ /* 0x000f220000300800 */
[----:B------:R-:W-:-:S03]  /*f680*/  @P5 LOP3.LUT R6, R7, R6, RZ, 0x3c, !PT ;  /* 0x0000000607065212 */ /* 0x000fc600078e3cff */
[----:B------:R-:W2:Y:S01]  /*f690*/  LDL R156, [R1+0xfc] ;  /* 0x0000fc00019c7983 */ /* 0x000ea20000100800 */
[----:B------:R-:W-:-:S03]  /*f6a0*/  @P5 LOP3.LUT R7, R7, R6, RZ, 0x3c, !PT ;  /* 0x0000000607075212 */ /* 0x000fc600078e3cff */
[----:B------:R-:W2:Y:S01]  /*f6b0*/  LDL R149, [R1+0x100] ;  /* 0x0001000001957983 */ /* 0x000ea20000100800 */
[----:B------:R-:W-:-:S03]  /*f6c0*/  @P3 IMAD.MOV.U32 R164, RZ, RZ, R150 ;  /* 0x000000ffffa43224 */ /* 0x000fc600078e0096 */
[----:B------:R-:W2:Y:S04]  /*f6d0*/  @P5 LDG.E.U8 R142, desc[UR24][R6.64] ;  /* 0x00000018068e5981 */ /* 0x000ea8000c1e1100 */
[----:B------:R-:W4:Y:S01]  /*f6e0*/  @P3 LDG.E.U8 R146, desc[UR24][R164.64] ;  /* 0x00000018a4923981 */ /* 0x000f22000c1e1100 */
[----:B---3--:R-:W-:-:S03]  /*f6f0*/  @P2 LOP3.LUT R9, R9, R8, RZ, 0x3c, !PT ;  /* 0x0000000809092212 */ /* 0x008fc600078e3cff */
[----:B------:R-:W3:Y:S01]  /*f700*/  LDL.LU.64 R6, [R1+0xce0] ;  /* 0x000ce00001067983 */ /* 0x000ee20000300a00 */
[----:B------:R-:W-:-:S04]  /*f710*/  @P2 LOP3.LUT R8, R9, R8, RZ, 0x3c, !PT ;  /* 0x0000000809082212 */ /* 0x000fc800078e3cff */
[----:B------:R-:W-:-:S05]  /*f720*/  @P2 LOP3.LUT R9, R9, R8, RZ, 0x3c, !PT ;  /* 0x0000000809092212 */ /* 0x000fca00078e3cff */
[----:B------:R-:W3:Y:S01]  /*f730*/  @P2 LDG.E.U8 R154, desc[UR24][R8.64] ;  /* 0x00000018089a2981 */ /* 0x000ee2000c1e1100 */
[----:B------:R-:W-:Y:S02]  /*f740*/  ISETP.LT.AND P5, PT, R157, R3, P0 ;  /* 0x000000039d00720c */ /* 0x000fe400007a1270 */
[----:B------:R-:W-:Y:S01]  /*f750*/  PRMT R153, RZ, 0x7610, R153 ;  /* 0x00007610ff997816 */ /* 0x000fe20000000099 */
[----:B--2---:R0:W-:Y:S04]  /*f760*/  STL [R1+0x498], R142 ;  /* 0x0004988e01007387 */ /* 0x0041e80000100800 */
[----:B0-----:R-:W2:Y:S04]  /*f770*/  LDL.LU R142, [R1+0x220] ;  /* 0x00022000018e7983 */ /* 0x001ea80000300800 */
[----:B------:R-:W2:Y:S04]  /*f780*/  LDL R164, [R1+0x11c] ;  /* 0x00011c0001a47983 */ /* 0x000ea80000100800 */
[----:B------:R-:W2:Y:S04]  /*f790*/  LDL R150, [R1+0x120] ;  /* 0x0001200001967983 */ /* 0x000ea80000100800 */
[----:B----4-:R-:W-:Y:S04]  /*f7a0*/  STL [R1+0x494], R146 ;  /* 0x0004949201007387 */ /* 0x010fe80000100800 */
[----:B------:R-:W4:Y:S04]  /*f7b0*/  LDL.LU.64 R8, [R1+0xcd8] ;  /* 0x000cd80001087983 */ /* 0x000f280000300a00 */
[----:B---3--:R0:W-:Y:S02]  /*f7c0*/  STL [R1+0x490], R154 ;  /* 0x0004909a01007387 */ /* 0x0081e40000100800 */
[----:B0-----:R-:W-:-:S02]  /*f7d0*/  @P5 IMAD.MOV.U32 R154, RZ, RZ, R155 ;  /* 0x000000ffff9a5224 */ /* 0x001fc400078e009b */
[----:B------:R-:W-:-:S05]  /*f7e0*/  @P5 IMAD.MOV.U32 R155, RZ, RZ, R158 ;  /* 0x000000ffff9b5224 */ /* 0x000fca00078e009e */
[----:B------:R-:W3:Y:S01]  /*f7f0*/  @P5 LDG.E.U8 R153, desc[UR24][R154.64] ;  /* 0x000000189a995981 */ /* 0x000ee2000c1e1100 */
[C---:B------:R-:W-:Y:S02]  /*f800*/  LOP3.LUT R157, R10.reuse, 0x5c, RZ, 0xfc, !PT ;  /* 0x0000005c0a9d7812 */ /* 0x040fe400078efcff */
[----:B------:R-:W-:Y:S02]  /*f810*/  LOP3.LUT R146, R10, 0x64, RZ, 0xfc, !PT ;  /* 0x000000640a927812 */ /* 0x000fe400078efcff */
[-C--:B------:R-:W-:Y:S02]  /*f820*/  ISETP.LT.AND P3, PT, R157, R3.reuse, P0 ;  /* 0x000000039d00720c */ /* 0x080fe40000761270 */
[----:B------:R-:W-:Y:S02]  /*f830*/  ISETP.LT.AND P2, PT, R146, R3, P0 ;  /* 0x000000039200720c */ /* 0x000fe40000741270 */
[----:B------:R-:W-:Y:S01]  /*f840*/  PRMT R145, RZ, 0x7610, R145 ;  /* 0x00007610ff917816 */ /* 0x000fe20000000091 */
[----:B------:R-:W2:Y:S01]  /*f850*/  LDL.LU R155, [R1+0x224] ;  /* 0x00022400019b7983 */ /* 0x000ea20000300800 */
[----:B------:R-:W-:-:S03]  /*f860*/  PRMT R144, RZ, 0x7610, R144 ;  /* 0x00007610ff907816 */ /* 0x000fc60000000090 */
[----:B---3--:R0:W-:Y:S04]  /*f870*/  STL [R1+0x48c], R153 ;  /* 0x00048c9901007387 */ /* 0x0081e80000100800 */
[----:B0-----:R-:W-:-:S05]  /*f880*/  @P3 IMAD.MOV.U32 R153, RZ, RZ, R151 ;  /* 0x000000ffff993224 */ /* 0x001fca00078e0097 */
[----:B------:R0:W3:Y:S02]  /*f890*/  @P3 LDG.E.U8 R145, desc[UR24][R152.64] ;  /* 0x0000001898913981 */ /* 0x0000e4000c1e1100 */
[----:B0-----:R-:W-:Y:S02]  /*f8a0*/  @P2 IMAD.MOV.U32 R152, RZ, RZ, R149 ;  /* 0x000000ffff982224 */ /* 0x001fe400078e0095 */
[----:B------:R-:W-:Y:S01]  /*f8b0*/  @P2 IMAD.MOV.U32 R153, RZ, RZ, R156 ;  /* 0x000000ffff992224 */ /* 0x000fe200078e009c */
[----:B------:R-:W3:Y:S04]  /*f8c0*/  LDL R149, [R1+0x158] ;  /* 0x0001580001957983 */ /* 0x000ee80000100800 */
[----:B------:R-:W3:Y:S04]  /*f8d0*/  @P2 LDG.E.U8 R144, desc[UR24][R152.64] ;  /* 0x0000001898902981 */ /* 0x000ee8000c1e1100 */
[----:B------:R-:W4:Y:S01]  /*f8e0*/  LDL R156, [R1+0x154] ;  /* 0x00015400019c7983 */ /* 0x000f220000100800 */
[----:B------:R-:W-:-:S04]  /*f8f0*/  LOP3.LUT R146, R10, 0x6c, RZ, 0xfc, !PT ;  /* 0x0000006c0a927812 */ /* 0x000fc800078efcff */
[----:B------:R-:W-:Y:S02]  /*f900*/  ISETP.LT.AND P5, PT, R146, R3, P0 ;  /* 0x000000039200720c */ /* 0x000fe400007a1270 */
[----:B------:R-:W-:Y:S02]  /*f910*/  PRMT R143, RZ, 0x7610, R143 ;  /* 0x00007610ff8f7816 */ /* 0x000fe4000000008f */
[----:B--2---:R-:W-:Y:S02]  /*f920*/  ISETP.GE.AND P2, PT, R142, RZ, PT ;  /* 0x000000ff8e00720c */ /* 0x004fe40003f46270 */
[----:B------:R-:W-:Y:S01]  /*f930*/  LOP3.LUT R142, R10, 0x74, RZ, 0xfc, !PT ;  /* 0x000000740a8e7812 */ /* 0x000fe200078efcff */
[----:B------:R-:W-:Y:S01]  /*f940*/  @!P4 IMAD.MOV R32, RZ, RZ, -R32 ;  /* 0x000000ffff20c224 */ /* 0x000fe200078e0a20 */
[----:B---3--:R0:W-:Y:S04]  /*f950*/  STL [R1+0x484], R144 ;  /* 0x0004849001007387 */ /* 0x0081e80000100800 */
[----:B------:R2:W-:Y:S01]  /*f960*/  STL [R1+0x488], R145 ;  /* 0x0004889101007387 */ /* 0x0005e20000100800 */
[----:B0-----:R-:W-:-:S03]  /*f970*/  @P5 IMAD.MOV.U32 R144, RZ, RZ, R150 ;  /* 0x000000ffff905224 */ /* 0x001fc600078e0096 */
[----:B------:R-:W3:Y:S01]  /*f980*/  LDL R150, [R1+0x95c] ;  /* 0x00095c0001967983 */ /* 0x000ee20000100800 */
[----:B--2---:R-:W-:-:S05]  /*f990*/  @P5 IMAD.MOV.U32 R145, RZ, RZ, R164 ;  /* 0x000000ffff915224 */ /* 0x004fca00078e00a4 */
[----:B------:R0:W2:Y:S01]  /*f9a0*/  @P5 LDG.E.U8 R143, desc[UR24][R144.64] ;  /* 0x00000018908f5981 */ /* 0x0000a2000c1e1100 */
[----:B------:R-:W-:-:S03]  /*f9b0*/  ISETP.LT.AND P5, PT, R142, R3, P0 ;  /* 0x000000038e00720c */ /* 0x000fc600007a1270 */
[----:B------:R-:W3:Y:S01]  /*f9c0*/  LDL R142, [R1+0x960] ;  /* 0x00096000018e7983 */ /* 0x000ee20000100800 */
[----:B0-----:R-:W-:-:S04]  /*f9d0*/  LOP3.LUT R144, R10, 0x7c, RZ, 0xfc, !PT ;  /* 0x0000007c0a907812 */ /* 0x001fc800078efcff */
[----:B------:R-:W-:-:S05]  /*f9e0*/  ISETP.LT.AND P4, PT, R144, R3, P0 ;  /* 0x000000039000720c */ /* 0x000fca0000781270 */
[----:B------:R-:W-:Y:S02]  /*f9f0*/  @P5 IMAD.MOV.U32 R144, RZ, RZ, R114 ;  /* 0x000000ffff905224 */ /* 0x000fe400078e0072 */
[----:B------:R-:W-:-:S05]  /*fa00*/  @P5 IMAD.MOV.U32 R145, RZ, RZ, R126 ;  /* 0x000000ffff915224 */ /* 0x000fca00078e007e */
[----:B------:R0:W3:Y:S02]  /*fa10*/  @P5 LDG.E.U8 R96, desc[UR24][R144.64] ;  /* 0x0000001890605981 */ /* 0x0000e4000c1e1100 */
[----:B0-----:R-:W-:Y:S02]  /*fa20*/  @P4 IMAD.MOV.U32 R144, RZ, RZ, R149 ;  /* 0x000000ffff904224 */ /* 0x001fe400078e0095 */
[----:B----4-:R-:W-:-:S05]  /*fa30*/  @P4 IMAD.MOV.U32 R145, RZ, RZ, R156 ;  /* 0x000000ffff914224 */ /* 0x010fca00078e009c */
[----:B------:R0:W4:Y:S01]  /*fa40*/  @P4 LDG.E.U8 R110, desc[UR24][R144.64] ;  /* 0x00000018906e4981 */ /* 0x000122000c1e1100 */
[----:B------:R-:W-:-:S03]  /*fa50*/  @!P2 IMAD.MOV R34, RZ, RZ, -R34 ;  /* 0x000000ffff22a224 */ /* 0x000fc600078e0a22 */
[----:B--2---:R2:W-:Y:S04]  /*fa60*/  STL [R1+0x480], R143 ;  /* 0x0004808f01007387 */ /* 0x0045e80000100800 */
[----:B------:R-:W4:Y:S04]  /*fa70*/  LDL R126, [R1+0x964] ;  /* 0x00096400017e7983 */ /* 0x000f280000100800 */
[----:B------:R-:W4:Y:S01]  /*fa80*/  LDL R114, [R1+0x968] ;  /* 0x0009680001727983 */ /* 0x000f220000100800 */
[----:B--2---:R-:W-:-:S04]  /*fa90*/  LOP3.LUT R143, R10, 0x6, RZ, 0xfc, !PT ;  /* 0x000000060a8f7812 */ /* 0x004fc800078efcff */
[----:B------:R-:W-:-:S13]  /*faa0*/  ISETP.LT.AND P2, PT, R143, R3, P0 ;  /* 0x000000038f00720c */ /* 0x000fda0000741270 */
[----:B0-----:R-:W-:Y:S02]  /*fab0*/  @P2 IMAD.MOV.U32 R144, RZ, RZ, R148 ;  /* 0x000000ffff902224 */ /* 0x001fe400078e0094 */
[----:B------:R-:W-:-:S05]  /*fac0*/  @P2 IMAD.MOV.U32 R145, RZ, RZ, R147 ;  /* 0x000000ffff912224 */ /* 0x000fca00078e0093 */
[----:B------:R-:W2:Y:S04]  /*fad0*/  @P2 LDG.E.U8 R43, desc[UR24][R144.64] ;  /* 0x00000018902b2981 */ /* 0x000ea8000c1e1100 */
[----:B---3--:R0:W-:Y:S04]  /*fae0*/  STL [R1+0x47c], R96 ;  /* 0x00047c6001007387 */ /* 0x0081e80000100800 */
[----:B0-----:R-:W3:Y:S04]  /*faf0*/  LDL.LU R96, [R1+0x22c] ;  /* 0x00022c0001607983 */ /* 0x001ee80000300800 */
[----:B----4-:R0:W-:Y:S04]  /*fb00*/  STL [R1+0x474], R110 ;  /* 0x0004746e01007387 */ /* 0x0101e80000100800 */
[----:B0-----:R-:W4:Y:S01]  /*fb10*/  LDL R110, [R1+0x28] ;  /* 0x00002800016e7983 */ /* 0x001f220000100800 */
[----:B------:R-:W-:-:S02]  /*fb20*/  ISETP.GT.AND P5, PT, R3, UR26, P0 ;  /* 0x0000001a03007c0c */ /* 0x000fc400087a4270 */
[----:B------:R-:W-:-:S04]  /*fb30*/  LOP3.LUT R143, R10, 0x16, RZ, 0xfc, !PT ;  /* 0x000000160a8f7812 */ /* 0x000fc800078efcff */
[----:B------:R-:W-:Y:S01]  /*fb40*/  ISETP.LT.AND P4, PT, R143, R3, P0 ;  /* 0x000000038f00720c */ /* 0x000fe20000781270 */
[----:B------:R-:W-:Y:S01]  /*fb50*/  STL [R1+0xad8], R148 ;  /* 0x000ad89401007387 */ /* 0x000fe20000100800 */
[----:B------:R-:W-:Y:S02]  /*fb60*/  PRMT R141, RZ, 0x7610, R141 ;  /* 0x00007610ff8d7816 */ /* 0x000fe4000000008d */
[----:B------:R-:W-:Y:S01]  /*fb70*/  ISETP.GT.AND P2, PT, R3, UR27, P0 ;  /* 0x0000001b03007c0c */ /* 0x000fe20008744270 */
[----:B------:R-:W-:Y:S02]  /*fb80*/  STL [R1+0xad4], R147 ;  /* 0x000ad49301007387 */ /* 0x000fe40000100800 */
[----:B------:R-:W-:Y:S01]  /*fb90*/  @P5 IMAD.MOV.U32 R143, RZ, RZ, R150 ;  /* 0x000000ffff8f5224 */ /* 0x000fe200078e0096 */
[----:B------:R-:W-:-:S04]  /*fba0*/  PRMT R117, RZ, 0x7610, R117 ;  /* 0x00007610ff757816 */ /* 0x000fc80000000075 */
[----:B------:R0:W3:Y:S02]  /*fbb0*/  @P5 LDG.E.U8 R141, desc[UR24][R142.64] ;  /* 0x000000188e8d5981 */ /* 0x0000e4000c1e1100 */
[----:B0-----:R-:W-:Y:S02]  /*fbc0*/  @P4 IMAD.MOV.U32 R142, RZ, RZ, R162 ;  /* 0x000000ffff8e4224 */ /* 0x001fe400078e00a2 */
[----:B------:R-:W-:-:S05]  /*fbd0*/  @P4 IMAD.MOV.U32 R143, RZ, RZ, R161 ;  /* 0x000000ffff8f4224 */ /* 0x000fca00078e00a1 */
[----:B------:R0:W3:Y:S01]  /*fbe0*/  @P4 LDG.E.U8 R117, desc[UR24][R142.64] ;  /* 0x000000188e754981 */ /* 0x0000e2000c1e1100 */
[----:B------:R-:W-:Y:S01]  /*fbf0*/  ISETP.GT.AND P4, PT, R3, UR28, P0 ;  /* 0x0000001c03007c0c */ /* 0x000fe20008784270 */
[----:B0-----:R-:W-:Y:S02]  /*fc00*/  @P2 IMAD.MOV.U32 R143, RZ, RZ, R126 ;  /* 0x000000ffff8f2224 */ /* 0x001fe400078e007e */
[----:B------:R-:W-:-:S05]  /*fc10*/  @P2 IMAD.MOV.U32 R142, RZ, RZ, R114 ;  /* 0x000000ffff8e2224 */ /* 0x000fca00078e0072 */
[----:B------:R0:W3:Y:S04]  /*fc20*/  @P2 LDG.E.U8 R112, desc[UR24][R142.64] ;  /* 0x000000188e702981 */ /* 0x0000e8000c1e1100 */
[----:B--2---:R2:W-:Y:S02]  /*fc30*/  STL [R1+0x478], R43 ;  /* 0x0004782b01007387 */ /* 0x0045e40000100800 */
[----:B--2---:R-:W-:-:S04]  /*fc40*/  LOP3.LUT R43, R10, 0x26, RZ, 0xfc, !PT ;  /* 0x000000260a2b7812 */ /* 0x004fc800078efcff */
[----:B------:R-:W-:Y:S02]  /*fc50*/  ISETP.LT.AND P5, PT, R43, R3, P0 ;  /* 0x000000032b00720c */ /* 0x000fe400007a1270 */
[----:B------:R-:W2:Y:S11]  /*fc60*/  LDL.LU R43, [R1+0x228] ;  /* 0x00022800012b7983 */ /* 0x000eb60000300800 */
[----:B0-----:R-:W-:-:S02]  /*fc70*/  @P5 IMAD.MOV.U32 R143, RZ, RZ, R128 ;  /* 0x000000ffff8f5224 */ /* 0x001fc400078e0080 */
[----:B----4-:R-:W-:-:S05]  /*fc80*/  @P5 IMAD.MOV.U32 R142, RZ, RZ, R110 ;  /* 0x000000ffff8e5224 */ /* 0x010fca00078e006e */
[----:B------:R0:W4:Y:S02]  /*fc90*/  @P5 LDG.E.U8 R98, desc[UR24][R142.64] ;  /* 0x000000188e625981 */ /* 0x000124000c1e1100 */
[----:B0-----:R-:W-:Y:S02]  /*fca0*/  @P4 IMAD.MOV.U32 R142, RZ, RZ, R134 ;  /* 0x000000ffff8e4224 */ /* 0x001fe400078e0086 */
[----:B------:R-:W-:-:S05]  /*fcb0*/  @P4 IMAD.MOV.U32 R143, RZ, RZ, R130 ;  /* 0x000000ffff8f4224 */ /* 0x000fca00078e0082 */
[----:B------:R0:W2:Y:S01]  /*fcc0*/  @P4 LDG.E.U8 R94, desc[UR24][R142.64] ;  /* 0x000000188e5e4981 */ /* 0x0000a2000c1e1100 */
[----:B---3--:R-:W-:Y:S02]  /*fcd0*/  ISETP.GE.AND P2, PT, R96, RZ, PT ;  /* 0x000000ff6000720c */ /* 0x008fe40003f46270 */
[----:B------:R-:W-:-:S04]  /*fce0*/  LOP3.LUT R96, R10, 0x36, RZ, 0xfc, !PT ;  /* 0x000000360a607812 */ /* 0x000fc800078efcff */
[----:B------:R-:W-:Y:S01]  /*fcf0*/  ISETP.LT.AND P5, PT, R96, R3, P0 ;  /* 0x000000036000720c */ /* 0x000fe200007a1270 */
[----:B------:R-:W-:Y:S01]  /*fd00*/  STL [R1+0xae0], R162 ;  /* 0x000ae0a201007387 */ /* 0x000fe20000100800 */
[----:B------:R-:W-:-:S03]  /*fd10*/  ISETP.GT.AND P4, PT, R3, UR29, P0 ;  /* 0x0000001d03007c0c */ /* 0x000fc60008784270 */
[----:B------:R-:W-:Y:S02]  /*fd20*/  STL [R1+0xadc], R161 ;  /* 0x000adca101007387 */ /* 0x000fe40000100800 */
[----:B------:R-:W-:-:S06]  /*fd30*/  @!P2 IMAD.MOV R36, RZ, RZ, -R36 ;  /* 0x000000ffff24a224 */ /* 0x000fcc00078e0a24 */
[----:B0-----:R-:W-:Y:S02]  /*fd40*/  @P5 IMAD.MOV.U32 R142, RZ, RZ, R122 ;  /* 0x000000ffff8e5224 */ /* 0x001fe400078e007a */
[----:B------:R-:W-:-:S05]  /*fd50*/  @P5 IMAD.MOV.U32 R143, RZ, RZ, R124 ;  /* 0x000000ffff8f5224 */ /* 0x000fca00078e007c */
[----:B------:R0:W3:Y:S02]  /*fd60*/  @P5 LDG.E.U8 R80, desc[UR24][R142.64] ;  /* 0x000000188e505981 */ /* 0x0000e4000c1e1100 */
[----:B0-----:R-:W-:Y:S02]  /*fd70*/  @P4 IMAD.MOV.U32 R142, RZ, RZ, R118 ;  /* 0x000000ffff8e4224 */ /* 0x001fe400078e0076 */
[----:B------:R-:W-:-:S05]  /*fd80*/  @P4 IMAD.MOV.U32 R143, RZ, RZ, R120 ;  /* 0x000000ffff8f4224 */ /* 0x000fca00078e0078 */
[----:B------:R0:W3:Y:S01]  /*fd90*/  @P4 LDG.E.U8 R82, desc[UR24][R142.64] ;  /* 0x000000188e524981 */ /* 0x0000e2000c1e1100 */
[----:B------:R-:W-:-:S03]  /*fda0*/  ISETP.GE.AND P3, PT, R163, RZ, PT ;  /* 0x000000ffa300720c */ /* 0x000fc60003f66270 */
[----:B--2---:R2:W-:Y:S02]  /*fdb0*/  STL [R1+0x460], R94 ;  /* 0x0004605e01007387 */ /* 0x0045e40000100800 */
[----:B--2---:R-:W-:-:S04]  /*fdc0*/  LOP3.LUT R94, R10, 0x46, RZ, 0xfc, !PT ;  /* 0x000000460a5e7812 */ /* 0x004fc800078efcff */
[----:B------:R-:W-:-:S13]  /*fdd0*/  ISETP.LT.AND P2, PT, R94, R3, P0 ;  /* 0x000000035e00720c */ /* 0x000fda0000741270 */
[----:B0-----:R-:W-:Y:S02]  /*fde0*/  @P2 IMAD.MOV.U32 R142, RZ, RZ, R106 ;  /* 0x000000ffff8e2224 */ /* 0x001fe400078e006a */
[----:B------:R-:W-:-:S05]  /*fdf0*/  @P2 IMAD.MOV.U32 R143, RZ, RZ, R108 ;  /* 0x000000ffff8f2224 */ /* 0x000fca00078e006c */
[----:B------:R0:W2:Y:S01]  /*fe00*/  @P2 LDG.E.U8 R59, desc[UR24][R142.64] ;  /* 0x000000188e3b2981 */ /* 0x0000a2000c1e1100 */
[----:B------:R-:W-:Y:S01]  /*fe10*/  @!P3 IMAD.MOV R33, RZ, RZ, -R33 ;  /* 0x000000ffff21b224 */ /* 0x000fe200078e0a21 */
[----:B------:R-:W-:Y:S02]  /*fe20*/  ISETP.GE.AND P3, PT, R155, RZ, PT ;  /* 0x000000ff9b00720c */ /* 0x000fe40003f66270 */
[----:B------:R-:W-:Y:S11]  /*fe30*/  STL [R1+0x470], R141 ;  /* 0x0004708d01007387 */ /* 0x000ff60000100800 */
[----:B------:R-:W-:Y:S01]  /*fe40*/  @!P3 IMAD.MOV R35, RZ, RZ, -R35 ;  /* 0x000000ffff23b224 */ /* 0x000fe200078e0a23 */
[----:B------:R-:W-:-:S02]  /*fe50*/  ISETP.GE.AND P3, PT, R43, RZ, PT ;  /* 0x000000ff2b00720c */ /* 0x000fc40003f66270 */
[----:B------:R-:W2:Y:S01]  /*fe60*/  LDL.LU R43, [R1+0x230] ;  /* 0x00023000012b7983 */ /* 0x000ea20000300800 */
[----:B------:R-:W-:-:S03]  /*fe70*/  ISETP.GT.AND P5, PT, R3, UR30, P0 ;  /* 0x0000001e03007c0c */ /* 0x000fc600087a4270 */
[----:B------:R-:W-:Y:S04]  /*fe80*/  STL [R1+0x46c], R117 ;  /* 0x00046c7501007387 */ /* 0x000fe80000100800 */
[----:B------:R-:W-:Y:S04]  /*fe90*/  STL [R1+0x468], R112 ;  /* 0x0004687001007387 */ /* 0x000fe80000100800 */
[----:B---3--:R3:W-:Y:S02]  /*fea0*/  STL [R1+0x45c], R80 ;  /* 0x00045c5001007387 */ /* 0x0087e40000100800 */
[----:B---3--:R-:W-:-:S04]  /*feb0*/  LOP3.LUT R80, R10, 0x56, RZ, 0xfc, !PT ;  /* 0x000000560a507812 */ /* 0x008fc800078efcff */
[----:B------:R-:W-:Y:S01]  /*fec0*/  ISETP.LT.AND P4, PT, R80, R3, P0 ;  /* 0x000000035000720c */ /* 0x000fe20000781270 */
[----:B0-----:R-:W-:Y:S01]  /*fed0*/  @P5 IMAD.MOV.U32 R142, RZ, RZ, R102 ;  /* 0x000000ffff8e5224 */ /* 0x001fe200078e0066 */
[----:B------:R-:W-:Y:S01]  /*fee0*/  ISETP.GT.AND P2, PT, R3, UR31, P0 ;  /* 0x0000001f03007c0c */ /* 0x000fe20008744270 */
[----:B------:R-:W-:Y:S01]  /*fef0*/  @P5 IMAD.MOV.U32 R143, RZ, RZ, R104 ;  /* 0x000000ffff8f5224 */ /* 0x000fe200078e0068 */
[----:B----4-:R-:W-:Y:S04]  /*ff00*/  STL [R1+0x464], R98 ;  /* 0x0004646201007387 */ /* 0x010fe80000100800 */
[----:B------:R0:W3:Y:S05]  /*ff10*/  @P5 LDG.E.U8 R72, desc[UR24][R142.64] ;  /* 0x000000188e485981 */ /* 0x0000ea000c1e1100 */
[----:B0-----:R-:W-:-:S02]  /*ff20*/  @P4 IMAD.MOV.U32 R142, RZ, RZ, R90 ;  /* 0x000000ffff8e4224 */ /* 0x001fc400078e005a */
[----:B------:R-:W-:-:S05]  /*ff30*/  @P4 IMAD.MOV.U32 R143, RZ, RZ, R92 ;  /* 0x000000ffff8f4224 */ /* 0x000fca00078e005c */
[----:B------:R0:W4:Y:S02]  /*ff40*/  @P4 LDG.E.U8 R49, desc[UR24][R142.64] ;  /* 0x000000188e314981 */ /* 0x000124000c1e1100 */
[----:B0-----:R-:W-:Y:S02]  /*ff50*/  @P2 IMAD.MOV.U32 R142, RZ, RZ, R86 ;  /* 0x000000ffff8e2224 */ /* 0x001fe400078e0056 */
[----:B------:R-:W-:-:S05]  /*ff60*/  @P2 IMAD.MOV.U32 R143, RZ, RZ, R88 ;  /* 0x000000ffff8f2224 */ /* 0x000fca00078e0058 */
[----:B------:R0:W4:Y:S04]  /*ff70*/  @P2 LDG.E.U8 R47, desc[UR24][R142.64] ;  /* 0x000000188e2f2981 */ /* 0x000128000c1e1100 */
[----:B--2---:R2:W-:Y:S01]  /*ff80*/  STL [R1+0x454], R59 ;  /* 0x0004543b01007387 */ /* 0x0045e20000100800 */
[----:B------:R-:W-:-:S03]  /*ff90*/  ISETP.GT.AND P4, PT, R3, UR32, P0 ;  /* 0x0000002003007c0c */ /* 0x000fc60008784270 */
[----:B------:R-:W4:Y:S01]  /*ffa0*/  LDL.LU R80, [R1+0x234] ;  /* 0x0002340001507983 */ /* 0x000f220000300800 */
[----:B--2---:R-:W-:-:S04]  /*ffb0*/  LOP3.LUT R59, R10, 0x66, RZ, 0xfc, !PT ;  /* 0x000000660a3b7812 */ /* 0x004fc800078efcff */
[----:B------:R-:W-:-:S13]  /*ffc0*/  ISETP.LT.AND P5, PT, R59, R3, P0 ;  /* 0x000000033b00720c */ /* 0x000fda00007a1270 */
[----:B0-----:R-:W-:Y:S02]  /*ffd0*/  @P5 IMAD.MOV.U32 R142, RZ, RZ, R70 ;  /* 0x000000ffff8e5224 */ /* 0x001fe400078e0046 */
[----:B------:R-:W-:-:S05]  /*ffe0*/  @P5 IMAD.MOV.U32 R143, RZ, RZ, R61 ;  /* 0x000000ffff8f5224 */ /* 0x000fca00078e003d */
[----:B------:R0:W2:Y:S01]  /*fff0*/  @P5 LDG.E.U8 R45, desc[UR24][R142.64] ;  /* 0x000000188e2d5981 */ /* 0x0000a2000c1e1100 */
[----:B------:R-:W-:Y:S02]  /*10000*/  ISETP.GE.AND P2, PT, R43, RZ, PT ;  /* 0x000000ff2b00720c */ /* 0x000fe40003f46270 */
[----:B------:R-:W-:-:S04]  /*10010*/  LOP3.LUT R43, R10, 0x76, RZ, 0xfc, !PT ;  /* 0x000000760a2b7812 */ /* 0x000fc800078efcff */
[----:B------:R-:W-:Y:S02]  /*10020*/  ISETP.LT.AND P5, PT, R43, R3, P0 ;  /* 0x000000032b00720c */ /* 0x000fe400007a1270 */
[----:B------:R-:W-:Y:S01]  /*10030*/  PRMT R10, RZ, 0x7610, R10 ;  /* 0x00007610ff0a7816 */ /* 0x000fe2000000000a */
[----:B0-----:R-:W-:Y:S02]  /*10040*/  @P4 IMAD.MOV.U32 R142, RZ, RZ, R65 ;  /* 0x000000ffff8e4224 */ /* 0x001fe400078e0041 */
[----:B------:R-:W-:-:S05]  /*10050*/  @P4 IMAD.MOV.U32 R143, RZ, RZ, R57 ;  /* 0x000000ffff8f4224 */ /* 0x000fca00078e0039 */
[----:B------:R0:W2:Y:S03]  /*10060*/  @P4 LDG.E.U8 R10, desc[UR24][R142.64] ;  /* 0x000000188e0a4981 */ /* 0x0000a6000c1e1100 */
[----:B0-----:R-:W-:Y:S02]  /*10070*/  @P5 IMAD.MOV.U32 R142, RZ, RZ, R76 ;  /* 0x000000ffff8e5224 */ /* 0x001fe400078e004c */
[----:B------:R-:W-:-:S05]  /*10080*/  @P5 IMAD.MOV.U32 R143, RZ, RZ, R78 ;  /* 0x000000ffff8f5224 */ /* 0x000fca00078e004e */
[----:B------:R-:W2:Y:S04]  /*10090*/  @P5 LDG.E.U8 R74, desc[UR24][R142.64] ;  /* 0x000000188e4a5981 */ /* 0x000ea8000c1e1100 */
[----:B------:R-:W-:Y:S04]  /*100a0*/  STL [R1+0x458], R82 ;  /* 0x0004585201007387 */ /* 0x000fe80000100800 */
[----:B---3--:R0:W-:Y:S04]  /*100b0*/  STL [R1+0x450], R72 ;  /* 0x0004504801007387 */ /* 0x0081e80000100800 */
[----:B0-----:R-:W3:Y:S04]  /*100c0*/  LDL.LU R72, [R1+0x1fc] ;  /* 0x0001fc0001487983 */ /* 0x001ee80000300800 */
[----:B------:R-:W3:Y:S04]  /*100d0*/  LDL.LU R70, [R1+0x1f8] ;  /* 0x0001f80001467983 */ /* 0x000ee80000300800 */
[----:B------:R-:W3:Y:S04]  /*100e0*/  LDL.LU R65, [R1+0x1f4] ;  /* 0x0001f40001417983 */ /* 0x000ee80000300800 */
[----:B------:R-:W3:Y:S04]  /*100f0*/  LDL.LU R61, [R1+0x1f0] ;  /* 0x0001f000013d7983 */ /* 0x000ee80000300800 */
[----:B------:R-:W3:Y:S04]  /*10100*/  LDL.LU R59, [R1+0x1ec] ;  /* 0x0001ec00013b7983 */ /* 0x000ee80000300800 */
[----:B------:R-:W3:Y:S04]  /*10110*/  LDL.LU R57, [R1+0x1e8] ;  /* 0x0001e80001397983 */ /* 0x000ee80000300800 */
[----:B----4-:R0:W-:Y:S04]  /*10120*/  STL [R1+0x44c], R49 ;  /* 0x00044c3101007387 */ /* 0x0101e80000100800 */
[----:B0-----:R-:W4:Y:S04]  /*10130*/  LDL.LU R49, [R1+0x1e4] ;  /* 0x0001e40001317983 */ /* 0x001f280000300800 */
[----:B------:R0:W-:Y:S04]  /*10140*/  STL [R1+0x448], R47 ;  /* 0x0004482f01007387 */ /* 0x0001e80000100800 */
[----:B0-----:R-:W3:Y:S04]  /*10150*/  LDL.LU R47, [R1+0x1e0] ;  /* 0x0001e000012f7983 */ /* 0x001ee80000300800 */
[----:B--2---:R0:W-:Y:S04]  /*10160*/  STL [R1+0x444], R45 ;  /* 0x0004442d01007387 */ /* 0x0041e80000100800 */
[----:B0-----:R-:W2:Y:S04]  /*10170*/  LDL.LU R45, [R1+0x1dc] ;  /* 0x0001dc00012d7983 */ /* 0x001ea80000300800 */
[----:B------:R-:W2:Y:S04]  /*10180*/  LDL.LU R43, [R1+0x1d8] ;  /* 0x0001d800012b7983 */ /* 0x000ea80000300800 */
[----:B------:R-:W-:Y:S01]  /*10190*/  STL [R1+0x440], R10 ;  /* 0x0004400a01007387 */ /* 0x000fe20000100800 */
[----:B------:R-:W-:-:S03]  /*101a0*/  @!P3 IMAD.MOV R37, RZ, RZ, -R37 ;  /* 0x000000ffff25b224 */ /* 0x000fc600078e0a25 */
[----:B------:R0:W-:Y:S04]  /*101b0*/  STL [R1+0x43c], R74 ;  /* 0x00043c4a01007387 */ /* 0x0001e80000100800 */
[----:B------:R-:W-:Y:S01]  /*101c0*/  STL [R1+0xb70], R0 ;  /* 0x000b700001007387 */ /* 0x000fe20000100800 */
[----:B0-----:R-:W-:-:S05]  /*101d0*/  VIADD R74, R0, 0xdc ;  /* 0x000000dc004a7836 */ /* 0x001fca0000000000 */
[----:B------:R0:W-:Y:S04]  /*101e0*/  STL [R1+0x20c], R74 ;  /* 0x00020c4a01007387 */ /* 0x0001e80000100800 */
[----:B------:R-:W2:Y:S04]  /*101f0*/  LDL.LU R112, [R1+0x1d4] ;  /* 0x0001d40001707983 */ /* 0x000ea80000300800 */
[----:B------:R-:W2:Y:S04]  /*10200*/  LDL.LU R110, [R1+0x1d0] ;  /* 0x0001d000016e7983 */ /* 0x000ea80000300800 */
[----:B------:R-:W2:Y:S04]  /*10210*/  LDL.LU R108, [R1+0x1cc] ;  /* 0x0001cc00016c7983 */ /* 0x000ea80000300800 */
[----:B------:R-:W2:Y:S04]  /*10220*/  LDL.LU R106, [R1+0x1c8] ;  /* 0x0001c800016a7983 */ /* 0x000ea80000300800 */
[----:B------:R-:W2:Y:S01]  /*10230*/  LDL.LU R104, [R1+0x1c4] ;  /* 0x0001c40001687983 */ /* 0x000ea20000300800 */
[----:B-1----:R-:W-:-:S03]  /*10240*/  ISETP.NE.AND P3, PT, RZ, UR15, PT ;  /* 0x0000000fff007c0c */ /* 0x002fc6000bf65270 */
[----:B------:R-:W2:Y:S01]  /*10250*/  LDL.LU R102, [R1+0x1c0] ;  /* 0x0001c00001667983 */ /* 0x000ea20000300800 */
[----:B------:R-:W-:Y:S01]  /*10260*/  LOP3.LUT R10, RZ, UR15, RZ, 0x33, !PT ;  /* 0x0000000fff0a7c12 */ /* 0x000fe2000f8e33ff */
[----:B------:R-:W1:Y:S02]  /*10270*/  S2R R2, SR_TID.X ;  /* 0x0000000000027919 */ /* 0x000e640000002100 */
[----:B------:R-:W2:Y:S01]  /*10280*/  LDL.LU R98, [R1+0x1bc] ;  /* 0x0001bc0001627983 */ /* 0x000ea20000300800 */
[----:B------:R-:W-:Y:S01]  /*10290*/  ISETP.GE.AND P4, PT, R80, RZ, PT ;  /* 0x000000ff5000720c */ /* 0x000fe20003f86270 */
[----:B------:R-:W-:Y:S01]  /*102a0*/  @!P2 IMAD.MOV R22, RZ, RZ, -R22 ;  /* 0x000000ffff16a224 */ /* 0x000fe200078e0a16 */
[----:B------:R-:W0:Y:S01]  /*102b0*/  LDCU UR15, c[0x0][0x3b0] ;  /* 0x00007600ff0f77ac */ /* 0x000e220008000800 */
[----:B------:R-:W2:Y:S04]  /*102c0*/  LDL.LU R96, [R1+0x1b8] ;  /* 0x0001b80001607983 */ /* 0x000ea80000300800 */
[----:B------:R-:W2:Y:S01]  /*102d0*/  LDL.LU R94, [R1+0x1b4] ;  /* 0x0001b400015e7983 */ /* 0x000ea20000300800 */
[----:B------:R-:W-:-:S03]  /*102e0*/  SEL R21, R10, R21, !P3 ;  /* 0x000000150a157207 */ /* 0x000fc60005800000 */
[----:B------:R-:W2:Y:S04]  /*102f0*/  LDL.LU R92, [R1+0x1b0] ;  /* 0x0001b000015c7983 */ /* 0x000ea80000300800 */
[----:B------:R-:W2:Y:S04]  /*10300*/  LDL.LU R90, [R1+0x1ac] ;  /* 0x0001ac00015a7983 */ /* 0x000ea80000300800 */
[----:B------:R-:W2:Y:S04]  /*10310*/  LDL.LU R88, [R1+0x1a8] ;  /* 0x0001a80001587983 */ /* 0x000ea80000300800 */
[----:B------:R-:W2:Y:S04]  /*10320*/  LDL.LU R86, [R1+0x1a4] ;  /* 0x0001a40001567983 */ /* 0x000ea80000300800 */
[----:B------:R-:W2:Y:S01]  /*10330*/  LDL.LU R141, [R1+0x1a0] ;  /* 0x0001a000018d7983 */ /* 0x000ea20000300800 */
[----:B------:R-:W-:-:S03]  /*10340*/  IMAD R157, R21, UR75, RZ ;  /* 0x0000004b159d7c24 */ /* 0x000fc6000f8e02ff */
[----:B------:R-:W2:Y:S01]  /*10350*/  LDL.LU R82, [R1+0x19c] ;  /* 0x00019c0001527983 */ /* 0x000ea20000300800 */
[----:B------:R-:W-:Y:S02]  /*10360*/  IABS R21, R74 ;  /* 0x0000004a00157213 */ /* 0x000fe40000000000 */
[C---:B---3--:R-:W-:Y:S01]  /*10370*/  SEL R159, R10.reuse, R72, !P3 ;  /* 0x000000480a9f7207 */ /* 0x048fe20005800000 */
[----:B------:R-:W3:Y:S01]  /*10380*/  LDL.LU R80, [R1+0x198] ;  /* 0x0001980001507983 */ /* 0x000ee20000300800 */
[C---:B------:R-:W-:Y:S02]  /*10390*/  SEL R134, R10.reuse, R70, !P3 ;  /* 0x000000460a867207 */ /* 0x040fe40005800000 */
[C---:B------:R-:W-:Y:S01]  /*103a0*/  SEL R130, R10.reuse, R65, !P3 ;  /* 0x000000410a827207 */ /* 0x040fe20005800000 */
[----:B------:R-:W3:Y:S01]  /*103b0*/  LDL.LU R78, [R1+0x194] ;  /* 0x00019400014e7983 */ /* 0x000ee20000300800 */
[C---:B------:R-:W-:Y:S02]  /*103c0*/  SEL R128, R10.reuse, R61, !P3 ;  /* 0x0000003d0a807207 */ /* 0x040fe40005800000 */
[C---:B------:R-:W-:Y:S01]  /*103d0*/  SEL R126, R10.reuse, R59, !P3 ;  /* 0x0000003b0a7e7207 */ /* 0x040fe20005800000 */
[----:B------:R-:W3:Y:S01]  /*103e0*/  LDL.LU R76, [R1+0x190] ;  /* 0x00019000014c7983 */ /* 0x000ee20000300800 */
[----:B------:R-:W-:-:S02]  /*103f0*/  SEL R124, R10, R57, !P3 ;  /* 0x000000390a7c7207 */ /* 0x000fc40005800000 */
[C---:B----4-:R-:W-:Y:S01]  /*10400*/  SEL R122, R10.reuse, R49, !P3 ;  /* 0x000000310a7a7207 */ /* 0x050fe20005800000 */
[----:B------:R-:W4:Y:S01]  /*10410*/  LDL.LU R142, [R1+0x18c] ;  /* 0x00018c00018e7983 */ /* 0x000f220000300800 */
[C---:B------:R-:W-:Y:S02]  /*10420*/  SEL R120, R10.reuse, R47, !P3 ;  /* 0x0000002f0a787207 */ /* 0x040fe40005800000 */
[C---:B--2---:R-:W-:Y:S01]  /*10430*/  SEL R118, R10.reuse, R45, !P3 ;  /* 0x0000002d0a767207 */ /* 0x044fe20005800000 */
[----:B0-----:R-:W2:Y:S01]  /*10440*/  LDL.LU R74, [R1+0x188] ;  /* 0x00018800014a7983 */ /* 0x001ea20000300800 */
[----:B------:R-:W-:-:S03]  /*10450*/  SEL R114, R10, R43, !P3 ;  /* 0x0000002b0a727207 */ /* 0x000fc60005800000 */
[----:B------:R-:W2:Y:S01]  /*10460*/  LDL.LU R72, [R1+0x184] ;  /* 0x0001840001487983 */ /* 0x000ea20000300800 */
[C---:B------:R-:W-:Y:S02]  /*10470*/  SEL R139, R10.reuse, R139, !P3 ;  /* 0x0000008b0a8b7207 */ /* 0x040fe40005800000 */
[----:B------:R-:W-:Y:S01]  /*10480*/  SEL R160, R10, R39, !P3 ;  /* 0x000000270aa07207 */ /* 0x000fe20005800000 */
[----:B------:R-:W2:Y:S01]  /*10490*/  LDL.LU R70, [R1+0x180] ;  /* 0x0001800001467983 */ /* 0x000ea20000300800 */
[----:B-1----:R-:W-:Y:S01]  /*104a0*/  LOP3.LUT R2, R2, 0x7f, RZ, 0xc0, !PT ;  /* 0x0000007f02027812 */ /* 0x002fe200078ec0ff */
[----:B------:R-:W-:Y:S01]  /*104b0*/  @!P4 IMAD.MOV R23, RZ, RZ, -R23 ;  /* 0x000000ffff17c224 */ /* 0x000fe200078e0a17 */
[C---:B------:R-:W-:Y:S01]  /*104c0*/  SEL R38, R10.reuse, R38, !P3 ;  /* 0x000000260a267207 */ /* 0x040fe20005800000 */
[----:B------:R-:W2:Y:S01]  /*104d0*/  LDL.LU R65, [R1+0x17c] ;  /* 0x00017c0001417983 */ /* 0x000ea20000300800 */
[C---:B------:R-:W-:Y:S01]  /*104e0*/  SEL R0, R10.reuse, R13, !P3 ;  /* 0x0000000d0a007207 */ /* 0x040fe20005800000 */
[----:B------:R-:W0:Y:S02]  /*104f0*/  LDCU UR75, c[0x0][0x3b0] ;  /* 0x00007600ff4b77ac */ /* 0x000e240008000800 */
[----:B------:R-:W2:Y:S04]  /*10500*/  LDL.LU R117, [R1+0x178] ;  /* 0x0001780001757983 */ /* 0x000ea80000300800 */
[----:B------:R-:W2:Y:S04]  /*10510*/  LDL.LU R61, [R1+0x174] ;  /* 0x00017400013d7983 */ /* 0x000ea80000300800 */
[----:B------:R-:W2:Y:S04]  /*10520*/  LDL.LU R59, [R1+0x170] ;  /* 0x00017000013b7983 */ /* 0x000ea80000300800 */
[----:B------:R-:W2:Y:S04]  /*10530*/  LDL.LU R57, [R1+0x16c] ;  /* 0x00016c0001397983 */ /* 0x000ea80000300800 */
[----:B------:R-:W2:Y:S04]  /*10540*/  LDL.LU R49, [R1+0x168] ;  /* 0x0001680001317983 */ /* 0x000ea80000300800 */
[----:B------:R-:W2:Y:S04]  /*10550*/  LDL.LU R47, [R1+0x164] ;  /* 0x00016400012f7983 */ /* 0x000ea80000300800 */
[----:B------:R-:W2:Y:S04]  /*10560*/  LDL.LU R45, [R1+0x160] ;  /* 0x00016000012d7983 */ /* 0x000ea80000300800 */
[----:B------:R-:W2:Y:S04]  /*10570*/  LDL.LU R43, [R1+0x15c] ;  /* 0x00015c00012b7983 */ /* 0x000ea80000300800 */
[----:B------:R1:W-:Y:S04]  /*10580*/  STL [R1+0xb74], R10 ;  /* 0x000b740a01007387 */ /* 0x0003e80000100800 */
[----:B------:R-:W-:Y:S01]  /*10590*/  STL [R1+0xc90], R126 ;  /* 0x000c907e01007387 */ /* 0x000fe20000100800 */
[----:B------:R-:W-:-:S03]  /*105a0*/  SEL R104, R10, R104, !P3 ;  /* 0x000000680a687207 */ /* 0x000fc60005800000 */
[----:B------:R-:W-:Y:S04]  /*105b0*/  STL [R1+0xc8c], R124 ;  /* 0x000c8c7c01007387 */ /* 0x000fe80000100800 */
[----:B------:R-:W-:Y:S04]  /*105c0*/  STL [R1+0xc84], R114 ;  /* 0x000c847201007387 */ /* 0x000fe80000100800 */
[----:B------:R-:W-:Y:S01]  /*105d0*/  STL [R1+0xc78], R104 ;  /* 0x000c786801007387 */ /* 0x000fe20000100800 */
[----:B------:R-:W-:Y:S01]  /*105e0*/  SEL R135, R10, R135, !P3 ;  /* 0x000000870a877207 */ /* 0x000fe20005800000 */
[----:B------:R-:W-:Y:S01]  /*105f0*/  IMAD R13, R160, UR6, RZ ;  /* 0x00000006a00d7c24 */ /* 0x000fe2000f8e02ff */
[----:B------:R-:W-:-:S05]  /*10600*/  SEL R92, R10, R92, !P3 ;  /* 0x0000005c0a5c7207 */ /* 0x000fca0005800000 */
[----:B------:R-:W-:Y:S01]  /*10610*/  STL [R1+0xc68], R92 ;  /* 0x000c685c01007387 */ /* 0x000fe20000100800 */
[----:B------:R-:W-:Y:S02]  /*10620*/  ISETP.LT.AND P2, PT, R2, R3, P0 ;  /* 0x000000030200720c */ /* 0x000fe40000741270 */
[----:B------:R-:W-:-:S05]  /*10630*/  SEL R82, R10, R82, !P3 ;  /* 0x000000520a527207 */ /* 0x000fca0005800000 */
[----:B------:R-:W-:Y:S01]  /*10640*/  STL [R1+0xc58], R82 ;  /* 0x000c585201007387 */ /* 0x000fe20000100800 */
[C---:B------:R-:W-:Y:S01]  /*10650*/  SEL R143, R10.reuse, R141, !P3 ;  /* 0x0000008d0a8f7207 */ /* 0x040fe20005800000 */
[----:B------:R-:W-:Y:S01]  /*10660*/  IMAD.MOV.U32 R3, RZ, RZ, R21 ;  /* 0x000000ffff037224 */ /* 0x000fe200078e0015 */
[----:B------:R-:W-:Y:S01]  /*10670*/  SEL R129, R10, R129, !P3 ;  /* 0x000000810a817207 */ /* 0x000fe20005800000 */
[----:B------:R-:W-:Y:S01]  /*10680*/  IMAD R158, R38, UR76, RZ ;  /* 0x0000004c269e7c24 */ /* 0x000fe2000f8e02ff */
[C---:B------:R-:W-:Y:S02]  /*10690*/  SEL R113, R10.reuse, R113, !P3 ;  /* 0x000000710a717207 */ /* 0x040fe40005800000 */
[C---:B------:R-:W-:Y:S02]  /*106a0*/  SEL R153, R10.reuse, R73, !P3 ;  /* 0x000000490a997207 */ /* 0x040fe40005800000 */
[C---:B------:R-:W-:Y:S02]  /*106b0*/  SEL R152, R10.reuse, R68, !P3 ;  /* 0x000000440a987207 */ /* 0x040fe40005800000 */
[----:B------:R-:W-:-:S02]  /*106c0*/  SEL R151, R10, R63, !P3 ;  /* 0x0000003f0a977207 */ /* 0x000fc40005800000 */
[C---:B------:R-:W-:Y:S02]  /*106d0*/  SEL R105, R10.reuse, R105, !P3 ;  /* 0x000000690a697207 */ /* 0x040fe40005800000 */
[C---:B------:R-:W-:Y:S02]  /*106e0*/  SEL R155, R10.reuse, R85, !P3 ;  /* 0x000000550a9b7207 */ /* 0x040fe40005800000 */
        /* <DEDUP_REMOVED lines=17> */
[C---:B---3--:R-:W-:Y:S02]  /*10800*/  SEL R80, R10.reuse, R80, !P3 ;  /* 0x000000500a507207 */ /* 0x048fe40005800000 */
        /* <DEDUP_REMOVED lines=56> */
[----:B------:R-:W-:Y:S01]  /*10b90*/  SEL R37, R10, R37, !P3 ;  /* 0x000000250a257207 */ /* 0x000fe20005800000 */
[----:B------:R-:W-:Y:S01]  /*10ba0*/  IMAD R134, R134, UR6, RZ ;  /* 0x0000000686867c24 */ /* 0x000fe2000f8e02ff */
[----:B----4-:R-:W-:Y:S01]  /*10bb0*/  SEL R141, R10, R142, !P3 ;  /* 0x0000008e0a8d7207 */ /* 0x010fe20005800000 */
[----:B------:R-:W-:Y:S01]  /*10bc0*/  IMAD R122, R122, UR6, RZ ;  /* 0x000000067a7a7c24 */ /* 0x000fe2000f8e02ff */
[----:B------:R-:W-:Y:S01]  /*10bd0*/  SEL R21, R10, R121, !P3 ;  /* 0x000000790a157207 */ /* 0x000fe20005800000 */
[----:B------:R-:W-:Y:S01]  /*10be0*/  IMAD R130, R130, UR6, RZ ;  /* 0x0000000682827c24 */ /* 0x000fe2000f8e02ff */
[----:B------:R-:W-:Y:S01]  /*10bf0*/  SEL R63, R10, R53, !P3 ;  /* 0x000000350a3f7207 */ /* 0x000fe20005800000 */
[----:B------:R-:W-:Y:S01]  /*10c00*/  IMAD R120, R120, UR6, RZ ;  /* 0x0000000678787c24 */ /* 0x000fe2000f8e02ff */
[C---:B------:R-:W-:Y:S01]  /*10c10*/  SEL R68, R10.reuse, R48, !P3 ;  /* 0x000000300a447207 */ /* 0x040fe20005800000 */
[----:B------:R-:W3:Y:S01]  /*10c20*/  LDCU UR76, c[0x0][0x3b0] ;  /* 0x00007600ff4c77ac */ /* 0x000ee20008000800 */
[----:B------:R-:W-:-:S02]  /*10c30*/  SEL R73, R10, R41, !P3 ;  /* 0x000000290a497207 */ /* 0x000fc40005800000 */
[C---:B------:R-:W-:Y:S02]  /*10c40*/  SEL R38, R10.reuse, R20, !P3 ;  /* 0x000000140a267207 */ /* 0x040fe40005800000 */
[----:B--2---:R-:W-:-:S05]  /*10c50*/  SEL R74, R10, R74, !P3 ;  /* 0x0000004a0a4a7207 */ /* 0x004fca0005800000 */
[----:B------:R-:W-:Y:S01]  /*10c60*/  STL [R1+0xb78], R74 ;  /* 0x000b784a01007387 */ /* 0x000fe20000100800 */
[C---:B------:R-:W-:Y:S02]  /*10c70*/  SEL R72, R10.reuse, R72, !P3 ;  /* 0x000000480a487207 */ /* 0x040fe40005800000 */
[----:B------:R-:W-:-:S05]  /*10c80*/  SEL R61, R10, R61, !P3 ;  /* 0x0000003d0a3d7207 */ /* 0x000fca0005800000 */
[----:B------:R-:W-:Y:S01]  /*10c90*/  STL [R1+0xbf0], R61 ;  /* 0x000bf03d01007387 */ /* 0x000fe20000100800 */
[----:B------:R-:W-:-:S05]  /*10ca0*/  SEL R47, R10, R47, !P3 ;  /* 0x0000002f0a2f7207 */ /* 0x000fca0005800000 */
[----:B------:R-:W-:Y:S04]  /*10cb0*/  STL [R1+0xbc8], R47 ;  /* 0x000bc82f01007387 */ /* 0x000fe80000100800 */
[----:B------:R-:W-:Y:S04]  /*10cc0*/  STL [R1+0xc9c], R139 ;  /* 0x000c9c8b01007387 */ /* 0x000fe80000100800 */
[----:B------:R-:W-:Y:S04]  /*10cd0*/  STL [R1+0xca4], R139 ;  /* 0x000ca48b01007387 */ /* 0x000fe80000100800 */
[----:B------:R-:W-:Y:S01]  /*10ce0*/  STL [R1+0xcac], R139 ;  /* 0x000cac8b01007387 */ /* 0x000fe20000100800 */
[----:B------:R-:W-:-:S03]  /*10cf0*/  SEL R142, R10, R117, !P3 ;  /* 0x000000750a8e7207 */ /* 0x000fc60005800000 */
[----:B------:R-:W-:Y:S01]  /*10d00*/  STL [R1+0xcb4], R139 ;  /* 0x000cb48b01007387 */ /* 0x000fe20000100800 */
[----:B------:R-:W-:-:S03]  /*10d10*/  SEL R70, R10, R70, !P3 ;  /* 0x000000460a467207 */ /* 0x000fc60005800000 */
[----:B------:R-:W-:Y:S01]  /*10d20*/  STL [R1+0xcb8], R139 ;  /* 0x000cb88b01007387 */ /* 0x000fe20000100800 */
[----:B------:R-:W-:-:S03]  /*10d30*/  SEL R65, R10, R65, !P3 ;  /* 0x000000410a417207 */ /* 0x000fc60005800000 */
[----:B------:R-:W-:Y:S01]  /*10d40*/  STL [R1+0xcc0], R139 ;  /* 0x000cc08b01007387 */ /* 0x000fe20000100800 */
[C---:B------:R-:W-:Y:S02]  /*10d50*/  SEL R59, R10.reuse, R59, !P3 ;  /* 0x0000003b0a3b7207 */ /* 0x040fe40005800000 */
[C---:B------:R-:W-:Y:S01]  /*10d60*/  SEL R57, R10.reuse, R57, !P3 ;  /* 0x000000390a397207 */ /* 0x040fe20005800000 */
[----:B------:R-:W-:Y:S01]  /*10d70*/  STL [R1+0xcc8], R139 ;  /* 0x000cc88b01007387 */ /* 0x000fe20000100800 */
[C---:B------:R-:W-:Y:S02]  /*10d80*/  SEL R49, R10.reuse, R49, !P3 ;  /* 0x000000310a317207 */ /* 0x040fe40005800000 */
[C---:B------:R-:W-:Y:S01]  /*10d90*/  SEL R45, R10.reuse, R45, !P3 ;  /* 0x0000002d0a2d7207 */ /* 0x040fe20005800000 */
[----:B------:R-:W-:Y:S01]  /*10da0*/  STL [R1+0xcd0], R139 ;  /* 0x000cd08b01007387 */ /* 0x000fe20000100800 */
[C---:B------:R-:W-:Y:S02]  /*10db0*/  SEL R43, R10.reuse, R43, !P3 ;  /* 0x0000002b0a2b7207 */ /* 0x040fe40005800000 */
[C---:B------:R-:W-:Y:S01]  /*10dc0*/  SEL R46, R10.reuse, R19, !P3 ;  /* 0x000000130a2e7207 */ /* 0x040fe20005800000 */
[----:B------:R-:W-:Y:S01]  /*10dd0*/  STL [R1+0xc98], R135 ;  /* 0x000c988701007387 */ /* 0x000fe20000100800 */
[----:B------:R-:W-:-:S02]  /*10de0*/  SEL R79, R10, R18, !P3 ;  /* 0x000000120a4f7207 */ /* 0x000fc40005800000 */
[C---:B------:R-:W-:Y:S02]  /*10df0*/  SEL R39, R10.reuse, R16, !P3 ;  /* 0x000000100a277207 */ /* 0x040fe40005800000 */
[C---:B------:R-:W-:Y:S02]  /*10e00*/  SEL R48, R10.reuse, R15, !P3 ;  /* 0x0000000f0a307207 */ /* 0x040fe40005800000 */
[C---:B------:R-:W-:Y:S02]  /*10e10*/  SEL R85, R10.reuse, R14, !P3 ;  /* 0x0000000e0a557207 */ /* 0x040fe40005800000 */
[----:B------:R-:W-:Y:S01]  /*10e20*/  SEL R40, R10, R12, !P3 ;  /* 0x0000000c0a287207 */ /* 0x000fe20005800000 */
[----:B------:R-:W-:Y:S01]  /*10e30*/  IMAD R12, R126, UR6, RZ ;  /* 0x000000067e0c7c24 */ /* 0x000fe2000f8e02ff */
        /* <DEDUP_REMOVED lines=8> */
[----:B------:R-:W-:Y:S01]  /*10ec0*/  SEL R144, R10, R23, !P3 ;  /* 0x000000170a907207 */ /* 0x000fe20005800000 */
[----:B------:R-:W-:Y:S01]  /*10ed0*/  STL [R1+0xc94], R129 ;  /* 0x000c948101007387 */ /* 0x000fe20000100800 */
[-C--:B-1----:R-:W-:Y:S01]  /*10ee0*/  IADD3 R10, P5, PT, R13, R7.reuse, RZ ;  /* 0x000000070d0a7210 */ /* 0x082fe20007fbe0ff */
[----:B------:R-:W-:Y:S02]  /*10ef0*/  IMAD R11, R114, UR6, RZ ;  /* 0x00000006720b7c24 */ /* 0x000fe4000f8e02ff */
[----:B------:R-:W-:Y:S01]  /*10f00*/  STL [R1+0xc88], R113 ;  /* 0x000c887101007387 */ /* 0x000fe20000100800 */
[----:B------:R-:W-:-:S03]  /*10f10*/  IADD3 R26, P4, PT, R12, R7, RZ ;  /* 0x000000070c1a7210 */ /* 0x000fc60007f9e0ff */
[----:B------:R-:W-:Y:S04]  /*10f20*/  STL [R1+0xc7c], R105 ;  /* 0x000c7c6901007387 */ /* 0x000fe80000100800 */
[----:B------:R-:W-:Y:S04]  /*10f30*/  STL [R1+0xc70], R99 ;  /* 0x000c706301007387 */ /* 0x000fe80000100800 */
[----:B------:R1:W-:Y:S01]  /*10f40*/  STL [R1+0x160], R10 ;  /* 0x0001600a01007387 */ /* 0x0003e20000100800 */
[----:B------:R-:W-:-:S03]  /*10f50*/  IMAD R5, R104, UR6, RZ ;  /* 0x0000000668057c24 */ /* 0x000fc6000f8e02ff */
[----:B------:R-:W-:Y:S01]  /*10f60*/  STL [R1+0x1a0], R26 ;  /* 0x0001a01a01007387 */ /* 0x000fe20000100800 */
[-C--:B-1----:R-:W-:Y:S02]  /*10f70*/  LEA.HI.X.SX32 R10, R13, R6.reuse, 0x1, P5 ;  /* 0x000000060d0a7211 */ /* 0x082fe400028f0eff */
[----:B------:R-:W-:Y:S01]  /*10f80*/  IADD3 R25, P5, PT, R11, R7, RZ ;  /* 0x000000070b197210 */ /* 0x000fe20007fbe0ff */
[----:B------:R-:W-:Y:S02]  /*10f90*/  IMAD R4, R92, UR6, RZ ;  /* 0x000000065c047c24 */ /* 0x000fe4000f8e02ff */
[----:B------:R1:W-:Y:S04]  /*10fa0*/  STL [R1+0x15c], R10 ;  /* 0x00015c0a01007387 */ /* 0x0003e80000100800 */
[----:B------:R2:W-:Y:S01]  /*10fb0*/  STL [R1+0x1e0], R25 ;  /* 0x0001e01901007387 */ /* 0x0005e20000100800 */
[----:B-1----:R-:W-:-:S02]  /*10fc0*/  LEA.HI.X.SX32 R10, R12, R6, 0x1, P4 ;  /* 0x000000060c0a7211 */ /* 0x002fc400020f0eff */
[----:B------:R-:W-:Y:S02]  /*10fd0*/  LEA.HI.X.SX32 R12, R11, R6, 0x1, P5 ;  /* 0x000000060b0c7211 */ /* 0x000fe400028f0eff */
[----:B--2---:R-:W-:Y:S01]  /*10fe0*/  IADD3 R25, P4, PT, R5, R7, RZ ;  /* 0x0000000705197210 */ /* 0x004fe20007f9e0ff */
[----:B------:R1:W-:Y:S01]  /*10ff0*/  STL [R1+0x19c], R10 ;  /* 0x00019c0a01007387 */ /* 0x0003e20000100800 */
[----:B------:R-:W-:-:S03]  /*11000*/  IMAD R14, R82, UR6, RZ ;  /* 0x00000006520e7c24 */ /* 0x000fc6000f8e02ff */
[----:B------:R-:W-:Y:S01]  /*11010*/  STL [R1+0x240], R25 ;  /* 0x0002401901007387 */ /* 0x000fe20000100800 */
[----:B------:R-:W-:Y:S01]  /*11020*/  IMAD R15, R74, UR6, RZ ;  /* 0x000000064a0f7c24 */ /* 0x000fe2000f8e02ff */
[----:B-1----:R-:W-:Y:S02]  /*11030*/  IADD3 R10, P5, PT, R4, R7, RZ ;  /* 0x00000007040a7210 */ /* 0x002fe40007fbe0ff */
[----:B------:R1:W-:Y:S04]  /*11040*/  STL [R1+0x1dc], R12 ;  /* 0x0001dc0c01007387 */ /* 0x0003e80000100800 */
[----:B------:R-:W-:Y:S04]  /*11050*/  STL [R1+0xc5c], R84 ;  /* 0x000c5c5401007387 */ /* 0x000fe80000100800 */
[----:B------:R2:W-:Y:S01]  /*11060*/  STL [R1+0x280], R10 ;  /* 0x0002800a01007387 */ /* 0x0005e20000100800 */
[----:B-1----:R-:W-:-:S02]  /*11070*/  LEA.HI.X.SX32 R12, R5, R6, 0x1, P4 ;  /* 0x00000006050c7211 */ /* 0x002fc400020f0eff */
[----:B------:R-:W-:Y:S02]  /*11080*/  LEA.HI.X.SX32 R5, R4, R6, 0x1, P5 ;  /* 0x0000000604057211 */ /* 0x000fe400028f0eff */
[-C--:B------:R-:W-:Y:S02]  /*11090*/  IADD3 R4, P5, PT, R15, R7.reuse, RZ ;  /* 0x000000070f047210 */ /* 0x080fe40007fbe0ff */
[----:B--2---:R-:W-:Y:S01]  /*110a0*/  IADD3 R10, P4, PT, R14, R7, RZ ;  /* 0x000000070e0a7210 */ /* 0x004fe20007f9e0ff */
[----:B------:R-:W-:Y:S01]  /*110b0*/  STL [R1+0x23c], R12 ;  /* 0x00023c0c01007387 */ /* 0x000fe20000100800 */
[----:B------:R-:W-:-:S03]  /*110c0*/  IMAD R16, R61, UR6, RZ ;  /* 0x000000063d107c24 */ /* 0x000fc6000f8e02ff */
[----:B------:R-:W-:Y:S04]  /*110d0*/  STL [R1+0x5f0], R10 ;  /* 0x0005f00a01007387 */ /* 0x000fe80000100800 */
[----:B------:R1:W-:Y:S01]  /*110e0*/  STL [R1+0x27c], R5 ;  /* 0x00027c0501007387 */ /* 0x0003e20000100800 */
[----:B------:R-:W-:-:S03]  /*110f0*/  IMAD R17, R47, UR6, RZ ;  /* 0x000000062f117c24 */ /* 0x000fc6000f8e02ff */
[----:B------:R-:W-:Y:S04]  /*11100*/  STL [R1+0xc04], R67 ;  /* 0x000c044301007387 */ /* 0x000fe80000100800 */
[----:B------:R2:W-:Y:S01]  /*11110*/  STL [R1+0x618], R4 ;  /* 0x0006180401007387 */ /* 0x0005e20000100800 */
[-C--:B-1----:R-:W-:Y:S02]  /*11120*/  LEA.HI.X.SX32 R5, R15, R6.reuse, 0x1, P5 ;  /* 0x000000060f057211 */ /* 0x082fe400028f0eff */
[----:B--2---:R-:W-:Y:S02]  /*11130*/  LEA.HI.X.SX32 R4, R14, R6, 0x1, P4 ;  /* 0x000000060e047211 */ /* 0x004fe400020f0eff */
[----:B------:R-:W-:-:S03]  /*11140*/  IADD3 R10, P4, PT, R16, R7, RZ ;  /* 0x00000007100a7210 */ /* 0x000fc60007f9e0ff */
[----:B------:R1:W-:Y:S01]  /*11150*/  STL [R1+0x5ec], R4 ;  /* 0x0005ec0401007387 */ /* 0x0003e20000100800 */
[----:B------:R-:W-:-:S03]  /*11160*/  IMAD R18, R139, UR6, RZ ;  /* 0x000000068b127c24 */ /* 0x000fc6000f8e02ff */
[----:B------:R-:W-:Y:S01]  /*11170*/  STL [R1+0x640], R10 ;  /* 0x0006400a01007387 */ /* 0x000fe20000100800 */
[----:B-1----:R-:W-:-:S03]  /*11180*/  IADD3 R4, P5, PT, R17, R7, RZ ;  /* 0x0000000711047210 */ /* 0x002fc60007fbe0ff */
        /* <DEDUP_REMOVED lines=15> */
[-C--:B-1----:R-:W-:Y:S01]  /*11280*/  LEA.HI.X.SX32 R5, R19, R6.reuse, 0x1, P5 ;  /* 0x0000000613057211 */ /* 0x082fe200028f0eff */
[----:B------:R-:W-:Y:S01]  /*11290*/  IMAD R22, R113, UR6, RZ ;  /* 0x0000000671167c24 */ /* 0x000fe2000f8e02ff */
[----:B--2---:R-:W-:Y:S02]  /*112a0*/  LEA.HI.X.SX32 R4, R18, R6, 0x1, P4 ;  /* 0x0000000612047211 */ /* 0x004fe400020f0eff */
[----:B------:R-:W-:-:S03]  /*112b0*/  IADD3 R10, P4, PT, R20, R7, RZ ;  /* 0x00000007140a7210 */ /* 0x000fc60007f9e0ff */
[----:B------:R1:W-:Y:S04]  /*112c0*/  STL [R1+0x67c], R4 ;  /* 0x00067c0401007387 */ /* 0x0003e80000100800 */
[----:B------:R-:W-:Y:S01]  /*112d0*/  STL [R1+0x6c0], R10 ;  /* 0x0006c00a01007387 */ /* 0x000fe20000100800 */
[----:B-1----:R-:W-:-:S03]  /*112e0*/  IADD3 R4, P5, PT, R21, R7, RZ ;  /* 0x0000000715047210 */ /* 0x002fc60007fbe0ff */
[----:B------:R1:W-:Y:S01]  /*112f0*/  STL [R1+0x69c], R5 ;  /* 0x00069c0501007387 */ /* 0x0003e20000100800 */
[----:B------:R-:W-:-:S03]  /*11300*/  IMAD R23, R105, UR6, RZ ;  /* 0x0000000669177c24 */ /* 0x000fc6000f8e02ff */
[----:B------:R-:W-:Y:S04]  /*11310*/  STL [R1+0xbd8], R51 ;  /* 0x000bd83301007387 */ /* 0x000fe80000100800 */
[----:B------:R2:W-:Y:S01]  /*11320*/  STL [R1+0x6e0], R4 ;  /* 0x0006e00401007387 */ /* 0x0005e20000100800 */
[----:B-1----:R-:W-:-:S03]  /*11330*/  LEA.HI.X.SX32 R5, R20, R6, 0x1, P4 ;  /* 0x0000000614057211 */ /* 0x002fc600020f0eff */
[----:B------:R-:W-:Y:S01]  /*11340*/  STL [R1+0xc08], R20 ;  /* 0x000c081401007387 */ /* 0x000fe20000100800 */
[----:B--2---:R-:W-:-:S03]  /*11350*/  IADD3 R4, P4, PT, R22, R7, RZ ;  /* 0x0000000716047210 */ /* 0x004fc60007f9e0ff */
[----:B------:R1:W-:Y:S01]  /*11360*/  STL [R1+0x6bc], R5 ;  /* 0x0006bc0501007387 */ /* 0x0003e20000100800 */
[----:B------:R-:W-:-:S03]  /*11370*/  IMAD R24, R99, UR6, RZ ;  /* 0x0000000663187c24 */ /* 0x000fc6000f8e02ff */
[----:B------:R-:W-:Y:S04]  /*11380*/  STL [R1+0xb7c], R21 ;  /* 0x000b7c1501007387 */ /* 0x000fe80000100800 */
[----:B------:R2:W-:Y:S01]  /*11390*/  STL [R1+0x700], R4 ;  /* 0x0007000401007387 */ /* 0x0005e20000100800 */
[----:B-1----:R-:W-:Y:S01]  /*113a0*/  LEA.HI.X.SX32 R5, R21, R6, 0x1, P5 ;  /* 0x0000000615057211 */ /* 0x002fe200028f0eff */
[----:B------:R-:W-:-:S04]  /*113b0*/  IMAD R13, R91, UR6, RZ ;  /* 0x000000065b0d7c24 */ /* 0x000fc8000f8e02ff */
[----:B------:R1:W-:Y:S01]  /*113c0*/  STL [R1+0x6dc], R5 ;  /* 0x0006dc0501007387 */ /* 0x0003e20000100800 */
[----:B--2---:R-:W-:-:S03]  /*113d0*/  IADD3 R4, P5, PT, R23, R7, RZ ;  /* 0x0000000717047210 */ /* 0x004fc60007fbe0ff */
        /* <DEDUP_REMOVED lines=9> */
[-C--:B-1----:R-:W-:Y:S02]  /*11470*/  LEA.HI.X.SX32 R5, R23, R6.reuse, 0x1, P5 ;  /* 0x0000000617057211 */ /* 0x082fe400028f0eff */
[----:B------:R-:W-:-:S03]  /*11480*/  LEA.HI.X.SX32 R10, R24, R6, 0x1, P4 ;  /* 0x00000006180a7211 */ /* 0x000fc600020f0eff */
[----:B------:R-:W-:Y:S01]  /*11490*/  STL [R1+0x71c], R5 ;  /* 0x00071c0501007387 */ /* 0x000fe20000100800 */
[----:B--2---:R-:W-:-:S03]  /*114a0*/  IADD3 R4, P5, PT, R13, R7, RZ ;  /* 0x000000070d047210 */ /* 0x004fc60007fbe0ff */
[----:B------:R-:W-:Y:S04]  /*114b0*/  STL [R1+0xc24], R38 ;  /* 0x000c242601007387 */ /* 0x000fe80000100800 */
[----:B------:R1:W-:Y:S01]  /*114c0*/  STL [R1+0x760], R4 ;  /* 0x0007600401007387 */ /* 0x0003e20000100800 */
[----:B------:R-:W-:-:S03]  /*114d0*/  LEA.HI.X.SX32 R13, R13, R6, 0x1, P5 ;  /* 0x000000060d0d7211 */ /* 0x000fc600028f0eff */
[----:B------:R-:W-:Y:S04]  /*114e0*/  STL [R1+0xc10], R24 ;  /* 0x000c101801007387 */ /* 0x000fe80000100800 */
[----:B------:R2:W-:Y:S01]  /*114f0*/  STL [R1+0x73c], R10 ;  /* 0x00073c0a01007387 */ /* 0x0005e20000100800 */
[----:B-1----:R-:W-:-:S05]  /*11500*/  IADD3 R4, P4, PT, R11, R7, RZ ;  /* 0x000000070b047210 */ /* 0x002fca0007f9e0ff */
[----:B------:R-:W-:Y:S01]  /*11510*/  STL [R1+0x780], R4 ;  /* 0x0007800401007387 */ /* 0x000fe20000100800 */
[----:B--2---:R-:W-:-:S03]  /*11520*/  IADD3 R10, P5, PT, R158, R7, RZ ;  /* 0x000000079e0a7210 */ /* 0x004fc60007fbe0ff */
        /* <DEDUP_REMOVED lines=11> */
[----:B------:R-:W-:Y:S04]  /*115e0*/  STL [R1+0x7c0], R135 ;  /* 0x0007c08701007387 */ /* 0x000fe80000100800 */
[----:B------:R1:W-:Y:S01]  /*115f0*/  STL [R1+0x7e0], R10 ;  /* 0x0007e00a01007387 */ /* 0x0003e20000100800 */
[----:B------:R-:W-:-:S03]  /*11600*/  LEA.HI.X.SX32 R16, R157, R6, 0x1, P4 ;  /* 0x000000069d107211 */ /* 0x000fc600020f0eff */
[----:B------:R-:W-:Y:S04]  /*11610*/  STL [R1+0xca0], R135 ;  /* 0x000ca08701007387 */ /* 0x000fe80000100800 */
[----:B------:R-:W-:Y:S04]  /*11620*/  STL [R1+0xca8], R135 ;  /* 0x000ca88701007387 */ /* 0x000fe80000100800 */
[----:B------:R-:W-:Y:S01]  /*11630*/  STL [R1+0xcb0], R135 ;  /* 0x000cb08701007387 */ /* 0x000fe20000100800 */
[----:B-1----:R-:W-:-:S03]  /*11640*/  IADD3 R10, P4, PT, R25, R7, RZ ;  /* 0x00000007190a7210 */ /* 0x002fc60007f9e0ff */
[----:B------:R-:W-:Y:S01]  /*11650*/  STL [R1+0xcbc], R135 ;  /* 0x000cbc8701007387 */ /* 0x000fe20000100800 */
[----:B------:R-:W-:-:S03]  /*11660*/  IMAD R15, R55, UR73, RZ ;  /* 0x00000049370f7c24 */ /* 0x000fc6000f8e02ff */
[----:B------:R-:W-:Y:S04]  /*11670*/  STL [R1+0xcc4], R135 ;  /* 0x000cc48701007387 */ /* 0x000fe80000100800 */
[----:B------:R-:W-:Y:S01]  /*11680*/  STL [R1+0xccc], R135 ;  /* 0x000ccc8701007387 */ /* 0x000fe20000100800 */
[----:B------:R-:W-:-:S03]  /*11690*/  LEA.HI.X.SX32 R13, R26, R6, 0x1, P5 ;  /* 0x000000061a0d7211 */ /* 0x000fc600028f0eff */
[----:B------:R-:W-:Y:S04]  /*116a0*/  STL [R1+0xcd4], R135 ;  /* 0x000cd48701007387 */ /* 0x000fe80000100800 */
[----:B------:R-:W-:Y:S04]  /*116b0*/  STL [R1+0xc28], R40 ;  /* 0x000c282801007387 */ /* 0x000fe80000100800 */
[----:B------:R-:W-:Y:S04]  /*116c0*/  STL [R1+0x7bc], R16 ;  /* 0x0007bc1001007387 */ /* 0x000fe80000100800 */
[----:B------:R-:W-:Y:S04]  /*116d0*/  STL [R1+0xc14], R26 ;  /* 0x000c141a01007387 */ /* 0x000fe80000100800 */
[----:B------:R1:W-:Y:S01]  /*116e0*/  STL [R1+0x800], R10 ;  /* 0x0008000a01007387 */ /* 0x0003e20000100800 */
[----:B------:R-:W-:-:S03]  /*116f0*/  IMAD R14, R51, UR72, RZ ;  /* 0x00000048330e7c24 */ /* 0x000fc6000f8e02ff */
[----:B------:R-:W-:Y:S01]  /*11700*/  STL [R1+0x7dc], R13 ;  /* 0x0007dc0d01007387 */ /* 0x000fe20000100800 */
[----:B-1----:R-:W-:-:S03]  /*11710*/  IADD3 R10, P5, PT, R15, R7, RZ ;  /* 0x000000070f0a7210 */ /* 0x002fc60007fbe0ff */
[----:B------:R-:W-:Y:S01]  /*11720*/  STL [R1+0xbb0], R41 ;  /* 0x000bb02901007387 */ /* 0x000fe20000100800 */
[----:B------:R-:W-:-:S03]  /*11730*/  IMAD R12, R44, UR71, RZ ;  /* 0x000000472c0c7c24 */ /* 0x000fc6000f8e02ff */
[----:B------:R1:W-:Y:S01]  /*11740*/  STL [R1+0x820], R10 ;  /* 0x0008200a01007387 */ /* 0x0003e20000100800 */
[----:B------:R-:W-:-:S03]  /*11750*/  LEA.HI.X.SX32 R15, R15, R6, 0x1, P5 ;  /* 0x000000060f0f7211 */ /* 0x000fc600028f0eff */
[----:B------:R-:W-:Y:S01]  /*11760*/  STL [R1+0xb84], R25 ;  /* 0x000b841901007387 */ /* 0x000fe20000100800 */
[----:B-1----:R-:W-:Y:S02]  /*11770*/  LEA.HI.X.SX32 R10, R25, R6, 0x1, P4 ;  /* 0x00000006190a7211 */ /* 0x002fe400020f0eff */
[----:B------:R-:W-:-:S03]  /*11780*/  IADD3 R13, P4, PT, R14, R7, RZ ;  /* 0x000000070e0d7210 */ /* 0x000fc60007f9e0ff */
[----:B------:R1:W-:Y:S04]  /*11790*/  STL [R1+0x7fc], R10 ;  /* 0x0007fc0a01007387 */ /* 0x0003e80000100800 */
[----:B------:R-:W-:Y:S01]  /*117a0*/  STL [R1+0x840], R13 ;  /* 0x0008400d01007387 */ /* 0x000fe20000100800 */
[----:B-1----:R-:W-:-:S03]  /*117b0*/  IADD3 R10, P5, PT, R12, R7, RZ ;  /* 0x000000070c0a7210 */ /* 0x002fc60007fbe0ff */
[----:B------:R-:W-:Y:S01]  /*117c0*/  STL [R1+0x81c], R15 ;  /* 0x00081c0f01007387 */ /* 0x000fe20000100800 */
[----:B------:R-:W-:-:S03]  /*117d0*/  IMAD R5, R38, UR70, RZ ;  /* 0x0000004626057c24 */ /* 0x000fc6000f8e02ff */
[----:B------:R-:W-:Y:S01]  /*117e0*/  STL [R1+0xc18], R28 ;  /* 0x000c181c01007387 */ /* 0x000fe20000100800 */
[----:B------:R-:W-:-:S03]  /*117f0*/  IMAD R4, R39, UR69, RZ ;  /* 0x0000004527047c24 */ /* 0x000fc6000f8e02ff */
[----:B------:R1:W-:Y:S01]  /*11800*/  STL [R1+0x860], R10 ;  /* 0x0008600a01007387 */ /* 0x0003e20000100800 */
[----:B------:R-:W-:Y:S01]  /*11810*/  IMAD R11, R40, UR68, RZ ;  /* 0x00000044280b7c24 */ /* 0x000fe2000f8e02ff */
[-C--:B-1----:R-:W-:Y:S02]  /*11820*/  LEA.HI.X.SX32 R10, R14, R6.reuse, 0x1, P4 ;  /* 0x000000060e0a7211 */ /* 0x082fe400020f0eff */
[----:B------:R-:W-:Y:S02]  /*11830*/  LEA.HI.X.SX32 R14, R12, R6, 0x1, P5 ;  /* 0x000000060c0e7211 */ /* 0x000fe400028f0eff */
[-C--:B------:R-:W-:Y:S01]  /*11840*/  IADD3 R129, P4, PT, R5, R7.reuse, RZ ;  /* 0x0000000705817210 */ /* 0x080fe20007f9e0ff */
[----:B------:R1:W-:Y:S04]  /*11850*/  STL [R1+0x83c], R10 ;  /* 0x00083c0a01007387 */ /* 0x0003e80000100800 */
[----:B------:R2:W-:Y:S01]  /*11860*/  STL [R1+0x85c], R14 ;  /* 0x00085c0e01007387 */ /* 0x0005e20000100800 */
[----:B-1----:R-:W-:-:S03]  /*11870*/  IADD3 R10, P5, PT, R4, R7, RZ ;  /* 0x00000007040a7210 */ /* 0x002fc60007fbe0ff */
[----:B------:R-:W-:Y:S01]  /*11880*/  STL [R1+0x880], R129 ;  /* 0x0008808101007387 */ /* 0x000fe20000100800 */
[----:B------:R-:W-:Y:S01]  /*11890*/  IMAD R16, R41, UR67, RZ ;  /* 0x0000004329107c24 */ /* 0x000fe2000f8e02ff */
[-C--:B--2---:R-:W-:Y:S02]  /*118a0*/  LEA.HI.X.SX32 R14, R5, R6.reuse, 0x1, P4 ;  /* 0x00000006050e7211 */ /* 0x084fe400020f0eff */
[----:B------:R1:W-:Y:S01]  /*118b0*/  STL [R1+0x8a0], R10 ;  /* 0x0008a00a01007387 */ /* 0x0003e20000100800 */
[----:B------:R-:W-:-:S03]  /*118c0*/  LEA.HI.X.SX32 R5, R4, R6, 0x1, P5 ;  /* 0x0000000604057211 */ /* 0x000fc600028f0eff */
[----:B------:R-:W-:Y:S01]  /*118d0*/  STL [R1+0xc1c], R32 ;  /* 0x000c1c2001007387 */ /* 0x000fe20000100800 */
[----:B-1----:R-:W-:-:S03]  /*118e0*/  IADD3 R10, P4, PT, R11, R7, RZ ;  /* 0x000000070b0a7210 */ /* 0x002fc60007f9e0ff */
[----:B------:R-:W-:Y:S01]  /*118f0*/  STL [R1+0x87c], R14 ;  /* 0x00087c0e01007387 */ /* 0x000fe20000100800 */
[----:B------:R-:W-:Y:S01]  /*11900*/  IADD3 R126, P5, PT, R16, R7, RZ ;  /* 0x00000007107e7210 */ /* 0x000fe20007fbe0ff */
[----:B------:R-:W-:Y:S02]  /*11910*/  IMAD R13, R28, UR66, RZ ;  /* 0x000000421c0d7c24 */ /* 0x000fe4000f8e02ff */
[----:B------:R1:W-:Y:S01]  /*11920*/  STL [R1+0x8c0], R10 ;  /* 0x0008c00a01007387 */ /* 0x0003e20000100800 */
[----:B------:R-:W-:-:S03]  /*11930*/  IMAD R12, R32, UR65, RZ ;  /* 0x00000041200c7c24 */ /* 0x000fc6000f8e02ff */
[----:B------:R2:W-:Y:S01]  /*11940*/  STL [R1+0x89c], R5 ;  /* 0x00089c0501007387 */ /* 0x0005e20000100800 */
[----:B------:R-:W-:-:S03]  /*11950*/  IMAD R29, R124, UR6, RZ ;  /* 0x000000067c1d7c24 */ /* 0x000fc6000f8e02ff */
[----:B------:R-:W-:Y:S01]  /*11960*/  STL [R1+0xc20], R36 ;  /* 0x000c202401007387 */ /* 0x000fe20000100800 */
[-C--:B-1----:R-:W-:Y:S02]  /*11970*/  LEA.HI.X.SX32 R10, R16, R6.reuse, 0x1, P5 ;  /* 0x00000006100a7211 */ /* 0x082fe400028f0eff */
[----:B--2---:R-:W-:Y:S01]  /*11980*/  LEA.HI.X.SX32 R5, R11, R6, 0x1, P4 ;  /* 0x000000060b057211 */ /* 0x004fe200020f0eff */
[----:B------:R-:W-:Y:S01]  /*11990*/  STL [R1+0x8e0], R126 ;  /* 0x0008e07e01007387 */ /* 0x000fe20000100800 */
[----:B------:R-:W-:Y:S01]  /*119a0*/  IADD3 R124, P4, PT, R13, R7, RZ ;  /* 0x000000070d7c7210 */ /* 0x000fe20007f9e0ff */
[----:B------:R-:W-:Y:S02]  /*119b0*/  IMAD R4, R36, UR64, RZ ;  /* 0x0000004024047c24 */ /* 0x000fe4000f8e02ff */
[----:B------:R1:W-:Y:S01]  /*119c0*/  STL [R1+0x8bc], R5 ;  /* 0x0008bc0501007387 */ /* 0x0003e20000100800 */
[----:B------:R-:W-:-:S03]  /*119d0*/  IMAD R27, R159, UR6, RZ ;  /* 0x000000069f1b7c24 */ /* 0x000fc6000f8e02ff */
[----:B------:R2:W-:Y:S01]  /*119e0*/  STL [R1+0x8dc], R10 ;  /* 0x0008dc0a01007387 */ /* 0x0005e20000100800 */
[----:B-1----:R-:W-:-:S03]  /*119f0*/  IADD3 R5, P5, PT, R12, R7, RZ ;  /* 0x000000070c057210 */ /* 0x002fc60007fbe0ff */
[----:B------:R-:W-:Y:S01]  /*11a00*/  STL [R1+0x900], R124 ;  /* 0x0009007c01007387 */ /* 0x000fe20000100800 */
[----:B--2---:R-:W-:-:S03]  /*11a10*/  LEA.HI.X.SX32 R10, R13, R6, 0x1, P4 ;  /* 0x000000060d0a7211 */ /* 0x004fc600020f0eff */
        /* <DEDUP_REMOVED lines=9> */
[----:B------:R2:W-:Y:S01]  /*11ab0*/  STL [R1+0x168], R10 ;  /* 0x0001680a01007387 */ /* 0x0005e20000100800 */
[----:B-1----:R-:W-:Y:S02]  /*11ac0*/  LEA.HI.X.SX32 R12, R4, R6, 0x1, P4 ;  /* 0x00000006040c7211 */ /* 0x002fe400020f0eff */
[----:B--2---:R-:W-:-:S03]  /*11ad0*/  IADD3 R10, P4, PT, R29, R7, RZ ;  /* 0x000000071d0a7210 */ /* 0x004fc60007f9e0ff */
[----:B------:R1:W-:Y:S01]  /*11ae0*/  STL [R1+0x93c], R12 ;  /* 0x00093c0c01007387 */ /* 0x0003e20000100800 */
[----:B------:R-:W-:-:S03]  /*11af0*/  LEA.HI.X.SX32 R4, R27, R6, 0x1, P5 ;  /* 0x000000061b047211 */ /* 0x000fc600028f0eff */
[----:B------:R-:W-:Y:S01]  /*11b00*/  STL [R1+0xb88], R27 ;  /* 0x000b881b01007387 */ /* 0x000fe20000100800 */
[----:B------:R-:W-:-:S03]  /*11b10*/  IMAD R102, R102, UR6, RZ ;  /* 0x0000000666667c24 */ /* 0x000fc6000f8e02ff */
[----:B------:R2:W-:Y:S01]  /*11b20*/  STL [R1+0x1a8], R10 ;  /* 0x0001a80a01007387 */ /* 0x0005e20000100800 */
[----:B-1----:R-:W-:-:S03]  /*11b30*/  LEA.HI.X.SX32 R12, R29, R6, 0x1, P4 ;  /* 0x000000061d0c7211 */ /* 0x002fc600020f0eff */
[----:B------:R-:W-:Y:S01]  /*11b40*/  STL [R1+0x164], R4 ;  /* 0x0001640401007387 */ /* 0x000fe20000100800 */
[----:B--2---:R-:W-:-:S03]  /*11b50*/  IADD3 R10, P5, PT, R112, R7, RZ ;  /* 0x00000007700a7210 */ /* 0x004fc60007fbe0ff */
[----:B------:R-:W-:Y:S01]  /*11b60*/  STL [R1+0xb8c], R77 ;  /* 0x000b8c4d01007387 */ /* 0x000fe20000100800 */
[----:B------:R-:W-:-:S03]  /*11b70*/  IMAD R90, R90, UR6, RZ ;  /* 0x000000065a5a7c24 */ /* 0x000fc6000f8e02ff */
[----:B------:R1:W-:Y:S04]  /*11b80*/  STL [R1+0x1e8], R10 ;  /* 0x0001e80a01007387 */ /* 0x0003e80000100800 */
[----:B------:R-:W-:Y:S01]  /*11b90*/  STL [R1+0xb90], R29 ;  /* 0x000b901d01007387 */ /* 0x000fe20000100800 */
[----:B-1----:R-:W-:-:S03]  /*11ba0*/  IADD3 R10, P4, PT, R102, R7, RZ ;  /* 0x00000007660a7210 */ /* 0x002fc60007f9e0ff */
        /* <DEDUP_REMOVED lines=8> */
[----:B------:R-:W-:Y:S01]  /*11c30*/  STL [R1+0xb94], R71 ;  /* 0x000b944701007387 */ /* 0x000fe20000100800 */
[----:B------:R-:W-:-:S03]  /*11c40*/  IMAD R72, R72, UR6, RZ ;  /* 0x0000000648487c24 */ /* 0x000fc6000f8e02ff */
[----:B------:R1:W-:Y:S01]  /*11c50*/  STL [R1+0x288], R10 ;  /* 0x0002880a01007387 */ /* 0x0003e20000100800 */
[----:B------:R-:W-:-:S03]  /*11c60*/  LEA.HI.X.SX32 R13, R90, R6, 0x1, P5 ;  /* 0x000000065a0d7211 */ /* 0x000fc600028f0eff */
[----:B------:R-:W-:Y:S01]  /*11c70*/  STL [R1+0x244], R14 ;  /* 0x0002440e01007387 */ /* 0x000fe20000100800 */
[----:B-1----:R-:W-:-:S03]  /*11c80*/  IADD3 R10, P4, PT, R80, R7, RZ ;  /* 0x00000007500a7210 */ /* 0x002fc60007f9e0ff */
[----:B------:R-:W-:Y:S04]  /*11c90*/  STL [R1+0xc64], R90 ;  /* 0x000c645a01007387 */ /* 0x000fe80000100800 */
[----:B------:R1:W-:Y:S04]  /*11ca0*/  STL [R1+0x5f8], R10 ;  /* 0x0005f80a01007387 */ /* 0x0003e80000100800 */
[----:B------:R-:W-:Y:S01]  /*11cb0*/  STL [R1+0x284], R13 ;  /* 0x0002840d01007387 */ /* 0x000fe20000100800 */
[----:B-1----:R-:W-:-:S03]  /*11cc0*/  IADD3 R10, P5, PT, R72, R7, RZ ;  /* 0x00000007480a7210 */ /* 0x002fc60007fbe0ff */
[----:B------:R-:W-:Y:S01]  /*11cd0*/  STL [R1+0xc00], R66 ;  /* 0x000c004201007387 */ /* 0x000fe20000100800 */
[----:B------:R-:W-:-:S03]  /*11ce0*/  IMAD R59, R59, UR6, RZ ;  /* 0x000000063b3b7c24 */ /* 0x000fc6000f8e02ff */
[----:B------:R1:W-:Y:S01]  /*11cf0*/  STL [R1+0x620], R10 ;  /* 0x0006200a01007387 */ /* 0x0003e20000100800 */
[----:B------:R-:W-:-:S03]  /*11d00*/  IMAD R45, R45, UR6, RZ ;  /* 0x000000062d2d7c24 */ /* 0x000fc6000f8e02ff */
[----:B------:R-:W-:Y:S01]  /*11d10*/  STL [R1+0xc50], R80 ;  /* 0x000c505001007387 */ /* 0x000fe20000100800 */
[----:B-1----:R-:W-:Y:S01]  /*11d20*/  LEA.HI.X.SX32 R10, R80, R6, 0x1, P4 ;  /* 0x00000006500a7211 */ /* 0x002fe200020f0eff */
[----:B------:R-:W-:Y:S01]  /*11d30*/  IMAD R138, R138, UR6, RZ ;  /* 0x000000068a8a7c24 */ /* 0x000fe2000f8e02ff */
[----:B------:R-:W-:-:S03]  /*11d40*/  IADD3 R114, P4, PT, R59, R7, RZ ;  /* 0x000000073b727210 */ /* 0x000fc60007f9e0ff */
[----:B------:R1:W-:Y:S01]  /*11d50*/  STL [R1+0x5f4], R10 ;  /* 0x0005f40a01007387 */ /* 0x0003e20000100800 */
[----:B------:R-:W-:-:S03]  /*11d60*/  LEA.HI.X.SX32 R113, R59, R6, 0x1, P4 ;  /* 0x000000063b717211 */ /* 0x000fc600020f0eff */
[----:B------:R-:W-:Y:S01]  /*11d70*/  STL [R1+0xb98], R72 ;  /* 0x000b984801007387 */ /* 0x000fe20000100800 */
[-C--:B-1----:R-:W-:Y:S02]  /*11d80*/  LEA.HI.X.SX32 R10, R72, R6.reuse, 0x1, P5 ;  /* 0x00000006480a7211 */ /* 0x082fe400028f0eff */
[----:B------:R-:W-:Y:S01]  /*11d90*/  IADD3 R112, P5, PT, R45, R7, RZ ;  /* 0x000000072d707210 */ /* 0x000fe20007fbe0ff */
[----:B------:R-:W-:Y:S02]  /*11da0*/  IMAD R133, R133, UR6, RZ ;  /* 0x0000000685857c24 */ /* 0x000fe4000f8e02ff */
[----:B------:R1:W-:Y:S04]  /*11db0*/  STL [R1+0x61c], R10 ;  /* 0x00061c0a01007387 */ /* 0x0003e80000100800 */
[----:B------:R-:W-:Y:S01]  /*11dc0*/  STL [R1+0x648], R114 ;  /* 0x0006487201007387 */ /* 0x000fe20000100800 */
[----:B------:R-:W-:-:S03]  /*11dd0*/  LEA.HI.X.SX32 R15, R45, R6, 0x1, P5 ;  /* 0x000000062d0f7211 */ /* 0x000fc600028f0eff */
[----:B------:R-:W-:Y:S01]  /*11de0*/  STL [R1+0xc4c], R60 ;  /* 0x000c4c3c01007387 */ /* 0x000fe20000100800 */
[----:B-1----:R-:W-:-:S03]  /*11df0*/  IADD3 R10, P4, PT, R138, R7, RZ ;  /* 0x000000078a0a7210 */ /* 0x002fc60007f9e0ff */
        /* <DEDUP_REMOVED lines=9> */
[----:B------:R-:W-:Y:S04]  /*11e90*/  STL [R1+0xc40], R54 ;  /* 0x000c403601007387 */ /* 0x000fe80000100800 */
[----:B------:R1:W-:Y:S01]  /*11ea0*/  STL [R1+0x6a8], R10 ;  /* 0x0006a80a01007387 */ /* 0x0003e20000100800 */
[-C--:B------:R-:W-:Y:S02]  /*11eb0*/  LEA.HI.X.SX32 R17, R133, R6.reuse, 0x1, P5 ;  /* 0x0000000685117211 */ /* 0x080fe400028f0eff */
[----:B-1----:R-:W-:Y:S02]  /*11ec0*/  LEA.HI.X.SX32 R10, R138, R6, 0x1, P4 ;  /* 0x000000068a0a7211 */ /* 0x002fe400020f0eff */
[----:B------:R-:W-:-:S03]  /*11ed0*/  IADD3 R16, P4, PT, R127, R7, RZ ;  /* 0x000000077f107210 */ /* 0x000fc60007f9e0ff */
        /* <DEDUP_REMOVED lines=20> */
[----:B------:R-:W-:-:S03]  /*12020*/  IADD3 R105, P4, PT, R97, R7, RZ ;  /* 0x0000000761697210 */ /* 0x000fc60007f9e0ff */
[----:B------:R-:W-:Y:S01]  /*12030*/  STL [R1+0x704], R18 ;  /* 0x0007041201007387 */ /* 0x000fe20000100800 */
[----:B--2---:R-:W-:-:S03]  /*12040*/  LEA.HI.X.SX32 R10, R103, R6, 0x1, P5 ;  /* 0x00000006670a7211 */ /* 0x004fc600028f0eff */
[----:B------:R-:W-:Y:S01]  /*12050*/  STL [R1+0xc74], R103 ;  /* 0x000c746701007387 */ /* 0x000fe20000100800 */
[----:B------:R-:W-:Y:S01]  /*12060*/  IADD3 R104, P5, PT, R11, R7, RZ ;  /* 0x000000070b687210 */ /* 0x000fe20007fbe0ff */
[----:B------:R-:W-:Y:S02]  /*12070*/  IMAD R5, R83, UR6, RZ ;  /* 0x0000000653057c24 */ /* 0x000fe4000f8e02ff */
[----:B------:R1:W-:Y:S01]  /*12080*/  STL [R1+0x724], R10 ;  /* 0x0007240a01007387 */ /* 0x0003e20000100800 */
[----:B------:R-:W-:-:S03]  /*12090*/  IMAD R4, R77, UR63, RZ ;  /* 0x0000003f4d047c24 */ /* 0x000fc6000f8e02ff */
[----:B------:R-:W-:Y:S01]  /*120a0*/  STL [R1+0x748], R105 ;  /* 0x0007486901007387 */ /* 0x000fe20000100800 */
[----:B------:R-:W-:-:S03]  /*120b0*/  LEA.HI.X.SX32 R19, R11, R6, 0x1, P5 ;  /* 0x000000060b137211 */ /* 0x000fc600028f0eff */
[----:B------:R-:W-:Y:S01]  /*120c0*/  STL [R1+0xc34], R46 ;  /* 0x000c342e01007387 */ /* 0x000fe20000100800 */
[----:B-1----:R-:W-:-:S03]  /*120d0*/  LEA.HI.X.SX32 R10, R97, R6, 0x1, P4 ;  /* 0x00000006610a7211 */ /* 0x002fc600020f0eff */
[----:B------:R-:W-:Y:S01]  /*120e0*/  STL [R1+0x768], R104 ;  /* 0x0007686801007387 */ /* 0x000fe20000100800 */
[----:B------:R-:W-:-:S03]  /*120f0*/  IADD3 R103, P4, PT, R5, R7, RZ ;  /* 0x0000000705677210 */ /* 0x000fc60007f9e0ff */
[----:B------:R-:W-:Y:S01]  /*12100*/  STL [R1+0xc6c], R97 ;  /* 0x000c6c6101007387 */ /* 0x000fe20000100800 */
[----:B------:R-:W-:-:S03]  /*12110*/  IMAD R12, R71, UR62, RZ ;  /* 0x0000003e470c7c24 */ /* 0x000fc6000f8e02ff */
[----:B------:R1:W-:Y:S04]  /*12120*/  STL [R1+0x744], R10 ;  /* 0x0007440a01007387 */ /* 0x0003e80000100800 */
        /* <DEDUP_REMOVED lines=9> */
[----:B------:R-:W-:Y:S01]  /*121c0*/  STL [R1+0x784], R10 ;  /* 0x0007840a01007387 */ /* 0x000fe20000100800 */
[----:B------:R-:W-:Y:S01]  /*121d0*/  IADD3 R99, P5, PT, R13, R7, RZ ;  /* 0x000000070d637210 */ /* 0x000fe20007fbe0ff */
[----:B------:R-:W-:Y:S02]  /*121e0*/  IMAD R14, R60, UR60, RZ ;  /* 0x0000003c3c0e7c24 */ /* 0x000fe4000f8e02ff */
[----:B------:R1:W-:Y:S01]  /*121f0*/  STL [R1+0x7c8], R5 ;  /* 0x0007c80501007387 */ /* 0x0003e20000100800 */
[----:B------:R-:W-:-:S03]  /*12200*/  IMAD R15, R54, UR59, RZ ;  /* 0x0000003b360f7c24 */ /* 0x000fc6000f8e02ff */
[----:B------:R2:W-:Y:S04]  /*12210*/  STL [R1+0x7a4], R4 ;  /* 0x0007a40401007387 */ /* 0x0005e80000100800 */
[----:B------:R-:W-:Y:S01]  /*12220*/  STL [R1+0xc44], R52 ;  /* 0x000c443401007387 */ /* 0x000fe20000100800 */
[-C--:B-1----:R-:W-:Y:S02]  /*12230*/  LEA.HI.X.SX32 R5, R13, R6.reuse, 0x1, P5 ;  /* 0x000000060d057211 */ /* 0x082fe400028f0eff */
[----:B--2---:R-:W-:Y:S01]  /*12240*/  LEA.HI.X.SX32 R4, R12, R6, 0x1, P4 ;  /* 0x000000060c047211 */ /* 0x004fe200020f0eff */
[----:B------:R-:W-:Y:S01]  /*12250*/  STL [R1+0x7e8], R99 ;  /* 0x0007e86301007387 */ /* 0x000fe20000100800 */
[----:B------:R-:W-:-:S03]  /*12260*/  IADD3 R97, P4, PT, R14, R7, RZ ;  /* 0x000000070e617210 */ /* 0x000fc60007f9e0ff */
[----:B------:R1:W-:Y:S01]  /*12270*/  STL [R1+0x7c4], R4 ;  /* 0x0007c40401007387 */ /* 0x0003e20000100800 */
[----:B------:R-:W-:-:S03]  /*12280*/  IMAD R16, R50, UR58, RZ ;  /* 0x0000003a32107c24 */ /* 0x000fc6000f8e02ff */
[----:B------:R2:W-:Y:S01]  /*12290*/  STL [R1+0x7e4], R5 ;  /* 0x0007e40501007387 */ /* 0x0005e20000100800 */
[----:B-1----:R-:W-:-:S03]  /*122a0*/  IADD3 R4, P5, PT, R15, R7, RZ ;  /* 0x000000070f047210 */ /* 0x002fc60007fbe0ff */
[----:B------:R-:W-:Y:S01]  /*122b0*/  STL [R1+0x808], R97 ;  /* 0x0008086101007387 */ /* 0x000fe20000100800 */
[----:B------:R-:W-:-:S03]  /*122c0*/  IMAD R17, R42, UR57, RZ ;  /* 0x000000392a117c24 */ /* 0x000fc6000f8e02ff */
[----:B------:R1:W-:Y:S01]  /*122d0*/  STL [R1+0x828], R4 ;  /* 0x0008280401007387 */ /* 0x0003e20000100800 */
[----:B--2---:R-:W-:-:S03]  /*122e0*/  LEA.HI.X.SX32 R5, R15, R6, 0x1, P5 ;  /* 0x000000060f057211 */ /* 0x004fc600028f0eff */
[----:B------:R-:W-:Y:S01]  /*122f0*/  STL [R1+0xbe0], R53 ;  /* 0x000be03501007387 */ /* 0x000fe20000100800 */
[----:B-1----:R-:W-:Y:S02]  /*12300*/  LEA.HI.X.SX32 R4, R14, R6, 0x1, P4 ;  /* 0x000000060e047211 */ /* 0x002fe400020f0eff */
[----:B------:R-:W-:-:S03]  /*12310*/  IADD3 R10, P4, PT, R16, R7, RZ ;  /* 0x00000007100a7210 */ /* 0x000fc60007f9e0ff */
[----:B------:R1:W-:Y:S01]  /*12320*/  STL [R1+0x804], R4 ;  /* 0x0008040401007387 */ /* 0x0003e20000100800 */
[----:B------:R-:W-:-:S03]  /*12330*/  IMAD R18, R46, UR56, RZ ;  /* 0x000000382e127c24 */ /* 0x000fc6000f8e02ff */
[----:B------:R-:W-:Y:S01]  /*12340*/  STL [R1+0x848], R10 ;  /* 0x0008480a01007387 */ /* 0x000fe20000100800 */
[----:B------:R-:W-:Y:S01]  /*12350*/  IMAD R11, R48, UR55, RZ ;  /* 0x00000037300b7c24 */ /* 0x000fe2000f8e02ff */
[-C--:B-1----:R-:W-:Y:S02]  /*12360*/  IADD3 R4, P5, PT, R17, R7.reuse, RZ ;  /* 0x0000000711047210 */ /* 0x082fe40007fbe0ff */
[----:B------:R1:W-:Y:S04]  /*12370*/  STL [R1+0x824], R5 ;  /* 0x0008240501007387 */ /* 0x0003e80000100800 */
[----:B------:R-:W-:Y:S04]  /*12380*/  STL [R1+0xc48], R56 ;  /* 0x000c483801007387 */ /* 0x000fe80000100800 */
[----:B------:R2:W-:Y:S01]  /*12390*/  STL [R1+0x868], R4 ;  /* 0x0008680401007387 */ /* 0x0005e20000100800 */
[-C--:B-1----:R-:W-:Y:S01]  /*123a0*/  LEA.HI.X.SX32 R5, R16, R6.reuse, 0x1, P4 ;  /* 0x0000000610057211 */ /* 0x082fe200020f0eff */
[----:B------:R-:W-:Y:S01]  /*123b0*/  IMAD R19, R52, UR54, RZ ;  /* 0x0000003634137c24 */ /* 0x000fe2000f8e02ff */
[-C--:B------:R-:W-:Y:S01]  /*123c0*/  IADD3 R92, P4, PT, R18, R7.reuse, RZ ;  /* 0x00000007125c7210 */ /* 0x080fe20007f9e0ff */
[----:B------:R-:W-:Y:S01]  /*123d0*/  IMAD R13, R53, UR53, RZ ;  /* 0x00000035350d7c24 */ /* 0x000fe2000f8e02ff */
[----:B--2---:R-:W-:Y:S01]  /*123e0*/  LEA.HI.X.SX32 R4, R17, R6, 0x1, P5 ;  /* 0x0000000611047211 */ /* 0x004fe200028f0eff */
[----:B------:R-:W-:Y:S01]  /*123f0*/  STL [R1+0x844], R5 ;  /* 0x0008440501007387 */ /* 0x000fe20000100800 */
[----:B------:R-:W-:-:S03]  /*12400*/  IADD3 R90, P5, PT, R11, R7, RZ ;  /* 0x000000070b5a7210 */ /* 0x000fc60007fbe0ff */
[----:B------:R1:W-:Y:S01]  /*12410*/  STL [R1+0x864], R4 ;  /* 0x0008640401007387 */ /* 0x0003e20000100800 */
[-C--:B------:R-:W-:Y:S02]  /*12420*/  LEA.HI.X.SX32 R11, R11, R6.reuse, 0x1, P5 ;  /* 0x000000060b0b7211 */ /* 0x080fe400028f0eff */
[----:B------:R-:W-:Y:S01]  /*12430*/  IADD3 R10, P5, PT, R13, R7, RZ ;  /* 0x000000070d0a7210 */ /* 0x000fe20007fbe0ff */
[----:B------:R-:W-:Y:S01]  /*12440*/  STL [R1+0x888], R92 ;  /* 0x0008885c01007387 */ /* 0x000fe20000100800 */
[----:B-1----:R-:W-:-:S03]  /*12450*/  LEA.HI.X.SX32 R4, R18, R6, 0x1, P4 ;  /* 0x0000000612047211 */ /* 0x002fc600020f0eff */
[----:B------:R-:W-:Y:S01]  /*12460*/  STL [R1+0xb9c], R33 ;  /* 0x000b9c2101007387 */ /* 0x000fe20000100800 */
[----:B------:R-:W-:-:S03]  /*12470*/  IADD3 R89, P4, PT, R19, R7, RZ ;  /* 0x0000000713597210 */ /* 0x000fc60007f9e0ff */
[----:B------:R-:W-:Y:S01]  /*12480*/  STL [R1+0x8a8], R90 ;  /* 0x0008a85a01007387 */ /* 0x000fe20000100800 */
[----:B------:R-:W-:-:S03]  /*12490*/  IMAD R12, R56, UR52, RZ ;  /* 0x00000034380c7c24 */ /* 0x000fc6000f8e02ff */
[----:B------:R-:W-:Y:S04]  /*124a0*/  STL [R1+0x884], R4 ;  /* 0x0008840401007387 */ /* 0x000fe80000100800 */
[----:B------:R-:W-:Y:S01]  /*124b0*/  STL [R1+0x8a4], R11 ;  /* 0x0008a40b01007387 */ /* 0x000fe20000100800 */
[----:B------:R-:W-:-:S03]  /*124c0*/  IMAD R5, R33, UR51, RZ ;  /* 0x0000003321057c24 */ /* 0x000fc6000f8e02ff */
[----:B------:R-:W-:Y:S04]  /*124d0*/  STL [R1+0x8c8], R89 ;  /* 0x0008c85901007387 */ /* 0x000fe80000100800 */
[----:B------:R1:W-:Y:S01]  /*124e0*/  STL [R1+0x8e8], R10 ;  /* 0x0008e80a01007387 */ /* 0x0003e20000100800 */
[----:B------:R-:W-:-:S03]  /*124f0*/  LEA.HI.X.SX32 R13, R13, R6, 0x1, P5 ;  /* 0x000000060d0d7211 */ /* 0x000fc600028f0eff */
[----:B------:R-:W-:Y:S01]  /*12500*/  STL [R1+0xba0], R37 ;  /* 0x000ba02501007387 */ /* 0x000fe20000100800 */
[----:B-1----:R-:W-:Y:S02]  /*12510*/  LEA.HI.X.SX32 R10, R19, R6, 0x1, P4 ;  /* 0x00000006130a7211 */ /* 0x002fe400020f0eff */
[----:B------:R-:W-:-:S03]  /*12520*/  IADD3 R11, P4, PT, R12, R7, RZ ;  /* 0x000000070c0b7210 */ /* 0x000fc60007f9e0ff */
[----:B------:R1:W-:Y:S01]  /*12530*/  STL [R1+0x8c4], R10 ;  /* 0x0008c40a01007387 */ /* 0x0003e20000100800 */
[----:B------:R-:W-:Y:S01]  /*12540*/  IMAD R4, R37, UR50, RZ ;  /* 0x0000003225047c24 */ /* 0x000fe2000f8e02ff */
[----:B------:R-:W-:Y:S02]  /*12550*/  LEA.HI.X.SX32 R12, R12, R6, 0x1, P4 ;  /* 0x000000060c0c7211 */ /* 0x000fe400020f0eff */
[----:B------:R-:W-:Y:S01]  /*12560*/  STL [R1+0x908], R11 ;  /* 0x0009080b01007387 */ /* 0x000fe20000100800 */
[----:B-1----:R-:W-:-:S03]  /*12570*/  IADD3 R10, P5, PT, R5, R7, RZ ;  /* 0x00000007050a7210 */ /* 0x002fc60007fbe0ff */
[----:B------:R-:W-:Y:S01]  /*12580*/  STL [R1+0x8e4], R13 ;  /* 0x0008e40d01007387 */ /* 0x000fe20000100800 */
[----:B------:R-:W-:-:S03]  /*12590*/  IADD3 R84, P4, PT, R4, R7, RZ ;  /* 0x0000000704547210 */ /* 0x000fc60007f9e0ff */
[----:B------:R1:W-:Y:S01]  /*125a0*/  STL [R1+0x928], R10 ;  /* 0x0009280a01007387 */ /* 0x0003e20000100800 */
[-C--:B------:R-:W-:Y:S01]  /*125b0*/  LEA.HI.X.SX32 R4, R4, R6.reuse, 0x1, P4 ;  /* 0x0000000604047211 */ /* 0x080fe200020f0eff */
[----:B------:R-:W-:Y:S02]  /*125c0*/  IMAD R110, R110, UR6, RZ ;  /* 0x000000066e6e7c24 */ /* 0x000fe4000f8e02ff */
[----:B------:R-:W-:Y:S01]  /*125d0*/  STL [R1+0x904], R12 ;  /* 0x0009040c01007387 */ /* 0x000fe20000100800 */
[-C--:B-1----:R-:W-:Y:S02]  /*125e0*/  LEA.HI.X.SX32 R10, R5, R6.reuse, 0x1, P5 ;  /* 0x00000006050a7211 */ /* 0x082fe400028f0eff */
[C---:B------:R-:W-:Y:S01]  /*125f0*/  IADD3 R82, P5, PT, R134.reuse, R7, RZ ;  /* 0x0000000786527210 */ /* 0x040fe20007fbe0ff */
[----:B------:R-:W-:Y:S02]  /*12600*/  IMAD R5, R81, UR6, RZ ;  /* 0x0000000651057c24 */ /* 0x000fe4000f8e02ff */
[----:B------:R1:W-:Y:S04]  /*12610*/  STL [R1+0x924], R10 ;  /* 0x0009240a01007387 */ /* 0x0003e80000100800 */
[----:B------:R-:W-:Y:S04]  /*12620*/  STL [R1+0x948], R84 ;  /* 0x0009485401007387 */ /* 0x000fe80000100800 */
[----:B------:R2:W-:Y:S01]  /*12630*/  STL [R1+0xc54], R81 ;  /* 0x000c545101007387 */ /* 0x0005e20000100800 */
[----:B-1----:R-:W-:-:S03]  /*12640*/  LEA.HI.X.SX32 R10, R134, R6, 0x1, P5 ;  /* 0x00000006860a7211 */ /* 0x002fc600028f0eff */
[----:B------:R-:W-:Y:S01]  /*12650*/  STL [R1+0x170], R82 ;  /* 0x0001705201007387 */ /* 0x000fe20000100800 */
[-C--:B------:R-:W-:Y:S01]  /*12660*/  IADD3 R80, P5, PT, R110, R7.reuse, RZ ;  /* 0x000000076e507210 */ /* 0x080fe20007fbe0ff */
[----:B------:R-:W-:Y:S02]  /*12670*/  IMAD R98, R98, UR6, RZ ;  /* 0x0000000662627c24 */ /* 0x000fe4000f8e02ff */
[----:B------:R-:W-:Y:S01]  /*12680*/  STL [R1+0x944], R4 ;  /* 0x0009440401007387 */ /* 0x000fe20000100800 */
[----:B--2---:R-:W-:-:S03]  /*12690*/  IADD3 R81, P4, PT, R122, R7, RZ ;  /* 0x000000077a517210 */ /* 0x004fc60007f9e0ff */
[----:B------:R1:W-:Y:S01]  /*126a0*/  STL [R1+0x16c], R10 ;  /* 0x00016c0a01007387 */ /* 0x0003e20000100800 */
[----:B------:R-:W-:Y:S01]  /*126b0*/  IMAD R88, R88, UR6, RZ ;  /* 0x0000000658587c24 */ /* 0x000fe2000f8e02ff */
[-C--:B------:R-:W-:Y:S02]  /*126c0*/  LEA.HI.X.SX32 R13, R110, R6.reuse, 0x1, P5 ;  /* 0x000000066e0d7211 */ /* 0x080fe400028f0eff */
[----:B------:R-:W-:Y:S01]  /*126d0*/  STL [R1+0x1b0], R81 ;  /* 0x0001b05101007387 */ /* 0x000fe20000100800 */
[----:B-1----:R-:W-:-:S03]  /*126e0*/  LEA.HI.X.SX32 R10, R122, R6, 0x1, P4 ;  /* 0x000000067a0a7211 */ /* 0x002fc600020f0eff */
[----:B------:R-:W-:Y:S01]  /*126f0*/  STL [R1+0xba4], R75 ;  /* 0x000ba44b01007387 */ /* 0x000fe20000100800 */
[----:B------:R-:W-:-:S03]  /*12700*/  IADD3 R60, P4, PT, R98, R7, RZ ;  /* 0x00000007623c7210 */ /* 0x000fc60007f9e0ff */
        /* <DEDUP_REMOVED lines=20> */
[----:B-1----:R-:W-:-:S03]  /*12850*/  LEA.HI.X.SX32 R10, R78, R6, 0x1, P4 ;  /* 0x000000064e0a7211 */ /* 0x002fc600020f0eff */
[----:B------:R-:W-:Y:S01]  /*12860*/  STL [R1+0xbb4], R78 ;  /* 0x000bb44e01007387 */ /* 0x000fe20000100800 */
[----:B------:R-:W-:-:S03]  /*12870*/  IADD3 R54, P4, PT, R57, R7, RZ ;  /* 0x0000000739367210 */ /* 0x000fc60007f9e0ff */
[----:B------:R1:W-:Y:S01]  /*12880*/  STL [R1+0x5fc], R10 ;  /* 0x0005fc0a01007387 */ /* 0x0003e20000100800 */
[----:B------:R-:W-:Y:S01]  /*12890*/  IMAD R137, R137, UR6, RZ ;  /* 0x0000000689897c24 */ /* 0x000fe2000f8e02ff */
[-C--:B------:R-:W-:Y:S02]  /*128a0*/  LEA.HI.X.SX32 R52, R57, R6.reuse, 0x1, P4 ;  /* 0x0000000639347211 */ /* 0x080fe400020f0eff */
[----:B------:R-:W-:Y:S01]  /*128b0*/  STL [R1+0xbb8], R70 ;  /* 0x000bb84601007387 */ /* 0x000fe20000100800 */
[----:B-1----:R-:W-:Y:S02]  /*128c0*/  LEA.HI.X.SX32 R10, R70, R6, 0x1, P5 ;  /* 0x00000006460a7211 */ /* 0x002fe400028f0eff */
[-C--:B------:R-:W-:Y:S01]  /*128d0*/  IADD3 R50, P5, PT, R43, R7.reuse, RZ ;  /* 0x000000072b327210 */ /* 0x080fe20007fbe0ff */
[----:B------:R-:W-:Y:S02]  /*128e0*/  IMAD R132, R132, UR6, RZ ;  /* 0x0000000684847c24 */ /* 0x000fe4000f8e02ff */
[----:B------:R1:W-:Y:S01]  /*128f0*/  STL [R1+0x624], R10 ;  /* 0x0006240a01007387 */ /* 0x0003e20000100800 */
[----:B------:R-:W-:-:S03]  /*12900*/  IADD3 R48, P4, PT, R137, R7, RZ ;  /* 0x0000000789307210 */ /* 0x000fc60007f9e0ff */
[----:B------:R-:W-:Y:S04]  /*12910*/  STL [R1+0x650], R54 ;  /* 0x0006503601007387 */ /* 0x000fe80000100800 */
[----:B------:R-:W-:Y:S01]  /*12920*/  STL [R1+0xbe8], R57 ;  /* 0x000be83901007387 */ /* 0x000fe20000100800 */
[----:B-1----:R-:W-:-:S03]  /*12930*/  LEA.HI.X.SX32 R10, R43, R6, 0x1, P5 ;  /* 0x000000062b0a7211 */ /* 0x002fc600028f0eff */
[----:B------:R-:W-:Y:S01]  /*12940*/  STL [R1+0x670], R50 ;  /* 0x0006703201007387 */ /* 0x000fe20000100800 */
[----:B------:R-:W-:-:S03]  /*12950*/  IADD3 R46, P5, PT, R132, R7, RZ ;  /* 0x00000007842e7210 */ /* 0x000fc60007fbe0ff */
[----:B------:R-:W-:Y:S01]  /*12960*/  STL [R1+0x64c], R52 ;  /* 0x00064c3401007387 */ /* 0x000fe20000100800 */
[----:B------:R-:W-:-:S03]  /*12970*/  IMAD R125, R125, UR6, RZ ;  /* 0x000000067d7d7c24 */ /* 0x000fc6000f8e02ff */
[----:B------:R-:W-:Y:S04]  /*12980*/  STL [R1+0xbbc], R43 ;  /* 0x000bbc2b01007387 */ /* 0x000fe80000100800 */
[----:B------:R1:W-:Y:S04]  /*12990*/  STL [R1+0x66c], R10 ;  /* 0x00066c0a01007387 */ /* 0x0003e80000100800 */
[----:B------:R-:W-:Y:S01]  /*129a0*/  STL [R1+0x690], R48 ;  /* 0x0006903001007387 */ /* 0x000fe20000100800 */
[----:B-1----:R-:W-:-:S03]  /*129b0*/  LEA.HI.X.SX32 R10, R137, R6, 0x1, P4 ;  /* 0x00000006890a7211 */ /* 0x002fc600020f0eff */
[----:B------:R-:W-:Y:S01]  /*129c0*/  STL [R1+0xbf8], R63 ;  /* 0x000bf83f01007387 */ /* 0x000fe20000100800 */
[----:B------:R-:W-:Y:S01]  /*129d0*/  IADD3 R16, P4, PT, R125, R7, RZ ;  /* 0x000000077d107210 */ /* 0x000fe20007f9e0ff */
[----:B------:R-:W-:Y:S02]  /*129e0*/  IMAD R116, R116, UR6, RZ ;  /* 0x0000000674747c24 */ /* 0x000fe4000f8e02ff */
[----:B------:R-:W-:Y:S04]  /*129f0*/  STL [R1+0x6b0], R46 ;  /* 0x0006b02e01007387 */ /* 0x000fe80000100800 */
[----:B------:R1:W-:Y:S01]  /*12a00*/  STL [R1+0x68c], R10 ;  /* 0x00068c0a01007387 */ /* 0x0003e20000100800 */
[----:B------:R-:W-:-:S03]  /*12a10*/  IMAD R109, R109, UR6, RZ ;  /* 0x000000066d6d7c24 */ /* 0x000fc6000f8e02ff */
[----:B------:R-:W-:Y:S01]  /*12a20*/  STL [R1+0x6d0], R16 ;  /* 0x0006d01001007387 */ /* 0x000fe20000100800 */
[-C--:B-1----:R-:W-:Y:S02]  /*12a30*/  LEA.HI.X.SX32 R10, R132, R6.reuse, 0x1, P5 ;  /* 0x00000006840a7211 */ /* 0x082fe400028f0eff */
[C---:B------:R-:W-:Y:S01]  /*12a40*/  IADD3 R44, P5, PT, R116.reuse, R7, RZ ;  /* 0x00000007742c7210 */ /* 0x040fe20007fbe0ff */
[----:B------:R-:W-:Y:S02]  /*12a50*/  IMAD R101, R101, UR6, RZ ;  /* 0x0000000665657c24 */ /* 0x000fe4000f8e02ff */
[----:B------:R1:W-:Y:S01]  /*12a60*/  STL [R1+0x6ac], R10 ;  /* 0x0006ac0a01007387 */ /* 0x0003e20000100800 */
[----:B------:R-:W-:-:S03]  /*12a70*/  LEA.HI.X.SX32 R42, R116, R6, 0x1, P5 ;  /* 0x00000006742a7211 */ /* 0x000fc600028f0eff */
[----:B------:R-:W-:Y:S01]  /*12a80*/  STL [R1+0xbc4], R68 ;  /* 0x000bc44401007387 */ /* 0x000fe20000100800 */
[----:B-1----:R-:W-:-:S03]  /*12a90*/  LEA.HI.X.SX32 R10, R125, R6, 0x1, P4 ;  /* 0x000000067d0a7211 */ /* 0x002fc600020f0eff */
[----:B------:R-:W-:Y:S01]  /*12aa0*/  STL [R1+0x6f0], R44 ;  /* 0x0006f02c01007387 */ /* 0x000fe20000100800 */
[-C--:B------:R-:W-:Y:S01]  /*12ab0*/  IADD3 R38, P4, PT, R109, R7.reuse, RZ ;  /* 0x000000076d267210 */ /* 0x080fe20007f9e0ff */
[----:B------:R-:W-:Y:S02]  /*12ac0*/  IMAD R11, R87, UR6, RZ ;  /* 0x00000006570b7c24 */ /* 0x000fe4000f8e02ff */
[----:B------:R1:W-:Y:S01]  /*12ad0*/  STL [R1+0x6cc], R10 ;  /* 0x0006cc0a01007387 */ /* 0x0003e20000100800 */
[----:B------:R-:W-:Y:S01]  /*12ae0*/  IMAD R95, R95, UR6, RZ ;  /* 0x000000065f5f7c24 */ /* 0x000fe2000f8e02ff */
[----:B------:R-:W-:Y:S02]  /*12af0*/  LEA.HI.X.SX32 R40, R109, R6, 0x1, P4 ;  /* 0x000000066d287211 */ /* 0x000fe400020f0eff */
[----:B------:R-:W-:Y:S01]  /*12b00*/  STL [R1+0x710], R38 ;  /* 0x0007102601007387 */ /* 0x000fe20000100800 */
[----:B-1----:R-:W-:-:S04]  /*12b10*/  IADD3 R10, P5, PT, R101, R7, RZ ;  /* 0x00000007650a7210 */ /* 0x002fc80007fbe0ff */
[----:B------:R-:W-:Y:S01]  /*12b20*/  LEA.HI.X.SX32 R18, R101, R6, 0x1, P5 ;  /* 0x0000000665127211 */ /* 0x000fe200028f0eff */
[----:B------:R1:W-:Y:S01]  /*12b30*/  STL [R1+0x730], R10 ;  /* 0x0007300a01007387 */ /* 0x0003e20000100800 */
[----:B------:R-:W-:-:S03]  /*12b40*/  IADD3 R36, P4, PT, R95, R7, RZ ;  /* 0x000000075f247210 */ /* 0x000fc60007f9e0ff */
[----:B------:R-:W-:Y:S04]  /*12b50*/  STL [R1+0x6ec], R42 ;  /* 0x0006ec2a01007387 */ /* 0x000fe80000100800 */
[----:B------:R-:W-:Y:S01]  /*12b60*/  STL [R1+0xbcc], R73 ;  /* 0x000bcc4901007387 */ /* 0x000fe20000100800 */
[----:B-1----:R-:W-:-:S03]  /*12b70*/  IADD3 R10, P5, PT, R11, R7, RZ ;  /* 0x000000070b0a7210 */ /* 0x002fc60007fbe0ff */
[----:B------:R-:W-:Y:S01]  /*12b80*/  STL [R1+0x70c], R40 ;  /* 0x00070c2801007387 */ /* 0x000fe20000100800 */
[----:B------:R-:W-:-:S03]  /*12b90*/  IMAD R4, R75, UR49, RZ ;  /* 0x000000314b047c24 */ /* 0x000fc6000f8e02ff */
[----:B------:R-:W-:Y:S04]  /*12ba0*/  STL [R1+0x72c], R18 ;  /* 0x00072c1201007387 */ /* 0x000fe80000100800 */
[----:B------:R1:W-:Y:S01]  /*12bb0*/  STL [R1+0x770], R10 ;  /* 0x0007700a01007387 */ /* 0x0003e20000100800 */
[----:B------:R-:W-:-:S03]  /*12bc0*/  LEA.HI.X.SX32 R19, R11, R6, 0x1, P5 ;  /* 0x000000060b137211 */ /* 0x000fc600028f0eff */
[----:B------:R-:W-:Y:S01]  /*12bd0*/  STL [R1+0x750], R36 ;  /* 0x0007502401007387 */ /* 0x000fe20000100800 */
[----:B-1----:R-:W-:-:S03]  /*12be0*/  LEA.HI.X.SX32 R10, R95, R6, 0x1, P4 ;  /* 0x000000065f0a7211 */ /* 0x002fc600020f0eff */
[----:B------:R-:W-:Y:S01]  /*12bf0*/  STL [R1+0xbd0], R79 ;  /* 0x000bd04f01007387 */ /* 0x000fe20000100800 */
[----:B------:R-:W-:-:S03]  /*12c00*/  IADD3 R32, P4, PT, R5, R7, RZ ;  /* 0x0000000705207210 */ /* 0x000fc60007f9e0ff */
[----:B------:R1:W-:Y:S01]  /*12c10*/  STL [R1+0x74c], R10 ;  /* 0x00074c0a01007387 */ /* 0x0003e20000100800 */
[----:B------:R-:W-:Y:S02]  /*12c20*/  IMAD R12, R69, UR48, RZ ;  /* 0x00000030450c7c24 */ /* 0x000fe4000f8e02ff */
[----:B------:R-:W-:Y:S01]  /*12c30*/  IMAD R13, R64, UR47, RZ ;  /* 0x0000002f400d7c24 */ /* 0x000fe2000f8e02ff */
[----:B------:R-:W-:Y:S01]  /*12c40*/  STL [R1+0x76c], R19 ;  /* 0x00076c1301007387 */ /* 0x000fe20000100800 */
[----:B-1----:R-:W-:-:S03]  /*12c50*/  IADD3 R10, P5, PT, R4, R7, RZ ;  /* 0x00000007040a7210 */ /* 0x002fc60007fbe0ff */
[----:B------:R-:W-:Y:S04]  /*12c60*/  STL [R1+0x790], R32 ;  /* 0x0007902001007387 */ /* 0x000fe80000100800 */
[----:B------:R1:W-:Y:S01]  /*12c70*/  STL [R1+0x7b0], R10 ;  /* 0x0007b00a01007387 */ /* 0x0003e20000100800 */
[----:B------:R-:W-:Y:S01]  /*12c80*/  IMAD R14, R58, UR46, RZ ;  /* 0x0000002e3a0e7c24 */ /* 0x000fe2000f8e02ff */
[-C--:B-1----:R-:W-:Y:S02]  /*12c90*/  LEA.HI.X.SX32 R10, R5, R6.reuse, 0x1, P4 ;  /* 0x00000006050a7211 */ /* 0x082fe400020f0eff */
[----:B------:R-:W-:Y:S02]  /*12ca0*/  LEA.HI.X.SX32 R5, R4, R6, 0x1, P5 ;  /* 0x0000000604057211 */ /* 0x000fe400028f0eff */
[----:B------:R-:W-:-:S02]  /*12cb0*/  IADD3 R28, P4, PT, R12, R7, RZ ;  /* 0x000000070c1c7210 */ /* 0x000fc40007f9e0ff */
[----:B------:R-:W-:Y:S01]  /*12cc0*/  IADD3 R4, P5, PT, R13, R7, RZ ;  /* 0x000000070d047210 */ /* 0x000fe20007fbe0ff */
[----:B------:R-:W-:Y:S01]  /*12cd0*/  STL [R1+0x78c], R10 ;  /* 0x00078c0a01007387 */ /* 0x000fe20000100800 */
[----:B------:R-:W-:-:S03]  /*12ce0*/  IMAD R15, R63, UR45, RZ ;  /* 0x0000002d3f0f7c24 */ /* 0x000fc6000f8e02ff */
[----:B------:R1:W-:Y:S04]  /*12cf0*/  STL [R1+0x7ac], R5 ;  /* 0x0007ac0501007387 */ /* 0x0003e80000100800 */
[----:B------:R-:W-:Y:S04]  /*12d00*/  STL [R1+0x7d0], R28 ;  /* 0x0007d01c01007387 */ /* 0x000fe80000100800 */
[----:B------:R2:W-:Y:S01]  /*12d10*/  STL [R1+0x7f0], R4 ;  /* 0x0007f00401007387 */ /* 0x0005e20000100800 */
[-C--:B-1----:R-:W-:Y:S02]  /*12d20*/  LEA.HI.X.SX32 R5, R12, R6.reuse, 0x1, P4 ;  /* 0x000000060c057211 */ /* 0x082fe400020f0eff */
[-C--:B------:R-:W-:Y:S01]  /*12d30*/  IADD3 R26, P4, PT, R14, R7.reuse, RZ ;  /* 0x000000070e1a7210 */ /* 0x080fe20007f9e0ff */
[----:B------:R-:W-:Y:S01]  /*12d40*/  IMAD R16, R68, UR44, RZ ;  /* 0x0000002c44107c24 */ /* 0x000fe2000f8e02ff */
[----:B--2---:R-:W-:Y:S01]  /*12d50*/  LEA.HI.X.SX32 R4, R13, R6, 0x1, P5 ;  /* 0x000000060d047211 */ /* 0x004fe200028f0eff */
[----:B------:R-:W-:Y:S01]  /*12d60*/  STL [R1+0x7cc], R5 ;  /* 0x0007cc0501007387 */ /* 0x000fe20000100800 */
[----:B------:R-:W-:Y:S01]  /*12d70*/  IADD3 R22, P5, PT, R15, R7, RZ ;  /* 0x000000070f167210 */ /* 0x000fe20007fbe0ff */
[----:B------:R-:W-:-:S02]  /*12d80*/  IMAD R17, R73, UR43, RZ ;  /* 0x0000002b49117c24 */ /* 0x000fc4000f8e02ff */
[----:B------:R1:W-:Y:S01]  /*12d90*/  STL [R1+0x7ec], R4 ;  /* 0x0007ec0401007387 */ /* 0x0003e20000100800 */
[----:B------:R-:W-:-:S03]  /*12da0*/  LEA.HI.X.SX32 R24, R15, R6, 0x1, P5 ;  /* 0x000000060f187211 */ /* 0x000fc600028f0eff */
[----:B------:R-:W-:Y:S01]  /*12db0*/  STL [R1+0x810], R26 ;  /* 0x0008101a01007387 */ /* 0x000fe20000100800 */
[----:B-1----:R-:W-:-:S03]  /*12dc0*/  LEA.HI.X.SX32 R4, R14, R6, 0x1, P4 ;  /* 0x000000060e047211 */ /* 0x002fc600020f0eff */
[----:B------:R-:W-:Y:S01]  /*12dd0*/  STL [R1+0x830], R22 ;  /* 0x0008301601007387 */ /* 0x000fe20000100800 */
[CC--:B------:R-:W-:Y:S01]  /*12de0*/  IADD3 R20, P4, PT, R16.reuse, R7.reuse, RZ ;  /* 0x0000000710147210 */ /* 0x0c0fe20007f9e0ff */
[----:B------:R-:W-:Y:S02]  /*12df0*/  IMAD R18, R79, UR42, RZ ;  /* 0x0000002a4f127c24 */ /* 0x000fe4000f8e02ff */
[----:B------:R1:W-:Y:S01]  /*12e00*/  STL [R1+0x80c], R4 ;  /* 0x00080c0401007387 */ /* 0x0003e20000100800 */
[----:B------:R-:W-:Y:S01]  /*12e10*/  LEA.HI.X.SX32 R10, R16, R6, 0x1, P4 ;  /* 0x00000006100a7211 */ /* 0x000fe200020f0eff */
[----:B------:R-:W-:Y:S02]  /*12e20*/  IMAD R11, R85, UR41, RZ ;  /* 0x00000029550b7c24 */ /* 0x000fe4000f8e02ff */
[----:B------:R-:W-:Y:S01]  /*12e30*/  STL [R1+0x850], R20 ;  /* 0x0008501401007387 */ /* 0x000fe20000100800 */
[-C--:B-1----:R-:W-:Y:S02]  /*12e40*/  IADD3 R4, P5, PT, R17, R7.reuse, RZ ;  /* 0x0000000711047210 */ /* 0x082fe40007fbe0ff */
[----:B------:R-:W-:-:S03]  /*12e50*/  IADD3 R5, P4, PT, R18, R7, RZ ;  /* 0x0000000712057210 */ /* 0x000fc60007f9e0ff */
[----:B------:R1:W-:Y:S04]  /*12e60*/  STL [R1+0x870], R4 ;  /* 0x0008700401007387 */ /* 0x0003e80000100800 */
[----:B------:R-:W-:Y:S04]  /*12e70*/  STL [R1+0x82c], R24 ;  /* 0x00082c1801007387 */ /* 0x000fe80000100800 */
[----:B------:R2:W-:Y:S01]  /*12e80*/  STL [R1+0x84c], R10 ;  /* 0x00084c0a01007387 */ /* 0x0005e20000100800 */
[----:B-1----:R-:W-:Y:S01]  /*12e90*/  LEA.HI.X.SX32 R4, R17, R6, 0x1, P5 ;  /* 0x0000000611047211 */ /* 0x002fe200028f0eff */
[----:B------:R-:W-:-:S02]  /*12ea0*/  IMAD R19, R121, UR40, RZ ;  /* 0x0000002879137c24 */ /* 0x000fc4000f8e02ff */
[----:B------:R-:W-:Y:S01]  /*12eb0*/  STL [R1+0x890], R5 ;  /* 0x0008900501007387 */ /* 0x000fe20000100800 */
[----:B--2---:R-:W-:-:S03]  /*12ec0*/  IADD3 R10, P5, PT, R11, R7, RZ ;  /* 0x000000070b0a7210 */ /* 0x004fc60007fbe0ff */
[----:B------:R1:W-:Y:S01]  /*12ed0*/  STL [R1+0x86c], R4 ;  /* 0x00086c0401007387 */ /* 0x0003e20000100800 */
[----:B------:R-:W-:-:S03]  /*12ee0*/  IMAD R13, R156, UR39, RZ ;  /* 0x000000279c0d7c24 */ /* 0x000fc6000f8e02ff */
[----:B------:R2:W-:Y:S01]  /*12ef0*/  STL [R1+0x8b0], R10 ;  /* 0x0008b00a01007387 */ /* 0x0005e20000100800 */
[-C--:B-1----:R-:W-:Y:S02]  /*12f00*/  LEA.HI.X.SX32 R4, R18, R6.reuse, 0x1, P4 ;  /* 0x0000000612047211 */ /* 0x082fe400020f0eff */
[-C--:B------:R-:W-:Y:S02]  /*12f10*/  IADD3 R67, P4, PT, R19, R7.reuse, RZ ;  /* 0x0000000713437210 */ /* 0x080fe40007f9e0ff */
[----:B--2---:R-:W-:Y:S01]  /*12f20*/  LEA.HI.X.SX32 R10, R11, R6, 0x1, P5 ;  /* 0x000000060b0a7211 */ /* 0x004fe200028f0eff */
[----:B------:R-:W-:Y:S01]  /*12f30*/  STL [R1+0x88c], R4 ;  /* 0x00088c0401007387 */ /* 0x000fe20000100800 */
[----:B------:R-:W-:Y:S01]  /*12f40*/  IMAD R12, R30, UR38, RZ ;  /* 0x000000261e0c7c24 */ /* 0x000fe2000f8e02ff */
[----:B------:R-:W-:Y:S02]  /*12f50*/  IADD3 R66, P5, PT, R13, R7, RZ ;  /* 0x000000070d427210 */ /* 0x000fe40007fbe0ff */
[----:B------:R1:W-:Y:S01]  /*12f60*/  STL [R1+0x8ac], R10 ;  /* 0x0008ac0a01007387 */ /* 0x0003e20000100800 */
[----:B------:R-:W-:-:S03]  /*12f70*/  IMAD R5, R34, UR37, RZ ;  /* 0x0000002522057c24 */ /* 0x000fc6000f8e02ff */
[----:B------:R-:W-:Y:S01]  /*12f80*/  STL [R1+0x8d0], R67 ;  /* 0x0008d04301007387 */ /* 0x000fe20000100800 */
[-C--:B------:R-:W-:Y:S02]  /*12f90*/  LEA.HI.X.SX32 R13, R13, R6.reuse, 0x1, P5 ;  /* 0x000000060d0d7211 */ /* 0x080fe400028f0eff */
[----:B-1----:R-:W-:Y:S01]  /*12fa0*/  LEA.HI.X.SX32 R10, R19, R6, 0x1, P4 ;  /* 0x00000006130a7211 */ /* 0x002fe200020f0eff */
[----:B------:R-:W-:Y:S01]  /*12fb0*/  STL [R1+0xbd4], R31 ;  /* 0x000bd41f01007387 */ /* 0x000fe20000100800 */
[----:B------:R-:W-:-:S03]  /*12fc0*/  IADD3 R11, P4, PT, R12, R7, RZ ;  /* 0x000000070c0b7210 */ /* 0x000fc60007f9e0ff */
[----:B------:R-:W-:Y:S01]  /*12fd0*/  STL [R1+0x8f0], R66 ;  /* 0x0008f04201007387 */ /* 0x000fe20000100800 */
[----:B------:R-:W-:-:S03]  /*12fe0*/  IMAD R4, R31, UR36, RZ ;  /* 0x000000241f047c24 */ /* 0x000fc6000f8e02ff */
[----:B------:R1:W-:Y:S01]  /*12ff0*/  STL [R1+0x8cc], R10 ;  /* 0x0008cc0a01007387 */ /* 0x0003e20000100800 */
[----:B------:R-:W-:-:S03]  /*13000*/  LEA.HI.X.SX32 R12, R12, R6, 0x1, P4 ;  /* 0x000000060c0c7211 */ /* 0x000fc600020f0eff */
[----:B------:R-:W-:Y:S01]  /*13010*/  STL [R1+0x910], R11 ;  /* 0x0009100b01007387 */ /* 0x000fe20000100800 */
[----:B-1----:R-:W-:-:S03]  /*13020*/  IADD3 R10, P5, PT, R5, R7, RZ ;  /* 0x00000007050a7210 */ /* 0x002fc60007fbe0ff */
        /* <DEDUP_REMOVED lines=8> */
[----:B------:R-:W-:Y:S01]  /*130b0*/  IMAD R96, R96, UR6, RZ ;  /* 0x0000000660607c24 */ /* 0x000fe2000f8e02ff */
[----:B------:R-:W-:Y:S01]  /*130c0*/  IADD3 R61, P4, PT, R120, R7, RZ ;  /* 0x00000007783d7210 */ /* 0x000fe20007f9e0ff */
[----:B------:R1:W-:Y:S01]  /*130d0*/  STL [R1+0x92c], R10 ;  /* 0x00092c0a01007387 */ /* 0x0003e20000100800 */
[----:B------:R-:W-:-:S02]  /*130e0*/  IMAD R86, R86, UR6, RZ ;  /* 0x0000000656567c24 */ /* 0x000fc4000f8e02ff */
[-C--:B------:R-:W-:Y:S01]  /*130f0*/  LEA.HI.X.SX32 R62, R120, R6.reuse, 0x1, P4 ;  /* 0x00000006783e7211 */ /* 0x080fe200020f0eff */
[----:B------:R-:W-:Y:S01]  /*13100*/  STL [R1+0x950], R64 ;  /* 0x0009504001007387 */ /* 0x000fe20000100800 */
[-C--:B-1----:R-:W-:Y:S02]  /*13110*/  LEA.HI.X.SX32 R10, R130, R6.reuse, 0x1, P5 ;  /* 0x00000006820a7211 */ /* 0x082fe400028f0eff */
[-C--:B------:R-:W-:Y:S01]  /*13120*/  IADD3 R59, P5, PT, R108, R7.reuse, RZ ;  /* 0x000000076c3b7210 */ /* 0x080fe20007fbe0ff */
[----:B------:R-:W-:Y:S01]  /*13130*/  STL [R1+0x178], R63 ;  /* 0x0001783f01007387 */ /* 0x000fe20000100800 */
[----:B------:R-:W-:Y:S02]  /*13140*/  IADD3 R57, P4, PT, R96, R7, RZ ;  /* 0x0000000760397210 */ /* 0x000fe40007f9e0ff */
[----:B------:R-:W-:Y:S01]  /*13150*/  LEA.HI.X.SX32 R12, R108, R6, 0x1, P5 ;  /* 0x000000066c0c7211 */ /* 0x000fe200028f0eff */
[----:B------:R-:W-:Y:S04]  /*13160*/  STL [R1+0x94c], R4 ;  /* 0x00094c0401007387 */ /* 0x000fe80000100800 */
[----:B------:R1:W-:Y:S01]  /*13170*/  STL [R1+0x174], R10 ;  /* 0x0001740a01007387 */ /* 0x0003e20000100800 */
[----:B------:R-:W-:-:S03]  /*13180*/  IMAD R76, R76, UR6, RZ ;  /* 0x000000064c4c7c24 */ /* 0x000fc6000f8e02ff */
[----:B------:R-:W-:Y:S04]  /*13190*/  STL [R1+0x1b8], R61 ;  /* 0x0001b83d01007387 */ /* 0x000fe80000100800 */
[----:B------:R-:W-:Y:S01]  /*131a0*/  STL [R1+0x1f8], R59 ;  /* 0x0001f83b01007387 */ /* 0x000fe20000100800 */
[----:B-1----:R-:W-:-:S03]  /*131b0*/  IADD3 R10, P5, PT, R86, R7, RZ ;  /* 0x00000007560a7210 */ /* 0x002fc60007fbe0ff */
[----:B------:R-:W-:Y:S01]  /*131c0*/  STL [R1+0x1b4], R62 ;  /* 0x0001b43e01007387 */ /* 0x000fe20000100800 */
[----:B------:R-:W-:-:S03]  /*131d0*/  LEA.HI.X.SX32 R13, R96, R6, 0x1, P4 ;  /* 0x00000006600d7211 */ /* 0x000fc600020f0eff */
[----:B------:R-:W-:Y:S01]  /*131e0*/  STL [R1+0x1f4], R12 ;  /* 0x0001f40c01007387 */ /* 0x000fe20000100800 */
[----:B------:R-:W-:-:S03]  /*131f0*/  IMAD R65, R65, UR6, RZ ;  /* 0x0000000641417c24 */ /* 0x000fc6000f8e02ff */
[----:B------:R-:W-:Y:S01]  /*13200*/  STL [R1+0x258], R57 ;  /* 0x0002583901007387 */ /* 0x000fe20000100800 */
[----:B------:R-:W-:-:S03]  /*13210*/  IADD3 R55, P4, PT, R76, R7, RZ ;  /* 0x000000074c377210 */ /* 0x000fc60007f9e0ff */
[----:B------:R1:W-:Y:S01]  /*13220*/  STL [R1+0x5e0], R10 ;  /* 0x0005e00a01007387 */ /* 0x0003e20000100800 */
[----:B------:R-:W-:-:S03]  /*13230*/  IMAD R49, R49, UR6, RZ ;  /* 0x0000000631317c24 */ /* 0x000fc6000f8e02ff */
[----:B------:R-:W-:Y:S01]  /*13240*/  STL [R1+0x254], R13 ;  /* 0x0002540d01007387 */ /* 0x000fe20000100800 */
[----:B-1----:R-:W-:Y:S02]  /*13250*/  LEA.HI.X.SX32 R10, R86, R6, 0x1, P5 ;  /* 0x00000006560a7211 */ /* 0x002fe400028f0eff */
[----:B------:R-:W-:-:S03]  /*13260*/  IADD3 R53, P5, PT, R65, R7, RZ ;  /* 0x0000000741357210 */ /* 0x000fc60007fbe0ff */
[----:B------:R1:W-:Y:S01]  /*13270*/  STL [R1+0x5dc], R10 ;  /* 0x0005dc0a01007387 */ /* 0x0003e20000100800 */
[----:B------:R-:W-:-:S03]  /*13280*/  IMAD R140, R140, UR6, RZ ;  /* 0x000000068c8c7c24 */ /* 0x000fc6000f8e02ff */
[----:B------:R-:W-:Y:S01]  /*13290*/  STL [R1+0x608], R55 ;  /* 0x0006083701007387 */ /* 0x000fe20000100800 */
[----:B------:R-:W-:Y:S01]  /*132a0*/  IMAD R136, R136, UR6, RZ ;  /* 0x0000000688887c24 */ /* 0x000fe2000f8e02ff */
[----:B-1----:R-:W-:Y:S02]  /*132b0*/  LEA.HI.X.SX32 R10, R76, R6, 0x1, P4 ;  /* 0x000000064c0a7211 */ /* 0x002fe400020f0eff */
[----:B------:R1:W-:Y:S01]  /*132c0*/  STL [R1+0xbdc], R76 ;  /* 0x000bdc4c01007387 */ /* 0x0003e20000100800 */
[----:B------:R-:W-:-:S03]  /*132d0*/  IADD3 R51, P4, PT, R49, R7, RZ ;  /* 0x0000000731337210 */ /* 0x000fc60007f9e0ff */
[----:B------:R-:W-:Y:S01]  /*132e0*/  STL [R1+0x630], R53 ;  /* 0x0006303501007387 */ /* 0x000fe20000100800 */
[----:B------:R-:W-:-:S03]  /*132f0*/  IMAD R131, R131, UR6, RZ ;  /* 0x0000000683837c24 */ /* 0x000fc6000f8e02ff */
[----:B------:R2:W-:Y:S01]  /*13300*/  STL [R1+0x604], R10 ;  /* 0x0006040a01007387 */ /* 0x0005e20000100800 */
[----:B------:R-:W-:Y:S01]  /*13310*/  IMAD R123, R123, UR6, RZ ;  /* 0x000000067b7b7c24 */ /* 0x000fe2000f8e02ff */
[-C--:B-1----:R-:W-:Y:S02]  /*13320*/  LEA.HI.X.SX32 R76, R49, R6.reuse, 0x1, P4 ;  /* 0x00000006314c7211 */ /* 0x082fe400020f0eff */
[-C--:B------:R-:W-:Y:S02]  /*13330*/  IADD3 R47, P4, PT, R136, R7.reuse, RZ ;  /* 0x00000007882f7210 */ /* 0x080fe40007f9e0ff */
[----:B--2---:R-:W-:Y:S02]  /*13340*/  LEA.HI.X.SX32 R10, R65, R6, 0x1, P5 ;  /* 0x00000006410a7211 */ /* 0x004fe400028f0eff */
[----:B------:R-:W-:Y:S01]  /*13350*/  IADD3 R79, P5, PT, R140, R7, RZ ;  /* 0x000000078c4f7210 */ /* 0x000fe20007fbe0ff */
[----:B------:R-:W-:-:S03]  /*13360*/  IMAD R115, R115, UR6, RZ ;  /* 0x0000000673737c24 */ /* 0x000fc6000f8e02ff */
[-C--:B------:R-:W-:Y:S02]  /*13370*/  LEA.HI.X.SX32 R31, R140, R6.reuse, 0x1, P5 ;  /* 0x000000068c1f7211 */ /* 0x080fe400028f0eff */
[-C--:B------:R-:W-:Y:S01]  /*13380*/  IADD3 R45, P5, PT, R131, R7.reuse, RZ ;  /* 0x00000007832d7210 */ /* 0x080fe20007fbe0ff */
[----:B------:R-:W-:Y:S01]  /*13390*/  IMAD R107, R107, UR6, RZ ;  /* 0x000000066b6b7c24 */ /* 0x000fe2000f8e02ff */
[-C--:B------:R-:W-:Y:S02]  /*133a0*/  LEA.HI.X.SX32 R73, R136, R6.reuse, 0x1, P4 ;  /* 0x0000000688497211 */ /* 0x080fe400020f0eff */
[-C--:B------:R-:W-:Y:S01]  /*133b0*/  IADD3 R70, P4, PT, R123, R7.reuse, RZ ;  /* 0x000000077b467210 */ /* 0x080fe20007f9e0ff */
[----:B------:R-:W-:Y:S01]  /*133c0*/  IMAD R100, R100, UR6, RZ ;  /* 0x0000000664647c24 */ /* 0x000fe2000f8e02ff */
[-C--:B------:R-:W-:Y:S02]  /*133d0*/  LEA.HI.X.SX32 R68, R131, R6.reuse, 0x1, P5 ;  /* 0x0000000683447211 */ /* 0x080fe400028f0eff */
[----:B------:R-:W-:Y:S01]  /*133e0*/  IADD3 R41, P5, PT, R115, R7, RZ ;  /* 0x0000000773297210 */ /* 0x000fe20007fbe0ff */
[----:B------:R-:W-:Y:S01]  /*133f0*/  IMAD R93, R93, UR6, RZ ;  /* 0x000000065d5d7c24 */ /* 0x000fe2000f8e02ff */
[----:B------:R-:W-:-:S02]  /*13400*/  LEA.HI.X.SX32 R43, R123, R6, 0x1, P4 ;  /* 0x000000067b2b7211 */ /* 0x000fc400020f0eff */
[-C--:B------:R-:W-:Y:S01]  /*13410*/  IADD3 R39, P4, PT, R107, R7.reuse, RZ ;  /* 0x000000076b277210 */ /* 0x080fe20007f9e0ff */
[----:B------:R-:W-:Y:S01]  /*13420*/  IMAD R11, R155, UR6, RZ ;  /* 0x000000069b0b7c24 */ /* 0x000fe2000f8e02ff */
[-C--:B------:R-:W-:Y:S02]  /*13430*/  LEA.HI.X.SX32 R78, R115, R6.reuse, 0x1, P5 ;  /* 0x00000006734e7211 */ /* 0x080fe400028f0eff */
[-C--:B------:R-:W-:Y:S01]  /*13440*/  IADD3 R37, P5, PT, R100, R7.reuse, RZ ;  /* 0x0000000764257210 */ /* 0x080fe20007fbe0ff */
[----:B------:R1:W-:Y:S01]  /*13450*/  STL [R1+0x62c], R10 ;  /* 0x00062c0a01007387 */ /* 0x0003e20000100800 */
[-C--:B------:R-:W-:Y:S01]  /*13460*/  LEA.HI.X.SX32 R69, R107, R6.reuse, 0x1, P4 ;  /* 0x000000066b457211 */ /* 0x080fe200020f0eff */
[----:B------:R-:W-:Y:S01]  /*13470*/  IMAD R5, R154, UR6, RZ ;  /* 0x000000069a057c24 */ /* 0x000fe2000f8e02ff */
[-C--:B------:R-:W-:Y:S01]  /*13480*/  IADD3 R72, P4, PT, R93, R7.reuse, RZ ;  /* 0x000000075d487210 */ /* 0x080fe20007f9e0ff */
[----:B------:R-:W-:Y:S01]  /*13490*/  STL [R1+0x658], R51 ;  /* 0x0006583301007387 */ /* 0x000fe20000100800 */
[-C--:B------:R-:W-:Y:S01]  /*134a0*/  LEA.HI.X.SX32 R75, R100, R6.reuse, 0x1, P5 ;  /* 0x00000006644b7211 */ /* 0x080fe200028f0eff */
[----:B------:R-:W-:Y:S01]  /*134b0*/  IMAD R4, R153, UR35, RZ ;  /* 0x0000002399047c24 */ /* 0x000fe2000f8e02ff */
[----:B------:R-:W-:Y:S01]  /*134c0*/  IADD3 R29, P5, PT, R11, R7, RZ ;  /* 0x000000070b1d7210 */ /* 0x000fe20007fbe0ff */
[----:B------:R-:W-:Y:S01]  /*134d0*/  STL [R1+0x678], R79 ;  /* 0x0006784f01007387 */ /* 0x000fe20000100800 */
[----:B------:R-:W-:-:S03]  /*134e0*/  LEA.HI.X.SX32 R33, R93, R6, 0x1, P4 ;  /* 0x000000065d217211 */ /* 0x000fc600020f0eff */
[----:B------:R-:W-:Y:S01]  /*134f0*/  STL [R1+0x654], R76 ;  /* 0x0006544c01007387 */ /* 0x000fe20000100800 */
[----:B------:R-:W-:Y:S01]  /*13500*/  IMAD R12, R152, UR34, RZ ;  /* 0x00000022980c7c24 */ /* 0x000fe2000f8e02ff */
[----:B------:R-:W-:Y:S02]  /*13510*/  IADD3 R27, P4, PT, R5, R7, RZ ;  /* 0x00000007051b7210 */ /* 0x000fe40007f9e0ff */
        /* <DEDUP_REMOVED lines=8> */
[----:B------:R-:W-:-:S03]  /*135a0*/  IMAD R14, R150, UR23, RZ ;  /* 0x00000017960e7c24 */ /* 0x000fc6000f8e02ff */
[----:B------:R-:W-:Y:S01]  /*135b0*/  STL [R1+0x6d8], R70 ;  /* 0x0006d84601007387 */ /* 0x000fe20000100800 */
[----:B------:R-:W-:-:S03]  /*135c0*/  IADD3 R74, P4, PT, R12, R7, RZ ;  /* 0x000000070c4a7210 */ /* 0x000fc60007f9e0ff */
[----:B------:R-:W-:Y:S01]  /*135d0*/  STL [R1+0x6b4], R68 ;  /* 0x0006b44401007387 */ /* 0x000fe20000100800 */
[----:B------:R-:W-:Y:S01]  /*135e0*/  IMAD R11, R0, UR18, RZ ;  /* 0x00000012000b7c24 */ /* 0x000fe2000f8e02ff */
[-C--:B------:R-:W-:Y:S02]  /*135f0*/  LEA.HI.X.SX32 R25, R4, R6.reuse, 0x1, P5 ;  /* 0x0000000604197211 */ /* 0x080fe400028f0eff */
[----:B------:R-:W-:Y:S01]  /*13600*/  STL [R1+0x6f8], R41 ;  /* 0x0006f82901007387 */ /* 0x000fe20000100800 */
[----:B------:R-:W-:Y:S01]  /*13610*/  IMAD R15, R149, UR22, RZ ;  /* 0x00000016950f7c24 */ /* 0x000fe2000f8e02ff */
[-C--:B------:R-:W-:Y:S02]  /*13620*/  IADD3 R0, P5, PT, R13, R7.reuse, RZ ;  /* 0x000000070d007210 */ /* 0x080fe40007fbe0ff */
[----:B------:R-:W-:Y:S01]  /*13630*/  STL [R1+0x6d4], R43 ;  /* 0x0006d42b01007387 */ /* 0x000fe20000100800 */
[----:B------:R-:W-:Y:S01]  /*13640*/  IMAD R19, R2, UR17, RZ ;  /* 0x0000001102137c24 */ /* 0x000fe2000f8e02ff */
[-C--:B------:R-:W-:Y:S01]  /*13650*/  LEA.HI.X.SX32 R21, R12, R6.reuse, 0x1, P4 ;  /* 0x000000060c157211 */ /* 0x080fe200020f0eff */
[----:B------:R-:W-:Y:S01]  /*13660*/  IMAD R16, R148, UR21, RZ ;  /* 0x0000001594107c24 */ /* 0x000fe2000f8e02ff */
[----:B------:R-:W-:Y:S01]  /*13670*/  STL [R1+0x718], R39 ;  /* 0x0007182701007387 */ /* 0x000fe20000100800 */
[----:B------:R-:W-:Y:S01]  /*13680*/  IADD3 R2, P4, PT, R14, R7, RZ ;  /* 0x000000070e027210 */ /* 0x000fe20007f9e0ff */
[----:B------:R-:W-:Y:S01]  /*13690*/  IMAD R17, R147, UR20, RZ ;  /* 0x0000001493117c24 */ /* 0x000fe2000f8e02ff */
[----:B-1----:R-:W-:Y:S01]  /*136a0*/  LEA.HI.X.SX32 R10, R13, R6, 0x1, P5 ;  /* 0x000000060d0a7211 */ /* 0x002fe200028f0eff */
[----:B------:R-:W-:Y:S01]  /*136b0*/  STL [R1+0x6f4], R78 ;  /* 0x0006f44e01007387 */ /* 0x000fe20000100800 */
[----:B------:R-:W-:-:S02]  /*136c0*/  IMAD R18, R146, UR19, RZ ;  /* 0x0000001392127c24 */ /* 0x000fc4000f8e02ff */
[----:B------:R-:W-:Y:S01]  /*136d0*/  IMAD R128, R128, UR6, RZ ;  /* 0x0000000680807c24 */ /* 0x000fe2000f8e02ff */
[----:B------:R-:W-:Y:S01]  /*136e0*/  STL [R1+0x738], R37 ;  /* 0x0007382501007387 */ /* 0x000fe20000100800 */
[-C--:B------:R-:W-:Y:S01]  /*136f0*/  IADD3 R164, P5, PT, R15, R7.reuse, RZ ;  /* 0x000000070fa47210 */ /* 0x080fe20007fbe0ff */
[----:B---3--:R-:W-:Y:S02]  /*13700*/  IMAD R5, R35, UR76, RZ ;  /* 0x0000004c23057c24 */ /* 0x008fe4000f8e02ff */
[----:B------:R-:W-:Y:S01]  /*13710*/  IMAD R118, R118, UR6, RZ ;  /* 0x0000000676767c24 */ /* 0x000fe2000f8e02ff */
[----:B------:R-:W-:Y:S01]  /*13720*/  STL [R1+0x714], R69 ;  /* 0x0007144501007387 */ /* 0x000fe20000100800 */
[----:B------:R-:W-:Y:S02]  /*13730*/  IMAD R13, R117, UR16, RZ ;  /* 0x00000010750d7c24 */ /* 0x000fe4000f8e02ff */
[----:B------:R-:W-:Y:S01]  /*13740*/  IMAD R106, R106, UR6, RZ ;  /* 0x000000066a6a7c24 */ /* 0x000fe2000f8e02ff */
[----:B------:R-:W-:Y:S01]  /*13750*/  STL [R1+0x758], R72 ;  /* 0x0007584801007387 */ /* 0x000fe20000100800 */
[-C--:B------:R-:W-:Y:S01]  /*13760*/  LEA.HI.X.SX32 R117, R14, R6.reuse, 0x1, P4 ;  /* 0x000000060e757211 */ /* 0x080fe200020f0eff */
[----:B------:R-:W-:Y:S01]  /*13770*/  IMAD R12, R145, UR15, RZ ;  /* 0x0000000f910c7c24 */ /* 0x000fe2000f8e02ff */
[----:B------:R-:W-:Y:S01]  /*13780*/  LEA.HI.X.SX32 R165, R15, R6, 0x1, P5 ;  /* 0x000000060fa57211 */ /* 0x000fe200028f0eff */
[----:B------:R-:W-:Y:S01]  /*13790*/  STL [R1+0x734], R75 ;  /* 0x0007344b01007387 */ /* 0x000fe20000100800 */
[----:B------:R-:W-:Y:S01]  /*137a0*/  IADD3 R162, P4, PT, R16, R7, RZ ;  /* 0x0000000710a27210 */ /* 0x000fe20007f9e0ff */
[----:B0-----:R-:W-:-:S02]  /*137b0*/  IMAD R4, R144, UR75, RZ ;  /* 0x0000004b90047c24 */ /* 0x001fc4000f8e02ff */
[----:B------:R-:W-:Y:S01]  /*137c0*/  IMAD R94, R94, UR6, RZ ;  /* 0x000000065e5e7c24 */ /* 0x000fe2000f8e02ff */
[----:B------:R-:W-:Y:S01]  /*137d0*/  STL [R1+0x778], R29 ;  /* 0x0007781d01007387 */ /* 0x000fe20000100800 */
[----:B------:R-:W-:Y:S01]  /*137e0*/  PRMT R135, RZ, 0x7610, R135 ;  /* 0x00007610ff877816 */ /* 0x000fe20000000087 */
[----:B------:R-:W0:Y:S02]  /*137f0*/  LDCU UR15, c[0x0][0x3b0] ;  /* 0x00007600ff0f77ac */ /* 0x000e240008000800 */
[----:B------:R-:W-:Y:S01]  /*13800*/  STL [R1+0x754], R33 ;  /* 0x0007542101007387 */ /* 0x000fe20000100800 */
[----:B------:R-:W-:Y:S01]  /*13810*/  IADD3 R160, P5, PT, R17, R7, RZ ;  /* 0x0000000711a07210 */ /* 0x000fe20007fbe0ff */
[----:B------:R-:W1:Y:S02]  /*13820*/  LDCU UR16, c[0x0][0x3b0] ;  /* 0x00007600ff1077ac */ /* 0x000e640008000800 */
[----:B------:R-:W-:Y:S01]  /*13830*/  STL [R1+0x798], R27 ;  /* 0x0007981b01007387 */ /* 0x000fe20000100800 */
[----:B------:R-:W-:Y:S01]  /*13840*/  PRMT R139, RZ, 0x7610, R139 ;  /* 0x00007610ff8b7816 */ /* 0x000fe2000000008b */
[----:B------:R-:W2:Y:S02]  /*13850*/  LDCU UR17, c[0x0][0x3b0] ;  /* 0x00007600ff1177ac */ /* 0x000ea40008000800 */
[----:B------:R-:W-:Y:S01]  /*13860*/  STL [R1+0x774], R71 ;  /* 0x0007744701007387 */ /* 0x000fe20000100800 */
[----:B------:R-:W-:-:S03]  /*13870*/  LEA.HI.X.SX32 R163, R16, R6, 0x1, P4 ;  /* 0x0000000610a37211 */ /* 0x000fc600020f0eff */
[----:B------:R-:W-:Y:S01]  /*13880*/  STL [R1+0x7b8], R23 ;  /* 0x0007b81701007387 */ /* 0x000fe20000100800 */
[----:B------:R-:W-:-:S03]  /*13890*/  IADD3 R158, P4, PT, R18, R7, RZ ;  /* 0x00000007129e7210 */ /* 0x000fc60007f9e0ff */
[----:B------:R-:W-:Y:S01]  /*138a0*/  STL [R1+0x794], R77 ;  /* 0x0007944d01007387 */ /* 0x000fe20000100800 */
[----:B------:R-:W-:-:S03]  /*138b0*/  LEA.HI.X.SX32 R161, R17, R6, 0x1, P5 ;  /* 0x0000000611a17211 */ /* 0x000fc600028f0eff */
[----:B------:R-:W-:Y:S01]  /*138c0*/  STL [R1+0x7d8], R74 ;  /* 0x0007d84a01007387 */ /* 0x000fe20000100800 */
[----:B------:R-:W-:-:S03]  /*138d0*/  IADD3 R156, P5, PT, R11, R7, RZ ;  /* 0x000000070b9c7210 */ /* 0x000fc60007fbe0ff */
[----:B------:R-:W-:Y:S04]  /*138e0*/  STL [R1+0x7b4], R25 ;  /* 0x0007b41901007387 */ /* 0x000fe80000100800 */
        /* <DEDUP_REMOVED lines=23> */
[----:B------:R-:W-:-:S03]  /*13a60*/  IMAD R11, R143, UR6, RZ ;  /* 0x000000068f0b7c24 */ /* 0x000fc6000f8e02ff */
        /* <DEDUP_REMOVED lines=30> */
[----:B------:R-:W-:Y:S04]  /*13c50*/  STL [R1+0x200], R102 ;  /* 0x0002006601007387 */ /* 0x000fe80000100800 */
[----:B------:R-:W-:Y:S04]  /*13c60*/  STL [R1+0x1bc], R142 ;  /* 0x0001bc8e01007387 */ /* 0x000fe80000100800 */
[----:B------:R-:W-:Y:S04]  /*13c70*/  STL [R1+0x260], R96 ;  /* 0x0002606001007387 */ /* 0x000fe80000100800 */
[----:B------:R-:W-:Y:S04]  /*13c80*/  STL [R1+0x1fc], R145 ;  /* 0x0001fc9101007387 */ /* 0x000fe80000100800 */
[----:B------:R-:W-:Y:S01]  /*13c90*/  STL [R1+0x5e8], R85 ;  /* 0x0005e85501007387 */ /* 0x000fe20000100800 */
[----:B------:R-:W-:-:S03]  /*13ca0*/  LEA.HI.X.SX32 R83, R12, R6, 0x1, P4 ;  /* 0x000000060c537211 */ /* 0x000fc600020f0eff */
[----:B------:R-:W3:Y:S04]  /*13cb0*/  LDL.LU R11, [R1+0x20c] ;  /* 0x00020c00010b7983 */ /* 0x000ee80000300800 */
[----:B------:R-:W-:Y:S04]  /*13cc0*/  STL [R1+0x25c], R100 ;  /* 0x00025c6401007387 */ /* 0x000fe80000100800 */
[----:B------:R-:W-:Y:S04]  /*13cd0*/  STL [R1+0x610], R14 ;  /* 0x0006100e01007387 */ /* 0x000fe80000100800 */
[----:B------:R-:W-:Y:S04]  /*13ce0*/  STL [R1+0x5e4], R91 ;  /* 0x0005e45b01007387 */ /* 0x000fe80000100800 */
[----:B------:R-:W4:Y:S01]  /*13cf0*/  LDL.LU R12, [R1+0x238] ;  /* 0x00023800010c7983 */ /* 0x000f220000300800 */
[----:B------:R-:W-:Y:S01]  /*13d00*/  IMAD.HI.U32 R4, R9, R3, RZ ;  /* 0x0000000309047227 */ /* 0x000fe200078e00ff */
[----:B------:R-:W-:-:S03]  /*13d10*/  IADD3 R13, P5, PT, R5, R7, RZ ;  /* 0x00000007050d7210 */ /* 0x000fc60007fbe0ff */
[----:B------:R-:W-:Y:S02]  /*13d20*/  IMAD.MOV R4, RZ, RZ, -R4 ;  /* 0x000000ffff047224 */ /* 0x000fe400078e0a04 */
[----:B------:R-:W-:Y:S01]  /*13d30*/  STL [R1+0x638], R13 ;  /* 0x0006380d01007387 */ /* 0x000fe20000100800 */
[----:B----4-:R-:W-:Y:S02]  /*13d40*/  ISETP.GE.AND P4, PT, R12, RZ, PT ;  /* 0x000000ff0c00720c */ /* 0x010fe40003f86270 */
[----:B------:R-:W-:Y:S02]  /*13d50*/  LEA.HI.X.SX32 R12, R5, R6, 0x1, P5 ;  /* 0x00000006050c7211 */ /* 0x000fe400028f0eff */
[----:B------:R-:W4:Y:S01]  /*13d60*/  LDL R5, [R1+0x160] ;  /* 0x0001600001057983 */ /* 0x000f220000100800 */
[----:B---3--:R-:W-:Y:S01]  /*13d70*/  ISETP.GE.AND P5, PT, R11, RZ, PT ;  /* 0x000000ff0b00720c */ /* 0x008fe20003fa6270 */
[----:B------:R-:W-:Y:S02]  /*13d80*/  IMAD R11, R8, R4, R3 ;  /* 0x00000004080b7224 */ /* 0x000fe400078e0203 */
[----:B------:R-:W-:Y:S01]  /*13d90*/  STL [R1+0x60c], R83 ;  /* 0x00060c5301007387 */ /* 0x000fe20000100800 */
[----:B------:R-:W3:Y:S03]  /*13da0*/  LDC R3, c[0x0][0x3a0] ;  /* 0x0000e800ff037b82 */ /* 0x000ee60000000800 */
[----:B------:R-:W4:Y:S02]  /*13db0*/  LDL R4, [R1+0x15c] ;  /* 0x00015c0001047983 */ /* 0x000f240000100800 */
[----:B----4-:R-:W-:-:S04]  /*13dc0*/  @P2 LOP3.LUT R5, R5, R4, RZ, 0x3c, !PT ;  /* 0x0000000405052212 */ /* 0x010fc800078e3cff */
[----:B------:R-:W-:-:S04]  /*13dd0*/  @P2 LOP3.LUT R4, R5, R4, RZ, 0x3c, !PT ;  /* 0x0000000405042212 */ /* 0x000fc800078e3cff */
[----:B------:R-:W-:-:S05]  /*13de0*/  @P2 LOP3.LUT R5, R5, R4, RZ, 0x3c, !PT ;  /* 0x0000000405052212 */ /* 0x000fca00078e3cff */
[----:B------:R-:W4:Y:S04]  /*13df0*/  @P2 LDG.E.U8 R135, desc[UR24][R4.64] ;  /* 0x0000001804872981 */ /* 0x000f28000c1e1100 */
[----:B------:R-:W-:Y:S04]  /*13e00*/  STL [R1+0x634], R12 ;  /* 0x0006340c01007387 */ /* 0x000fe80000100800 */
[----:B------:R-:W-:Y:S04]  /*13e10*/  STL [R1+0xae4], R11 ;  /* 0x000ae40b01007387 */ /* 0x000fe80000100800 */
[----:B----4-:R4:W-:Y:S04]  /*13e20*/  STL [R1+0x438], R135 ;  /* 0x0004388701007387 */ /* 0x0109e80000100800 */
[----:B----4-:R-:W4:Y:S04]  /*13e30*/  LDL.LU R135, [R1+0xcd4] ;  /* 0x000cd40001877983 */ /* 0x010f280000300800 */
[----:B------:R-:W2:Y:S04]  /*13e40*/  LDL R4, [R1+0x19c] ;  /* 0x00019c0001047983 */ /* 0x000ea80000100800 */
[----:B------:R-:W2:Y:S02]  /*13e50*/  LDL R5, [R1+0x1a0] ;  /* 0x0001a00001057983 */ /* 0x000ea40000100800 */
[----:B--2---:R-:W-:-:S04]  /*13e60*/  @P2 LOP3.LUT R5, R5, R4, RZ, 0x3c, !PT ;  /* 0x0000000405052212 */ /* 0x004fc800078e3cff */
[----:B------:R-:W-:-:S04]  /*13e70*/  @P2 LOP3.LUT R4, R5, R4, RZ, 0x3c, !PT ;  /* 0x0000000405042212 */ /* 0x000fc800078e3cff */
[----:B------:R-:W-:-:S05]  /*13e80*/  @P2 LOP3.LUT R5, R5, R4, RZ, 0x3c, !PT ;  /* 0x0000000405052212 */ /* 0x000fca00078e3cff */
[----:B------:R-:W2:Y:S04]  /*13e90*/  @P2 LDG.E.U8 R139, desc[UR24][R4.64] ;  /* 0x00000018048b2981 */ /* 0x000ea8000c1e1100 */
[----:B--2---:R2:W-:Y:S04]  /*13ea0*/  STL [R1+0x434], R139 ;  /* 0x0004348b01007387 */ /* 0x0045e80000100800 */
[----:B--2---:R-:W2:Y:S04]  /*13eb0*/  LDL.LU R139, [R1+0xcd0] ;  /* 0x000cd000018b7983 */ /* 0x004ea80000300800 */
[----:B------:R-:W2:Y:S04]  /*13ec0*/  LDL R4, [R1+0x1dc] ;  /* 0x0001dc0001047983 */ /* 0x000ea80000100800 */
[----:B------:R-:W2:Y:S01]  /*13ed0*/  LDL R5, [R1+0x1e0] ;  /* 0x0001e00001057983 */ /* 0x000ea20000100800 */
[----:B----4-:R-:W-:-:S02]  /*13ee0*/  PRMT R135, RZ, 0x7610, R135 ;  /* 0x00007610ff877816 */ /* 0x010fc40000000087 */
[----:B--2---:R-:W-:-:S04]  /*13ef0*/  @P2 LOP3.LUT R5, R5, R4, RZ, 0x3c, !PT ;  /* 0x0000000405052212 */ /* 0x004fc800078e3cff */
[----:B------:R-:W-:-:S04]  /*13f00*/  @P2 LOP3.LUT R4, R5, R4, RZ, 0x3c, !PT ;  /* 0x0000000405042212 */ /* 0x000fc800078e3cff */
[----:B------:R-:W-:-:S05]  /*13f10*/  @P2 LOP3.LUT R5, R5, R4, RZ, 0x3c, !PT ;  /* 0x0000000405052212 */ /* 0x000fca00078e3cff */
[----:B------:R-:W2:Y:S04]  /*13f20*/  @P2 LDG.E.U8 R135, desc[UR24][R4.64] ;  /* 0x0000001804872981 */ /* 0x000ea8000c1e1100 */
[----:B--2---:R2:W-:Y:S04]  /*13f30*/  STL [R1+0x430], R135 ;  /* 0x0004308701007387 */ /* 0x0045e80000100800 */
[----:B--2---:R-:W2:Y:S04]  /*13f40*/  LDL.LU R135, [R1+0xccc] ;  /* 0x000ccc0001877983 */ /* 0x004ea80000300800 */
[----:B------:R-:W4:Y:S04]  /*13f50*/  LDL R4, [R1+0x23c] ;  /* 0x00023c0001047983 */ /* 0x000f280000100800 */
[----:B------:R-:W4:Y:S01]  /*13f60*/  LDL R5, [R1+0x240] ;  /* 0x0002400001057983 */ /* 0x000f220000100800 */
[----:B------:R-:W-:-:S02]  /*13f70*/  PRMT R139, RZ, 0x7610, R139 ;  /* 0x00007610ff8b7816 */ /* 0x000fc4000000008b */
[----:B----4-:R-:W-:-:S04]  /*13f80*/  @P2 LOP3.LUT R5, R5, R4, RZ, 0x3c, !PT ;  /* 0x0000000405052212 */ /* 0x010fc800078e3cff */
[----:B------:R-:W-:-:S04]  /*13f90*/  @P2 LOP3.LUT R4, R5, R4, RZ, 0x3c, !PT ;  /* 0x0000000405042212 */ /* 0x000fc800078e3cff */
[----:B------:R-:W-:-:S05]  /*13fa0*/  @P2 LOP3.LUT R5, R5, R4, RZ, 0x3c, !PT ;  /* 0x0000000405052212 */ /* 0x000fca00078e3cff */
[----:B------:R-:W4:Y:S04]  /*13fb0*/  @P2 LDG.E.U8 R139, desc[UR24][R4.64] ;  /* 0x00000018048b2981 */ /* 0x000f28000c1e1100 */
[----:B----4-:R4:W-:Y:S04]  /*13fc0*/  STL [R1+0x42c], R139 ;  /* 0x00042c8b01007387 */ /* 0x0109e80000100800 */
[----:B----4-:R-:W4:Y:S04]  /*13fd0*/  LDL.LU R139, [R1+0xcc8] ;  /* 0x000cc800018b7983 */ /* 0x010f280000300800 */
[----:B------:R-:W3:Y:S04]  /*13fe0*/  LDL R4, [R1+0x27c] ;  /* 0x00027c0001047983 */ /* 0x000ee80000100800 */
[----:B------:R-:W3:Y:S01]  /*13ff0*/  LDL R5, [R1+0x280] ;  /* 0x0002800001057983 */ /* 0x000ee20000100800 */
[----:B--2---:R-:W-:-:S02]  /*14000*/  PRMT R135, RZ, 0x7610, R135 ;  /* 0x00007610ff877816 */ /* 0x004fc40000000087 */
[----:B---3--:R-:W-:-:S04]  /*14010*/  @P2 LOP3.LUT R5, R5, R4, RZ, 0x3c, !PT ;  /* 0x0000000405052212 */ /* 0x008fc800078e3cff */
[----:B------:R-:W-:-:S04]  /*14020*/  @P2 LOP3.LUT R4, R5, R4, RZ, 0x3c, !PT ;  /* 0x0000000405042212 */ /* 0x000fc800078e3cff */
[----:B------:R-:W-:-:S05]  /*14030*/  @P2 LOP3.LUT R5, R5, R4, RZ, 0x3c, !PT ;  /* 0x0000000405052212 */ /* 0x000fca00078e3cff */
[----:B------:R-:W2:Y:S04]  /*14040*/  @P2 LDG.E.U8 R135, desc[UR24][R4.64] ;  /* 0x0000001804872981 */ /* 0x000ea8000c1e1100 */
[----:B--2---:R2:W-:Y:S04]  /*14050*/  STL [R1+0x428], R135 ;  /* 0x0004288701007387 */ /* 0x0045e80000100800 */
[----:B--2---:R-:W2:Y:S04]  /*14060*/  LDL.LU R135, [R1+0xcc4] ;  /* 0x000cc40001877983 */ /* 0x004ea80000300800 */
[----:B------:R-:W3:Y:S04]  /*14070*/  LDL R4, [R1+0x5ec] ;  /* 0x0005ec0001047983 */ /* 0x000ee80000100800 */
[----:B------:R-:W3:Y:S01]  /*14080*/  LDL R5, [R1+0x5f0] ;  /* 0x0005f00001057983 */ /* 0x000ee20000100800 */
[----:B----4-:R-:W-:-:S02]  /*14090*/  PRMT R139, RZ, 0x7610, R139 ;  /* 0x00007610ff8b7816 */ /* 0x010fc4000000008b */
[----:B---3--:R-:W-:-:S04]  /*140a0*/  @P2 LOP3.LUT R5, R5, R4, RZ, 0x3c, !PT ;  /* 0x0000000405052212 */ /* 0x008fc800078e3cff */
[----:B------:R-:W-:-:S04]  /*140b0*/  @P2 LOP3.LUT R4, R5, R4, RZ, 0x3c, !PT ;  /* 0x0000000405042212 */ /* 0x000fc800078e3cff */
[----:B------:R-:W-:-:S05]  /*140c0*/  @P2 LOP3.LUT R5, R5, R4, RZ, 0x3c, !PT ;  /* 0x0000000405052212 */ /* 0x000fca00078e3cff */
[----:B------:R-:W3:Y:S04]  /*140d0*/  @P2 LDG.E.U8 R139, desc[UR24][R4.64] ;  /* 0x00000018048b2981 */ /* 0x000ee8000c1e1100 */
[----:B---3--:R3:W-:Y:S04]  /*140e0*/  STL [R1+0x424], R139 ;  /* 0x0004248b01007387 */ /* 0x0087e80000100800 */
[----:B---3--:R-:W3:Y:S04]  /*140f0*/  LDL.LU R139, [R1+0xcc0] ;  /* 0x000cc000018b7983 */ /* 0x008ee80000300800 */
[----:B------:R-:W4:Y:S04]  /*14100*/  LDL R4, [R1+0x614] ;  /* 0x0006140001047983 */ /* 0x000f280000100800 */
[----:B------:R-:W4:Y:S01]  /*14110*/  LDL R5, [R1+0x618] ;  /* 0x0006180001057983 */ /* 0x000f220000100800 */
[----:B--2---:R-:W-:-:S02]  /*14120*/  PRMT R135, RZ, 0x7610, R135 ;  /* 0x00007610ff877816 */ /* 0x004fc40000000087 */
[----:B----4-:R-:W-:-:S04]  /*14130*/  @P2 LOP3.LUT R5, R5, R4, RZ, 0x3c, !PT ;  /* 0x0000000405052212 */ /* 0x010fc800078e3cff */
[----:B------:R-:W-:-:S04]  /*14140*/  @P2 LOP3.LUT R4, R5, R4, RZ, 0x3c, !PT ;  /* 0x0000000405042212 */ /* 0x000fc800078e3cff */
[----:B------:R-:W-:-:S05]  /*14150*/  @P2 LOP3.LUT R5, R5, R4, RZ, 0x3c, !PT ;  /* 0x0000000405052212 */ /* 0x000fca00078e3cff */
[----:B------:R-:W2:Y:S04]  /*14160*/  @P2 LDG.E.U8 R135, desc[UR24][R4.64] ;  /* 0x0000001804872981 */ /* 0x000ea8000c1e1100 */
[----:B--2---:R2:W-:Y:S04]  /*14170*/  STL [R1+0x420], R135 ;  /* 0x0004208701007387 */ /* 0x0045e80000100800 */
[----:B--2---:R-:W2:Y:S04]  /*14180*/  LDL.LU R135, [R1+0xcbc] ;  /* 0x000cbc0001877983 */ /* 0x004ea80000300800 */
[----:B------:R-:W4:Y:S04]  /*14190*/  LDL R4, [R1+0x63c] ;  /* 0x00063c0001047983 */ /* 0x000f280000100800 */
[----:B------:R-:W4:Y:S01]  /*141a0*/  LDL R5, [R1+0x640] ;  /* 0x0006400001057983 */ /* 0x000f220000100800 */
[----:B---3--:R-:W-:-:S02]  /*141b0*/  PRMT R139, RZ, 0x7610, R139 ;  /* 0x00007610ff8b7816 */ /* 0x008fc4000000008b */
[----:B----4-:R-:W-:-:S04]  /*141c0*/  @P2 LOP3.LUT R5, R5, R4, RZ, 0x3c, !PT ;  /* 0x0000000405052212 */ /* 0x010fc800078e3cff */
[----:B------:R-:W-:-:S04]  /*141d0*/  @P2 LOP3.LUT R4, R5, R4, RZ, 0x3c, !PT ;  /* 0x0000000405042212 */ /* 0x000fc800078e3cff */
[----:B------:R-:W-:-:S05]  /*141e0*/  @P2 LOP3.LUT R5, R5, R4, RZ, 0x3c, !PT ;  /* 0x0000000405052212 */ /* 0x000fca00078e3cff */
[----:B------:R-:W3:Y:S04]  /*141f0*/  @P2 LDG.E.U8 R139, desc[UR24][R4.64] ;  /* 0x00000018048b2981 */ /* 0x000ee8000c1e1100 */
[----:B---3--:R3:W-:Y:S04]  /*14200*/  STL [R1+0x41c], R139 ;  /* 0x00041c8b01007387 */ /* 0x0087e80000100800 */
[----:B---3--:R-:W3:Y:S04]  /*14210*/  LDL.LU R139, [R1+0xcb8] ;  /* 0x000cb800018b7983 */ /* 0x008ee80000300800 */
[----:B------:R-:W4:Y:S04]  /*14220*/  LDL R4, [R1+0x65c] ;  /* 0x00065c0001047983 */ /* 0x000f280000100800 */
[----:B------:R-:W4:Y:S01]  /*14230*/  LDL R5, [R1+0x660] ;  /* 0x0006600001057983 */ /* 0x000f220000100800 */
[----:B------:R-:W-:-:S02]  /*14240*/  ISETP.GT.AND P0, PT, R3, UR11, P0 ;  /* 0x0000000b03007c0c */ /* 0x000fc40008704270 */
[----:B------:R-:W-:Y:S02]  /*14250*/  PRMT R3, RZ, 0x7610, R3 ;  /* 0x00007610ff037816 */ /* 0x000fe40000000003 */
[----:B----4-:R-:W-:-:S04]  /*14260*/  @P2 LOP3.LUT R5, R5, R4, RZ, 0x3c, !PT ;  /* 0x0000000405052212 */ /* 0x010fc800078e3cff */
[----:B------:R-:W-:-:S04]  /*14270*/  @P2 LOP3.LUT R4, R5, R4, RZ, 0x3c, !PT ;  /* 0x0000000405042212 */ /* 0x000fc800078e3cff */
[----:B------:R-:W-:-:S05]  /*14280*/  @P2 LOP3.LUT R5, R5, R4, RZ, 0x3c, !PT ;  /* 0x0000000405052212 */ /* 0x000fca00078e3cff */
[----:B------:R4:W2:Y:S04]  /*14290*/  @P2 LDG.E.U8 R3, desc[UR24][R4.64] ;  /* 0x0000001804032981 */ /* 0x0008a8000c1e1100 */
[----:B------:R-:W4:Y:S04]  /*142a0*/  LDL R4, [R1+0x67c] ;  /* 0x00067c0001047983 */ /* 0x000f280000100800 */
[----:B------:R-:W4:Y:S01]  /*142b0*/  LDL R5, [R1+0x680] ;  /* 0x0006800001057983 */ /* 0x000f220000100800 */
[----:B---3--:R-:W-:Y:S02]  /*142c0*/  PRMT R139, RZ, 0x7610, R139 ;  /* 0x00007610ff8b7816 */ /* 0x008fe4000000008b */
[----:B----4-:R-:W-:-:S04]  /*142d0*/  @P2 LOP3.LUT R5, R5, R4, RZ, 0x3c, !PT ;  /* 0x0000000405052212 */ /* 0x010fc800078e3cff */
[----:B------:R-:W-:-:S04]  /*142e0*/  @P2 LOP3.LUT R4, R5, R4, RZ, 0x3c, !PT ;  /* 0x0000000405042212 */ /* 0x000fc800078e3cff */
[----:B------:R-:W-:-:S05]  /*142f0*/  @P2 LOP3.LUT R5, R5, R4, RZ, 0x3c, !PT ;  /* 0x0000000405052212 */ /* 0x000fca00078e3cff */
[----:B------:R-:W3:Y:S04]  /*14300*/  @P2 LDG.E.U8 R139, desc[UR24][R4.64] ;  /* 0x00000018048b2981 */ /* 0x000ee8000c1e1100 */
[----:B--2---:R2:W-:Y:S04]  /*14310*/  STL [R1+0x2e8], R3 ;  /* 0x0002e80301007387 */ /* 0x0045e80000100800 */
[----:B--2---:R-:W2:Y:S04]  /*14320*/  LDL R3, [R1+0x7a0] ;  /* 0x0007a00001037983 */ /* 0x004ea80000100800 */
[----:B---3--:R3:W-:Y:S04]  /*14330*/  STL [R1+0x2e4], R139 ;  /* 0x0002e48b01007387 */ /* 0x0087e80000100800 */
[----:B---3--:R-:W3:Y:S04]  /*14340*/  LDL.LU R139, [R1+0xcb4] ;  /* 0x000cb400018b7983 */ /* 0x008ee80000300800 */
[----:B------:R-:W4:Y:S04]  /*14350*/  LDL R4, [R1+0x69c] ;  /* 0x00069c0001047983 */ /* 0x000f280000100800 */
[----:B------:R-:W4:Y:S01]  /*14360*/  LDL R5, [R1+0x6a0] ;  /* 0x0006a00001057983 */ /* 0x000f220000100800 */
[----:B------:R-:W-:-:S02]  /*14370*/  PRMT R11, RZ, 0x7610, R11 ;  /* 0x00007610ff0b7816 */ /* 0x000fc4000000000b */
[----:B----4-:R-:W-:-:S04]  /*14380*/  @P2 LOP3.LUT R5, R5, R4, RZ, 0x3c, !PT ;  /* 0x0000000405052212 */ /* 0x010fc800078e3cff */
[----:B------:R-:W-:-:S04]  /*14390*/  @P2 LOP3.LUT R4, R5, R4, RZ, 0x3c, !PT ;  /* 0x0000000405042212 */ /* 0x000fc800078e3cff */
[----:B------:R-:W-:-:S05]  /*143a0*/  @P2 LOP3.LUT R5, R5, R4, RZ, 0x3c, !PT ;  /* 0x0000000405052212 */ /* 0x000fca00078e3cff */
[----:B------:R4:W2:Y:S04]  /*143b0*/  @P2 LDG.E.U8 R11, desc[UR24][R4.64] ;  /* 0x00000018040b2981 */ /* 0x0008a8000c1e1100 */
[----:B------:R-:W4:Y:S04]  /*143c0*/  LDL R4, [R1+0x6bc] ;  /* 0x0006bc0001047983 */ /* 0x000f280000100800 */
[----:B------:R-:W4:Y:S01]  /*143d0*/  LDL R5, [R1+0x6c0] ;  /* 0x0006c00001057983 */ /* 0x000f220000100800 */
[----:B------:R-:W-:Y:S02]  /*143e0*/  PRMT R135, RZ, 0x7610, R135 ;  /* 0x00007610ff877816 */ /* 0x000fe40000000087 */
[----:B----4-:R-:W-:-:S04]  /*143f0*/  @P2 LOP3.LUT R5, R5, R4, RZ, 0x3c, !PT ;  /* 0x0000000405052212 */ /* 0x010fc800078e3cff */
[----:B------:R-:W-:-:S04]  /*14400*/  @P2 LOP3.LUT R4, R5, R4, RZ, 0x3c, !PT ;  /* 0x0000000405042212 */ /* 0x000fc800078e3cff */
[----:B------:R-:W-:-:S05]  /*14410*/  @P2 LOP3.LUT R5, R5, R4, RZ, 0x3c, !PT ;  /* 0x0000000405052212 */ /* 0x000fca00078e3cff */
[----:B------:R-:W4:Y:S04]  /*14420*/  @P2 LDG.E.U8 R135, desc[UR24][R4.64] ;  /* 0x0000001804872981 */ /* 0x000f28000c1e1100 */
[----:B--2---:R2:W-:Y:S04]  /*14430*/  STL [R1+0x224], R11 ;  /* 0x0002240b01007387 */ /* 0x0045e80000100800 */
[----:B--2---:R-:W2:Y:S04]  /*14440*/  LDL R11, [R1+0x7bc] ;  /* 0x0007bc00010b7983 */ /* 0x004ea80000100800 */
[----:B----4-:R4:W-:Y:S04]  /*14450*/  STL [R1+0x220], R135 ;  /* 0x0002208701007387 */ /* 0x0109e80000100800 */
[----:B----4-:R-:W4:Y:S04]  /*14460*/  LDL.LU R135, [R1+0xcb0] ;  /* 0x000cb00001877983 */ /* 0x010f280000300800 */
[----:B------:R-:W2:Y:S04]  /*14470*/  LDL R4, [R1+0x6dc] ;  /* 0x0006dc0001047983 */ /* 0x000ea80000100800 */
[----:B------:R-:W2:Y:S01]  /*14480*/  LDL R5, [R1+0x6e0] ;  /* 0x0006e00001057983 */ /* 0x000ea20000100800 */
[----:B---3--:R-:W-:-:S02]  /*14490*/  PRMT R139, RZ, 0x7610, R139 ;  /* 0x00007610ff8b7816 */ /* 0x008fc4000000008b */
[----:B--2---:R-:W-:-:S04]  /*144a0*/  @P2 LOP3.LUT R5, R5, R4, RZ, 0x3c, !PT ;  /* 0x0000000405052212 */ /* 0x004fc800078e3cff */
        /* <DEDUP_REMOVED lines=47> */
[----:B------:R4:W3:Y:S04]  /*147a0*/  @P2 LDG.E.U8 R140, desc[UR24][R4.64] ;  /* 0x00000018048c2981 */ /* 0x0008e8000c1e1100 */
[----:B------:R-:W3:Y:S01]  /*147b0*/  LDL R5, [R1+0x79c] ;  /* 0x00079c0001057983 */ /* 0x000ee20000100800 */
[----:B--2---:R-:W-:Y:S01]  /*147c0*/  PRMT R139, RZ, 0x7610, R139 ;  /* 0x00007610ff8b7816 */ /* 0x004fe2000000008b */
[----:B----4-:R-:W-:Y:S01]  /*147d0*/  @P2 IMAD.MOV.U32 R4, RZ, RZ, R3 ;  /* 0x000000ffff042224 */ /* 0x010fe200078e0003 */
[----:B------:R-:W-:-:S04]  /*147e0*/  PRMT R138, RZ, 0x7610, R138 ;  /* 0x00007610ff8a7816 */ /* 0x000fc8000000008a */
[----:B---3--:R2:W3:Y:S04]  /*147f0*/  @P2 LDG.E.U8 R139, desc[UR24][R4.64] ;  /* 0x00000018048b2981 */ /* 0x0084e8000c1e1100 */
[----:B------:R4:W-:Y:S04]  /*14800*/  STL [R1+0xb04], R140 ;  /* 0x000b048c01007387 */ /* 0x0009e80000100800 */
[----:B------:R-:W3:Y:S01]  /*14810*/  LDL R3, [R1+0x87c] ;  /* 0x00087c0001037983 */ /* 0x000ee20000100800 */
[----:B--2---:R-:W-:Y:S02]  /*14820*/  @P2 IMAD.MOV.U32 R4, RZ, RZ, R135 ;  /* 0x000000ffff042224 */ /* 0x004fe400078e0087 */
[----:B------:R-:W-:Y:S01]  /*14830*/  @P2 IMAD.MOV.U32 R5, RZ, RZ, R11 ;  /* 0x000000ffff052224 */ /* 0x000fe200078e000b */
[----:B----4-:R-:W2:Y:S04]  /*14840*/  LDL R140, [R1+0x860] ;  /* 0x00086000018c7983 */ /* 0x010ea80000100800 */
[----:B------:R-:W4:Y:S04]  /*14850*/  @P2 LDG.E.U8 R138, desc[UR24][R4.64] ;  /* 0x00000018048a2981 */ /* 0x000f28000c1e1100 */
[----:B---3--:R3:W-:Y:S04]  /*14860*/  STL [R1+0xb08], R139 ;  /* 0x000b088b01007387 */ /* 0x0087e80000100800 */
[----:B---3--:R-:W3:Y:S04]  /*14870*/  LDL R139, [R1+0x85c] ;  /* 0x00085c00018b7983 */ /* 0x008ee80000100800 */
[----:B------:R-:W2:Y:S04]  /*14880*/  LDL.LU R135, [R1+0xc98] ;  /* 0x000c980001877983 */ /* 0x000ea80000300800 */
[----:B------:R-:W2:Y:S04]  /*14890*/  LDL R4, [R1+0x7dc] ;  /* 0x0007dc0001047983 */ /* 0x000ea80000100800 */
[----:B------:R-:W2:Y:S01]  /*148a0*/  LDL R5, [R1+0x7e0] ;  /* 0x0007e00001057983 */ /* 0x000ea20000100800 */
[----:B------:R-:W-:-:S03]  /*148b0*/  PRMT R137, RZ, 0x7610, R137 ;  /* 0x00007610ff897816 */ /* 0x000fc60000000089 */
[----:B------:R-:W3:Y:S04]  /*148c0*/  LDL R11, [R1+0x8a0] ;  /* 0x0008a000010b7983 */ /* 0x000ee80000100800 */
[----:B----4-:R4:W-:Y:S01]  /*148d0*/  STL [R1+0xb0c], R138 ;  /* 0x000b0c8a01007387 */ /* 0x0109e20000100800 */
[----:B------:R-:W-:-:S03]  /*148e0*/  PRMT R136, RZ, 0x7610, R136 ;  /* 0x00007610ff887816 */ /* 0x000fc60000000088 */
[----:B----4-:R-:W4:Y:S01]  /*148f0*/  LDL R138, [R1+0x89c] ;  /* 0x00089c00018a7983 */ /* 0x010f220000100800 */
[----:B--2---:R-:W-:-:S04]  /*14900*/  @P2 LOP3.LUT R5, R5, R4, RZ, 0x3c, !PT ;  /* 0x0000000405052212 */ /* 0x004fc800078e3cff */
[----:B------:R-:W-:-:S04]  /*14910*/  @P2 LOP3.LUT R4, R5, R4, RZ, 0x3c, !PT ;  /* 0x0000000405042212 */ /* 0x000fc800078e3cff */
[----:B------:R-:W-:-:S05]  /*14920*/  @P2 LOP3.LUT R5, R5, R4, RZ, 0x3c, !PT ;  /* 0x0000000405052212 */ /* 0x000fca00078e3cff */
[----:B------:R-:W2:Y:S04]  /*14930*/  @P2 LDG.E.U8 R137, desc[UR24][R4.64] ;  /* 0x0000001804892981 */ /* 0x000ea8000c1e1100 */
[----:B------:R-:W3:Y:S04]  /*14940*/  LDL R4, [R1+0x7fc] ;  /* 0x0007fc0001047983 */ /* 0x000ee80000100800 */
[----:B------:R-:W3:Y:S04]  /*14950*/  LDL R5, [R1+0x800] ;  /* 0x0008000001057983 */ /* 0x000ee80000100800 */
[----:B--2---:R2:W-:Y:S04]  /*14960*/  STL [R1+0xb10], R137 ;  /* 0x000b108901007387 */ /* 0x0045e80000100800 */
[----:B--2---:R-:W2:Y:S01]  /*14970*/  LDL R137, [R1+0x820] ;  /* 0x0008200001897983 */ /* 0x004ea20000100800 */
[----:B---3--:R-:W-:-:S04]  /*14980*/  @P2 LOP3.LUT R5, R5, R4, RZ, 0x3c, !PT ;  /* 0x0000000405052212 */ /* 0x008fc800078e3cff */
[----:B------:R-:W-:-:S04]  /*14990*/  @P2 LOP3.LUT R4, R5, R4, RZ, 0x3c, !PT ;  /* 0x0000000405042212 */ /* 0x000fc800078e3cff */
[----:B------:R-:W-:-:S05]  /*149a0*/  @P2 LOP3.LUT R5, R5, R4, RZ, 0x3c, !PT ;  /* 0x0000000405052212 */ /* 0x000fca00078e3cff */
[----:B------:R2:W3:Y:S04]  /*149b0*/  @P2 LDG.E.U8 R136, desc[UR24][R4.64] ;  /* 0x0000001804882981 */ /* 0x0004e8000c1e1100 */
[----:B------:R-:W4:Y:S01]  /*149c0*/  LDL R5, [R1+0x81c] ;  /* 0x00081c0001057983 */ /* 0x000f220000100800 */
[----:B------:R-:W-:Y:S01]  /*149d0*/  PRMT R135, RZ, 0x7610, R135 ;  /* 0x00007610ff877816 */ /* 0x000fe20000000087 */
[----:B--2---:R-:W-:Y:S02]  /*149e0*/  @P2 IMAD.MOV.U32 R4, RZ, RZ, R137 ;  /* 0x000000ffff042224 */ /* 0x004fe400078e0089 */
[----:B---3--:R2:W-:Y:S01]  /*149f0*/  STL [R1+0xb14], R136 ;  /* 0x000b148801007387 */ /* 0x0085e20000100800 */
[----:B------:R-:W-:Y:S02]  /*14a00*/  PRMT R134, RZ, 0x7610, R134 ;  /* 0x00007610ff867816 */ /* 0x000fe40000000086 */
[----:B------:R-:W-:Y:S01]  /*14a10*/  PRMT R133, RZ, 0x7610, R133 ;  /* 0x00007610ff857816 */ /* 0x000fe20000000085 */
[----:B------:R-:W3:Y:S04]  /*14a20*/  LDL R137, [R1+0x8dc] ;  /* 0x0008dc0001897983 */ /* 0x000ee80000100800 */
[----:B----4-:R4:W3:Y:S04]  /*14a30*/  @P2 LDG.E.U8 R135, desc[UR24][R4.64] ;  /* 0x0000001804872981 */ /* 0x0108e8000c1e1100 */
[----:B--2---:R-:W2:Y:S04]  /*14a40*/  LDL R136, [R1+0x8c0] ;  /* 0x0008c00001887983 */ /* 0x004ea80000100800 */
[----:B------:R-:W4:Y:S04]  /*14a50*/  LDL R4, [R1+0x83c] ;  /* 0x00083c0001047983 */ /* 0x000f280000100800 */
[----:B------:R-:W4:Y:S02]  /*14a60*/  LDL R5, [R1+0x840] ;  /* 0x0008400001057983 */ /* 0x000f240000100800 */
[----:B----4-:R-:W-:-:S04]  /*14a70*/  @P2 LOP3.LUT R5, R5, R4, RZ, 0x3c, !PT ;  /* 0x0000000405052212 */ /* 0x010fc800078e3cff */
[----:B------:R-:W-:-:S04]  /*14a80*/  @P2 LOP3.LUT R4, R5, R4, RZ, 0x3c, !PT ;  /* 0x0000000405042212 */ /* 0x000fc800078e3cff */
[----:B------:R-:W-:-:S05]  /*14a90*/  @P2 LOP3.LUT R5, R5, R4, RZ, 0x3c, !PT ;  /* 0x0000000405052212 */ /* 0x000fca00078e3cff */
[----:B------:R4:W2:Y:S02]  /*14aa0*/  @P2 LDG.E.U8 R134, desc[UR24][R4.64] ;  /* 0x0000001804862981 */ /* 0x0008a4000c1e1100 */
[----:B----4-:R-:W-:Y:S02]  /*14ab0*/  @P2 IMAD.MOV.U32 R4, RZ, RZ, R140 ;  /* 0x000000ffff042224 */ /* 0x010fe400078e008c */
[----:B------:R-:W-:-:S05]  /*14ac0*/  @P2 IMAD.MOV.U32 R5, RZ, RZ, R139 ;  /* 0x000000ffff052224 */ /* 0x000fca00078e008b */
[----:B------:R4:W2:Y:S04]  /*14ad0*/  @P2 LDG.E.U8 R133, desc[UR24][R4.64] ;  /* 0x0000001804852981 */ /* 0x0008a8000c1e1100 */
[----:B---3--:R3:W-:Y:S01]  /*14ae0*/  STL [R1+0xb18], R135 ;  /* 0x000b188701007387 */ /* 0x0087e20000100800 */
[----:B----4-:R-:W-:-:S03]  /*14af0*/  @P2 IMAD.MOV.U32 R4, RZ, RZ, R129 ;  /* 0x000000ffff042224 */ /* 0x010fc600078e0081 */
[----:B---3--:R-:W3:Y:S04]  /*14b00*/  LDL R135, [R1+0x8bc] ;  /* 0x0008bc0001877983 */ /* 0x008ee80000100800 */
[----:B--2---:R-:W-:Y:S04]  /*14b10*/  STL [R1+0xb1c], R134 ;  /* 0x000b1c8601007387 */ /* 0x004fe80000100800 */
[----:B------:R-:W2:Y:S04]  /*14b20*/  LDL R139, [R1+0x8fc] ;  /* 0x0008fc00018b7983 */ /* 0x000ea80000100800 */
[----:B------:R-:W-:Y:S04]  /*14b30*/  STL [R1+0xb20], R133 ;  /* 0x000b208501007387 */ /* 0x000fe80000100800 */
[----:B------:R-:W4:Y:S01]  /*14b40*/  LDL.LU R129, [R1+0xc94] ;  /* 0x000c940001817983 */ /* 0x000f220000300800 */
[----:B------:R-:W-:Y:S01]  /*14b50*/  PRMT R132, RZ, 0x7610, R132 ;  /* 0x00007610ff847816 */ /* 0x000fe20000000084 */
[----:B------:R-:W-:Y:S01]  /*14b60*/  @P2 IMAD.MOV.U32 R5, RZ, RZ, R3 ;  /* 0x000000ffff052224 */ /* 0x000fe200078e0003 */
[----:B------:R-:W-:Y:S01]  /*14b70*/  PRMT R131, RZ, 0x7610, R131 ;  /* 0x00007610ff837816 */ /* 0x000fe20000000083 */
[----:B------:R-:W2:Y:S04]  /*14b80*/  LDL R140, [R1+0x93c] ;  /* 0x00093c00018c7983 */ /* 0x000ea80000100800 */
[----:B------:R0:W2:Y:S01]  /*14b90*/  @P2 LDG.E.U8 R132, desc[UR24][R4.64] ;  /* 0x0000001804842981 */ /* 0x0000a2000c1e1100 */
[----:B------:R-:W-:-:S03]  /*14ba0*/  PRMT R130, RZ, 0x7610, R130 ;  /* 0x00007610ff827816 */ /* 0x000fc60000000082 */
[----:B------:R-:W2:Y:S01]  /*14bb0*/  LDL R3, [R1+0x940] ;  /* 0x0009400001037983 */ /* 0x000ea20000100800 */
[----:B0-----:R-:W-:Y:S02]  /*14bc0*/  @P2 IMAD.MOV.U32 R4, RZ, RZ, R11 ;  /* 0x000000ffff042224 */ /* 0x001fe400078e000b */
[----:B------:R-:W-:-:S05]  /*14bd0*/  @P2 IMAD.MOV.U32 R5, RZ, RZ, R138 ;  /* 0x000000ffff052224 */ /* 0x000fca00078e008a */
[----:B------:R0:W2:Y:S02]  /*14be0*/  @P2 LDG.E.U8 R131, desc[UR24][R4.64] ;  /* 0x0000001804832981 */ /* 0x0000a4000c1e1100 */
[----:B0-----:R-:W-:Y:S02]  /*14bf0*/  @P2 IMAD.MOV.U32 R4, RZ, RZ, R136 ;  /* 0x000000ffff042224 */ /* 0x001fe400078e0088 */
[----:B---3--:R-:W-:-:S05]  /*14c00*/  @P2 IMAD.MOV.U32 R5, RZ, RZ, R135 ;  /* 0x000000ffff052224 */ /* 0x008fca00078e0087 */
[----:B------:R0:W3:Y:S02]  /*14c10*/  @P2 LDG.E.U8 R130, desc[UR24][R4.64] ;  /* 0x0000001804822981 */ /* 0x0000e4000c1e1100 */
[----:B0-----:R-:W-:Y:S02]  /*14c20*/  @P2 IMAD.MOV.U32 R4, RZ, RZ, R126 ;  /* 0x000000ffff042224 */ /* 0x001fe400078e007e */
[----:B------:R-:W-:Y:S01]  /*14c30*/  @P2 IMAD.MOV.U32 R5, RZ, RZ, R137 ;  /* 0x000000ffff052224 */ /* 0x000fe200078e0089 */
[----:B----4-:R-:W-:-:S06]  /*14c40*/  PRMT R129, RZ, 0x7610, R129 ;  /* 0x00007610ff817816 */ /* 0x010fcc0000000081 */
[----:B------:R-:W4:Y:S04]  /*14c50*/  @P2 LDG.E.U8 R129, desc[UR24][R4.64] ;  /* 0x0000001804812981 */ /* 0x000f28000c1e1100 */
[----:B--2---:R0:W-:Y:S04]  /*14c60*/  STL [R1+0xb24], R132 ;  /* 0x000b248401007387 */ /* 0x0041e80000100800 */
[----:B------:R-:W2:Y:S04]  /*14c70*/  LDL R138, [R1+0x164] ;  /* 0x00016400018a7983 */ /* 0x000ea80000100800 */
[----:B------:R-:W2:Y:S04]  /*14c80*/  LDL R11, [R1+0x168] ;  /* 0x00016800010b7983 */ /* 0x000ea80000100800 */
[----:B------:R1:W-:Y:S04]  /*14c90*/  STL [R1+0xb28], R131 ;  /* 0x000b288301007387 */ /* 0x0003e80000100800 */
[----:B0-----:R-:W2:Y:S04]  /*14ca0*/  LDL R132, [R1+0x1a8] ;  /* 0x0001a80001847983 */ /* 0x001ea80000100800 */
[----:B-1----:R-:W2:Y:S04]  /*14cb0*/  LDL R131, [R1+0x1a4] ;  /* 0x0001a40001837983 */ /* 0x002ea80000100800 */
[----:B---3--:R0:W-:Y:S04]  /*14cc0*/  STL [R1+0xb2c], R130 ;  /* 0x000b2c8201007387 */ /* 0x0081e80000100800 */
[----:B0-----:R-:W3:Y:S04]  /*14cd0*/  LDL R130, [R1+0x920] ;  /* 0x0009200001827983 */ /* 0x001ee80000100800 */
[----:B------:R-:W2:Y:S04]  /*14ce0*/  LDL.LU R126, [R1+0xc90] ;  /* 0x000c9000017e7983 */ /* 0x000ea80000300800 */
[----:B------:R-:W2:Y:S04]  /*14cf0*/  LDL R133, [R1+0x1e4] ;  /* 0x0001e40001857983 */ /* 0x000ea80000100800 */
[----:B------:R-:W2:Y:S04]  /*14d00*/  LDL R134, [R1+0x1e8] ;  /* 0x0001e80001867983 */ /* 0x000ea80000100800 */
[----:B------:R-:W2:Y:S04]  /*14d10*/  LDL R135, [R1+0x244] ;  /* 0x0002440001877983 */ /* 0x000ea80000100800 */
[----:B------:R-:W2:Y:S04]  /*14d20*/  LDL R136, [R1+0x248] ;  /* 0x0002480001887983 */ /* 0x000ea80000100800 */
[----:B----4-:R0:W-:Y:S04]  /*14d30*/  STL [R1+0xb30], R129 ;  /* 0x000b308101007387 */ /* 0x0101e80000100800 */
[----:B0-----:R-:W4:Y:S01]  /*14d40*/  LDL R129, [R1+0x91c] ;  /* 0x00091c0001817983 */ /* 0x001f220000100800 */
[----:B------:R-:W-:Y:S01]  /*14d50*/  PRMT R128, RZ, 0x7610, R128 ;  /* 0x00007610ff807816 */ /* 0x000fe20000000080 */
[----:B------:R-:W-:-:S02]  /*14d60*/  @P2 IMAD.MOV.U32 R4, RZ, RZ, R124 ;  /* 0x000000ffff042224 */ /* 0x000fc400078e007c */
[----:B------:R-:W-:Y:S01]  /*14d70*/  @P2 IMAD.MOV.U32 R5, RZ, RZ, R139 ;  /* 0x000000ffff052224 */ /* 0x000fe200078e008b */
[----:B------:R-:W-:Y:S01]  /*14d80*/  PRMT R127, RZ, 0x7610, R127 ;  /* 0x00007610ff7f7816 */ /* 0x000fe2000000007f */
[----:B------:R-:W4:Y:S04]  /*14d90*/  LDL.LU R124, [R1+0xc8c] ;  /* 0x000c8c00017c7983 */ /* 0x000f280000300800 */
[----:B------:R3:W4:Y:S04]  /*14da0*/  @P2 LDG.E.U8 R128, desc[UR24][R4.64] ;  /* 0x0000001804802981 */ /* 0x000728000c1e1100 */
[----:B------:R-:W4:Y:S04]  /*14db0*/  LDL R137, [R1+0x284] ;  /* 0x0002840001897983 */ /* 0x000f280000100800 */
[----:B------:R-:W4:Y:S01]  /*14dc0*/  LDL R139, [R1+0x288] ;  /* 0x00028800018b7983 */ /* 0x000f220000100800 */
[----:B---3--:R-:W-:Y:S01]  /*14dd0*/  @P2 IMAD.MOV.U32 R4, RZ, RZ, R130 ;  /* 0x000000ffff042224 */ /* 0x008fe200078e0082 */
[----:B--2---:R-:W-:Y:S01]  /*14de0*/  PRMT R126, RZ, 0x7610, R126 ;  /* 0x00007610ff7e7816 */ /* 0x004fe2000000007e */
[----:B----4-:R-:W-:-:S05]  /*14df0*/  @P2 IMAD.MOV.U32 R5, RZ, RZ, R129 ;  /* 0x000000ffff052224 */ /* 0x010fca00078e0081 */
[----:B------:R0:W2:Y:S02]  /*14e00*/  @P2 LDG.E.U8 R127, desc[UR24][R4.64] ;  /* 0x00000018047f2981 */ /* 0x0000a4000c1e1100 */
[----:B0-----:R-:W-:Y:S02]  /*14e10*/  @P2 IMAD.MOV.U32 R4, RZ, RZ, R3 ;  /* 0x000000ffff042224 */ /* 0x001fe400078e0003 */
[----:B------:R-:W-:-:S05]  /*14e20*/  @P2 IMAD.MOV.U32 R5, RZ, RZ, R140 ;  /* 0x000000ffff052224 */ /* 0x000fca00078e008c */
[----:B------:R0:W3:Y:S04]  /*14e30*/  @P2 LDG.E.U8 R126, desc[UR24][R4.64] ;  /* 0x00000018047e2981 */ /* 0x0000e8000c1e1100 */
[----:B------:R-:W-:Y:S01]  /*14e40*/  STL [R1+0xb34], R128 ;  /* 0x000b348001007387 */ /* 0x000fe20000100800 */
[----:B0-----:R-:W-:Y:S02]  /*14e50*/  @P2 IMAD.MOV.U32 R4, RZ, RZ, R11 ;  /* 0x000000ffff042224 */ /* 0x001fe400078e000b */
[----:B------:R-:W-:Y:S01]  /*14e60*/  @P2 IMAD.MOV.U32 R5, RZ, RZ, R138 ;  /* 0x000000ffff052224 */ /* 0x000fe200078e008a */
[----:B------:R-:W-:Y:S02]  /*14e70*/  PRMT R125, RZ, 0x7610, R125 ;  /* 0x00007610ff7d7816 */ /* 0x000fe4000000007d */
[----:B------:R-:W-:-:S04]  /*14e80*/  PRMT R124, RZ, 0x7610, R124 ;  /* 0x00007610ff7c7816 */ /* 0x000fc8000000007c */
[----:B------:R0:W4:Y:S04]  /*14e90*/  @P2 LDG.E.U8 R125, desc[UR24][R4.64] ;  /* 0x00000018047d2981 */ /* 0x000128000c1e1100 */
[----:B--2---:R-:W-:Y:S04]  /*14ea0*/  STL [R1+0xb38], R127 ;  /* 0x000b387f01007387 */ /* 0x004fe80000100800 */
[----:B------:R-:W2:Y:S04]  /*14eb0*/  LDL R140, [R1+0x5f4] ;  /* 0x0005f400018c7983 */ /* 0x000ea80000100800 */
[----:B------:R-:W4:Y:S04]  /*14ec0*/  LDL R3, [R1+0x5f8] ;  /* 0x0005f80001037983 */ /* 0x000f280000100800 */
[----:B---3--:R-:W-:Y:S04]  /*14ed0*/  STL [R1+0xb3c], R126 ;  /* 0x000b3c7e01007387 */ /* 0x008fe80000100800 */
[----:B------:R-:W3:Y:S04]  /*14ee0*/  LDL R138, [R1+0x61c] ;  /* 0x00061c00018a7983 */ /* 0x000ee80000100800 */
[----:B------:R-:W3:Y:S01]  /*14ef0*/  LDL R11, [R1+0x620] ;  /* 0x00062000010b7983 */ /* 0x000ee20000100800 */
[----:B0-----:R-:W-:-:S02]  /*14f00*/  @P2 IMAD.MOV.U32 R4, RZ, RZ, R132 ;  /* 0x000000ffff042224 */ /* 0x001fc400078e0084 */
[----:B------:R-:W-:Y:S01]  /*14f10*/  @P2 IMAD.MOV.U32 R5, RZ, RZ, R131 ;  /* 0x000000ffff052224 */ /* 0x000fe200078e0083 */
[----:B------:R-:W-:-:S04]  /*14f20*/  PRMT R123, RZ, 0x7610, R123 ;  /* 0x00007610ff7b7816 */ /* 0x000fc8000000007b */
[----:B------:R0:W3:Y:S01]  /*14f30*/  @P2 LDG.E.U8 R124, desc[UR24][R4.64] ;  /* 0x00000018047c2981 */ /* 0x0000e2000c1e1100 */
[----:B------:R-:W-:Y:S01]  /*14f40*/  PRMT R122, RZ, 0x7610, R122 ;  /* 0x00007610ff7a7816 */ /* 0x000fe2000000007a */
[----:B0-----:R-:W-:Y:S02]  /*14f50*/  @P2 IMAD.MOV.U32 R4, RZ, RZ, R134 ;  /* 0x000000ffff042224 */ /* 0x001fe400078e0086 */
[----:B------:R-:W-:-:S05]  /*14f60*/  @P2 IMAD.MOV.U32 R5, RZ, RZ, R133 ;  /* 0x000000ffff052224 */ /* 0x000fca00078e0085 */
        /* <DEDUP_REMOVED lines=10> */
[----:B--2---:R-:W-:Y:S02]  /*15010*/  @P2 IMAD.MOV.U32 R5, RZ, RZ, R140 ;  /* 0x000000ffff052224 */ /* 0x004fe400078e008c */
[----:B----4-:R-:W-:-:S05]  /*15020*/  @P2 IMAD.MOV.U32 R4, RZ, RZ, R3 ;  /* 0x000000ffff042224 */ /* 0x010fca00078e0003 */
[----:B------:R3:W2:Y:S02]  /*15030*/  @P2 LDG.E.U8 R120, desc[UR24][R4.64] ;  /* 0x0000001804782981 */ /* 0x0006a4000c1e1100 */
[----:B---3--:R-:W-:Y:S02]  /*15040*/  @P2 IMAD.MOV.U32 R5, RZ, RZ, R138 ;  /* 0x000000ffff052224 */ /* 0x008fe400078e008a */
[----:B------:R-:W-:-:S05]  /*15050*/  @P2 IMAD.MOV.U32 R4, RZ, RZ, R11 ;  /* 0x000000ffff042224 */ /* 0x000fca00078e000b */
[----:B------:R0:W3:Y:S01]  /*15060*/  @P2 LDG.E.U8 R119, desc[UR24][R4.64] ;  /* 0x0000001804772981 */ /* 0x0000e2000c1e1100 */
[----:B------:R-:W-:-:S03]  /*15070*/  PRMT R118, RZ, 0x7610, R118 ;  /* 0x00007610ff767816 */ /* 0x000fc60000000076 */
[----:B------:R-:W-:Y:S04]  /*15080*/  STL [R1+0xb40], R125 ;  /* 0x000b407d01007387 */ /* 0x000fe80000100800 */
[----:B------:R-:W-:Y:S01]  /*15090*/  STL [R1+0xb44], R124 ;  /* 0x000b447c01007387 */ /* 0x000fe20000100800 */
[----:B0-----:R-:W-:Y:S02]  /*150a0*/  @P2 IMAD.MOV.U32 R4, RZ, RZ, R114 ;  /* 0x000000ffff042224 */ /* 0x001fe400078e0072 */
[----:B------:R-:W-:-:S05]  /*150b0*/  @P2 IMAD.MOV.U32 R5, RZ, RZ, R113 ;  /* 0x000000ffff052224 */ /* 0x000fca00078e0071 */
[----:B------:R0:W4:Y:S04]  /*150c0*/  @P2 LDG.E.U8 R118, desc[UR24][R4.64] ;  /* 0x0000001804762981 */ /* 0x000128000c1e1100 */
[----:B------:R-:W-:Y:S04]  /*150d0*/  STL [R1+0xb48], R123 ;  /* 0x000b487b01007387 */ /* 0x000fe80000100800 */
[----:B------:R-:W4:Y:S04]  /*150e0*/  LDL R135, [R1+0x664] ;  /* 0x0006640001877983 */ /* 0x000f280000100800 */
[----:B------:R-:W-:Y:S04]  /*150f0*/  STL [R1+0xb4c], R122 ;  /* 0x000b4c7a01007387 */ /* 0x000fe80000100800 */
[----:B------:R-:W4:Y:S04]  /*15100*/  LDL R134, [R1+0x684] ;  /* 0x0006840001867983 */ /* 0x000f280000100800 */
[----:B------:R-:W4:Y:S04]  /*15110*/  LDL R136, [R1+0x688] ;  /* 0x0006880001887983 */ /* 0x000f280000100800 */
[----:B------:R-:W4:Y:S04]  /*15120*/  LDL R137, [R1+0x6a4] ;  /* 0x0006a40001897983 */ /* 0x000f280000100800 */
[----:B------:R-:W4:Y:S04]  /*15130*/  LDL R139, [R1+0x6a8] ;  /* 0x0006a800018b7983 */ /* 0x000f280000100800 */
[----:B------:R-:W-:Y:S04]  /*15140*/  STL [R1+0xb50], R121 ;  /* 0x000b507901007387 */ /* 0x000fe80000100800 */
[----:B------:R-:W4:Y:S04]  /*15150*/  LDL R140, [R1+0x6c4] ;  /* 0x0006c400018c7983 */ /* 0x000f280000100800 */
[----:B------:R-:W4:Y:S04]  /*15160*/  LDL R3, [R1+0x6c8] ;  /* 0x0006c80001037983 */ /* 0x000f280000100800 */
[----:B--2---:R-:W-:Y:S04]  /*15170*/  STL [R1+0xb54], R120 ;  /* 0x000b547801007387 */ /* 0x004fe80000100800 */
[----:B------:R-:W2:Y:S04]  /*15180*/  LDL R130, [R1+0x6e4] ;  /* 0x0006e40001827983 */ /* 0x000ea80000100800 */
[----:B------:R-:W2:Y:S04]  /*15190*/  LDL R11, [R1+0x6e8] ;  /* 0x0006e800010b7983 */ /* 0x000ea80000100800 */
[----:B---3--:R-:W-:Y:S04]  /*151a0*/  STL [R1+0xb58], R119 ;  /* 0x000b587701007387 */ /* 0x008fe80000100800 */
[----:B------:R-:W3:Y:S04]  /*151b0*/  LDL.LU R113, [R1+0xc88] ;  /* 0x000c880001717983 */ /* 0x000ee80000300800 */
[----:B------:R-:W2:Y:S01]  /*151c0*/  LDL.LU R114, [R1+0xc84] ;  /* 0x000c840001727983 */ /* 0x000ea20000300800 */
[----:B------:R-:W-:Y:S01]  /*151d0*/  PRMT R116, RZ, 0x7610, R116 ;  /* 0x00007610ff747816 */ /* 0x000fe20000000074 */
[----:B0-----:R-:W-:-:S02]  /*151e0*/  @P2 IMAD.MOV.U32 R4, RZ, RZ, R112 ;  /* 0x000000ffff042224 */ /* 0x001fc400078e0070 */
[----:B------:R-:W3:Y:S04]  /*151f0*/  LDL R131, [R1+0x704] ;  /* 0x0007040001837983 */ /* 0x000ee80000100800 */
[----:B------:R-:W3:Y:S04]  /*15200*/  LDL R132, [R1+0x708] ;  /* 0x0007080001847983 */ /* 0x000ee80000100800 */
[----:B------:R-:W3:Y:S04]  /*15210*/  LDL R133, [R1+0x724] ;  /* 0x0007240001857983 */ /* 0x000ee80000100800 */
[----:B------:R-:W3:Y:S01]  /*15220*/  LDL R138, [R1+0x728] ;  /* 0x00072800018a7983 */ /* 0x000ee20000100800 */
[----:B----4-:R-:W-:-:S03]  /*15230*/  @P2 IMAD.MOV.U32 R5, RZ, RZ, R135 ;  /* 0x000000ffff052224 */ /* 0x010fc600078e0087 */
[----:B------:R-:W-:Y:S01]  /*15240*/  STL [R1+0xb5c], R118 ;  /* 0x000b5c7601007387 */ /* 0x000fe20000100800 */
[----:B------:R-:W-:-:S03]  /*15250*/  PRMT R115, RZ, 0x7610, R115 ;  /* 0x00007610ff737816 */ /* 0x000fc60000000073 */
[----:B------:R-:W4:Y:S04]  /*15260*/  LDL.LU R112, [R1+0xc80] ;  /* 0x000c800001707983 */ /* 0x000f280000300800 */
[----:B------:R0:W4:Y:S04]  /*15270*/  @P2 LDG.E.U8 R116, desc[UR24][R4.64] ;  /* 0x0000001804742981 */ /* 0x000128000c1e1100 */
[----:B------:R-:W4:Y:S01]  /*15280*/  LDL R135, [R1+0x744] ;  /* 0x0007440001877983 */ /* 0x000f220000100800 */
[----:B0-----:R-:W-:Y:S02]  /*15290*/  @P2 IMAD.MOV.U32 R4, RZ, RZ, R136 ;  /* 0x000000ffff042224 */ /* 0x001fe400078e0088 */
[----:B------:R-:W-:-:S05]  /*152a0*/  @P2 IMAD.MOV.U32 R5, RZ, RZ, R134 ;  /* 0x000000ffff052224 */ /* 0x000fca00078e0086 */
[----:B------:R0:W4:Y:S02]  /*152b0*/  @P2 LDG.E.U8 R115, desc[UR24][R4.64] ;  /* 0x0000001804732981 */ /* 0x000124000c1e1100 */
[----:B0-----:R-:W-:Y:S02]  /*152c0*/  @P2 IMAD.MOV.U32 R4, RZ, RZ, R139 ;  /* 0x000000ffff042224 */ /* 0x001fe400078e008b */
[----:B------:R-:W-:Y:S01]  /*152d0*/  @P2 IMAD.MOV.U32 R5, RZ, RZ, R137 ;  /* 0x000000ffff052224 */ /* 0x000fe200078e0089 */
[----:B--2---:R-:W-:-:S06]  /*152e0*/  PRMT R114, RZ, 0x7610, R114 ;  /* 0x00007610ff727816 */ /* 0x004fcc0000000072 */
[----:B------:R0:W2:Y:S01]  /*152f0*/  @P2 LDG.E.U8 R114, desc[UR24][R4.64] ;  /* 0x0000001804722981 */ /* 0x0000a2000c1e1100 */
[----:B---3--:R-:W-:Y:S01]  /*15300*/  PRMT R113, RZ, 0x7610, R113 ;  /* 0x00007610ff717816 */ /* 0x008fe20000000071 */
[----:B0-----:R-:W-:Y:S02]  /*15310*/  @P2 IMAD.MOV.U32 R4, RZ, RZ, R3 ;  /* 0x000000ffff042224 */ /* 0x001fe400078e0003 */
[----:B------:R-:W-:-:S05]  /*15320*/  @P2 IMAD.MOV.U32 R5, RZ, RZ, R140 ;  /* 0x000000ffff052224 */ /* 0x000fca00078e008c */
[----:B------:R0:W3:Y:S01]  /*15330*/  @P2 LDG.E.U8 R113, desc[UR24][R4.64] ;  /* 0x0000001804712981 */ /* 0x0000e2000c1e1100 */
[----:B----4-:R-:W-:-:S03]  /*15340*/  PRMT R112, RZ, 0x7610, R112 ;  /* 0x00007610ff707816 */ /* 0x010fc60000000070 */
[----:B------:R-:W-:Y:S01]  /*15350*/  STL [R1+0xb60], R116 ;  /* 0x000b607401007387 */ /* 0x000fe20000100800 */
[----:B------:R-:W-:-:S03]  /*15360*/  PRMT R111, RZ, 0x7610, R111 ;  /* 0x00007610ff6f7816 */ /* 0x000fc6000000006f */
[----:B------:R-:W4:Y:S01]  /*15370*/  LDL R134, [R1+0x764] ;  /* 0x0007640001867983 */ /* 0x000f220000100800 */
[----:B0-----:R-:W-:Y:S02]  /*15380*/  @P2 IMAD.MOV.U32 R4, RZ, RZ, R11 ;  /* 0x000000ffff042224 */ /* 0x001fe400078e000b */
[----:B------:R-:W-:-:S05]  /*15390*/  @P2 IMAD.MOV.U32 R5, RZ, RZ, R130 ;  /* 0x000000ffff052224 */ /* 0x000fca00078e0082 */
[----:B------:R0:W3:Y:S01]  /*153a0*/  @P2 LDG.E.U8 R112, desc[UR24][R4.64] ;  /* 0x0000001804702981 */ /* 0x0000e2000c1e1100 */
[----:B------:R-:W-:-:S03]  /*153b0*/  PRMT R110, RZ, 0x7610, R110 ;  /* 0x00007610ff6e7816 */ /* 0x000fc6000000006e */
[----:B------:R-:W-:Y:S04]  /*153c0*/  STL [R1+0xb64], R115 ;  /* 0x000b647301007387 */ /* 0x000fe80000100800 */
[----:B------:R-:W3:Y:S01]  /*153d0*/  LDL R139, [R1+0x784] ;  /* 0x00078400018b7983 */ /* 0x000ee20000100800 */
[----:B0-----:R-:W-:Y:S02]  /*153e0*/  @P2 IMAD.MOV.U32 R4, RZ, RZ, R132 ;  /* 0x000000ffff042224 */ /* 0x001fe400078e0084 */
[----:B------:R-:W-:-:S05]  /*153f0*/  @P2 IMAD.MOV.U32 R5, RZ, RZ, R131 ;  /* 0x000000ffff052224 */ /* 0x000fca00078e0083 */
[----:B------:R0:W3:Y:S02]  /*15400*/  @P2 LDG.E.U8 R111, desc[UR24][R4.64] ;  /* 0x00000018046f2981 */ /* 0x0000e4000c1e1100 */
[----:B0-----:R-:W-:Y:S02]  /*15410*/  @P2 IMAD.MOV.U32 R4, RZ, RZ, R138 ;  /* 0x000000ffff042224 */ /* 0x001fe400078e008a */
[----:B------:R-:W-:-:S05]  /*15420*/  @P2 IMAD.MOV.U32 R5, RZ, RZ, R133 ;  /* 0x000000ffff052224 */ /* 0x000fca00078e0085 */
[----:B------:R0:W3:Y:S01]  /*15430*/  @P2 LDG.E.U8 R110, desc[UR24][R4.64] ;  /* 0x00000018046e2981 */ /* 0x0000e2000c1e1100 */
[----:B------:R-:W-:Y:S01]  /*15440*/  PRMT R109, RZ, 0x7610, R109 ;  /* 0x00007610ff6d7816 */ /* 0x000fe2000000006d */
[----:B0-----:R-:W-:Y:S02]  /*15450*/  @P2 IMAD.MOV.U32 R4, RZ, RZ, R105 ;  /* 0x000000ffff042224 */ /* 0x001fe400078e0069 */
[----:B------:R-:W-:-:S05]  /*15460*/  @P2 IMAD.MOV.U32 R5, RZ, RZ, R135 ;  /* 0x000000ffff052224 */ /* 0x000fca00078e0087 */
[----:B------:R0:W3:Y:S02]  /*15470*/  @P2 LDG.E.U8 R109, desc[UR24][R4.64] ;  /* 0x00000018046d2981 */ /* 0x0000e4000c1e1100 */
[----:B0-----:R-:W-:Y:S02]  /*15480*/  @P2 IMAD.MOV.U32 R4, RZ, RZ, R104 ;  /* 0x000000ffff042224 */ /* 0x001fe400078e0068 */
[----:B--2---:R0:W-:Y:S04]  /*15490*/  STL [R1+0xb68], R114 ;  /* 0x000b687201007387 */ /* 0x0041e80000100800 */
[----:B------:R-:W2:Y:S04]  /*154a0*/  LDL R136, [R1+0x7a4] ;  /* 0x0007a40001887983 */ /* 0x000ea80000100800 */
[----:B------:R-:W2:Y:S04]  /*154b0*/  LDL R140, [R1+0x7a8] ;  /* 0x0007a800018c7983 */ /* 0x000ea80000100800 */
[----:B------:R-:W2:Y:S04]  /*154c0*/  LDL R137, [R1+0x7c4] ;  /* 0x0007c40001897983 */ /* 0x000ea80000100800 */
[----:B------:R-:W2:Y:S04]  /*154d0*/  LDL R3, [R1+0x7c8] ;  /* 0x0007c80001037983 */ /* 0x000ea80000100800 */
[----:B------:R-:W2:Y:S04]  /*154e0*/  LDL R11, [R1+0x7e4] ;  /* 0x0007e400010b7983 */ /* 0x000ea80000100800 */
[----:B------:R-:W2:Y:S04]  /*154f0*/  LDL R138, [R1+0x804] ;  /* 0x00080400018a7983 */ /* 0x000ea80000100800 */
[----:B------:R-:W2:Y:S04]  /*15500*/  LDL.LU R105, [R1+0xc7c] ;  /* 0x000c7c0001697983 */ /* 0x000ea80000300800 */
[----:B------:R-:W2:Y:S04]  /*15510*/  LDL R130, [R1+0x824] ;  /* 0x0008240001827983 */ /* 0x000ea80000100800 */
[----:B------:R-:W2:Y:S04]  /*15520*/  LDL R131, [R1+0x828] ;  /* 0x0008280001837983 */ /* 0x000ea80000100800 */
[----:B------:R-:W2:Y:S04]  /*15530*/  LDL R132, [R1+0x844] ;  /* 0x0008440001847983 */ /* 0x000ea80000100800 */
[----:B------:R-:W2:Y:S04]  /*15540*/  LDL R135, [R1+0x848] ;  /* 0x0008480001877983 */ /* 0x000ea80000100800 */
[----:B------:R-:W2:Y:S01]  /*15550*/  LDL.LU R104, [R1+0xc78] ;  /* 0x000c780001687983 */ /* 0x000ea20000300800 */
[----:B------:R-:W-:Y:S01]  /*15560*/  PRMT R108, RZ, 0x7610, R108 ;  /* 0x00007610ff6c7816 */ /* 0x000fe2000000006c */
[----:B----4-:R-:W-:Y:S01]  /*15570*/  @P2 IMAD.MOV.U32 R5, RZ, RZ, R134 ;  /* 0x000000ffff052224 */ /* 0x010fe200078e0086 */
[----:B------:R-:W-:-:S04]  /*15580*/  PRMT R107, RZ, 0x7610, R107 ;  /* 0x00007610ff6b7816 */ /* 0x000fc8000000006b */
[----:B------:R1:W4:Y:S01]  /*15590*/  @P2 LDG.E.U8 R108, desc[UR24][R4.64] ;  /* 0x00000018046c2981 */ /* 0x000322000c1e1100 */
[----:B------:R-:W-:Y:S01]  /*155a0*/  PRMT R106, RZ, 0x7610, R106 ;  /* 0x00007610ff6a7816 */ /* 0x000fe2000000006a */
[----:B-1----:R-:W-:Y:S02]  /*155b0*/  @P2 IMAD.MOV.U32 R4, RZ, RZ, R103 ;  /* 0x000000ffff042224 */ /* 0x002fe400078e0067 */
[----:B---3--:R-:W-:Y:S01]  /*155c0*/  @P2 IMAD.MOV.U32 R5, RZ, RZ, R139 ;  /* 0x000000ffff052224 */ /* 0x008fe200078e008b */
[----:B------:R-:W3:Y:S04]  /*155d0*/  LDL.LU R103, [R1+0xc74] ;  /* 0x000c740001677983 */ /* 0x000ee80000300800 */
[----:B------:R2:W4:Y:S04]  /*155e0*/  @P2 LDG.E.U8 R107, desc[UR24][R4.64] ;  /* 0x00000018046b2981 */ /* 0x000528000c1e1100 */
[----:B------:R-:W4:Y:S04]  /*155f0*/  LDL R133, [R1+0x864] ;  /* 0x0008640001857983 */ /* 0x000f280000100800 */
[----:B------:R-:W4:Y:S01]  /*15600*/  LDL R139, [R1+0x868] ;  /* 0x00086800018b7983 */ /* 0x000f220000100800 */
[----:B--2---:R-:W-:-:S02]  /*15610*/  @P2 IMAD.MOV.U32 R5, RZ, RZ, R136 ;  /* 0x000000ffff052224 */ /* 0x004fc400078e0088 */
[----:B------:R-:W-:Y:S02]  /*15620*/  @P2 IMAD.MOV.U32 R4, RZ, RZ, R140 ;  /* 0x000000ffff042224 */ /* 0x000fe400078e008c */
[----:B------:R-:W2:Y:S04]  /*15630*/  LDL R140, [R1+0x884] ;  /* 0x00088400018c7983 */ /* 0x000ea80000100800 */
[----:B------:R1:W2:Y:S02]  /*15640*/  @P2 LDG.E.U8 R106, desc[UR24][R4.64] ;  /* 0x00000018046a2981 */ /* 0x0002a4000c1e1100 */
[----:B-1----:R-:W-:Y:S02]  /*15650*/  @P2 IMAD.MOV.U32 R4, RZ, RZ, R3 ;  /* 0x000000ffff042224 */ /* 0x002fe400078e0003 */
[----:B------:R-:W-:Y:S01]  /*15660*/  @P2 IMAD.MOV.U32 R5, RZ, RZ, R137 ;  /* 0x000000ffff052224 */ /* 0x000fe200078e0089 */
[----:B------:R-:W2:Y:S01]  /*15670*/  LDL R3, [R1+0x8a4] ;  /* 0x0008a40001037983 */ /* 0x000ea20000100800 */
[----:B------:R-:W-:-:S06]  /*15680*/  PRMT R105, RZ, 0x7610, R105 ;  /* 0x00007610ff697816 */ /* 0x000fcc0000000069 */
[----:B------:R1:W2:Y:S02]  /*15690*/  @P2 LDG.E.U8 R105, desc[UR24][R4.64] ;  /* 0x0000001804692981 */ /* 0x0002a4000c1e1100 */
[----:B-1----:R-:W-:Y:S02]  /*156a0*/  @P2 IMAD.MOV.U32 R4, RZ, RZ, R99 ;  /* 0x000000ffff042224 */ /* 0x002fe400078e0063 */
[----:B------:R-:W2:Y:S01]  /*156b0*/  LDL.LU R99, [R1+0xc70] ;  /* 0x000c700001637983 */ /* 0x000ea20000300800 */
[----:B------:R-:W-:Y:S01]  /*156c0*/  @P2 IMAD.MOV.U32 R5, RZ, RZ, R11 ;  /* 0x000000ffff052224 */ /* 0x000fe200078e000b */
[----:B------:R-:W-:Y:S02]  /*156d0*/  PRMT R104, RZ, 0x7610, R104 ;  /* 0x00007610ff687816 */ /* 0x000fe40000000068 */
[----:B------:R-:W4:Y:S04]  /*156e0*/  LDL R11, [R1+0x8c4] ;  /* 0x0008c400010b7983 */ /* 0x000f280000100800 */
[----:B------:R1:W4:Y:S04]  /*156f0*/  @P2 LDG.E.U8 R104, desc[UR24][R4.64] ;  /* 0x0000001804682981 */ /* 0x000328000c1e1100 */
[----:B------:R-:W4:Y:S04]  /*15700*/  LDL R134, [R1+0x8e4] ;  /* 0x0008e40001867983 */ /* 0x000f280000100800 */
[----:B------:R-:W4:Y:S01]  /*15710*/  LDL R136, [R1+0x8e8] ;  /* 0x0008e80001887983 */ /* 0x000f220000100800 */
[----:B-1----:R-:W-:-:S03]  /*15720*/  @P2 IMAD.MOV.U32 R4, RZ, RZ, R97 ;  /* 0x000000ffff042224 */ /* 0x002fc600078e0061 */
[----:B------:R-:W4:Y:S01]  /*15730*/  LDL.LU R97, [R1+0xc6c] ;  /* 0x000c6c0001617983 */ /* 0x000f220000300800 */
[----:B------:R-:W-:Y:S01]  /*15740*/  @P2 IMAD.MOV.U32 R5, RZ, RZ, R138 ;  /* 0x000000ffff052224 */ /* 0x000fe200078e008a */
[----:B---3--:R-:W-:Y:S02]  /*15750*/  PRMT R103, RZ, 0x7610, R103 ;  /* 0x00007610ff677816 */ /* 0x008fe40000000067 */
[----:B------:R-:W-:Y:S01]  /*15760*/  PRMT R101, RZ, 0x7610, R101 ;  /* 0x00007610ff657816 */ /* 0x000fe20000000065 */
[----:B------:R-:W3:Y:S04]  /*15770*/  LDL R137, [R1+0x904] ;  /* 0x0009040001897983 */ /* 0x000ee80000100800 */
[----:B------:R1:W3:Y:S01]  /*15780*/  @P2 LDG.E.U8 R103, desc[UR24][R4.64] ;  /* 0x0000001804672981 */ /* 0x0002e2000c1e1100 */
[----:B------:R-:W-:-:S03]  /*15790*/  PRMT R98, RZ, 0x7610, R98 ;  /* 0x00007610ff627816 */ /* 0x000fc60000000062 */
[----:B------:R-:W3:Y:S01]  /*157a0*/  LDL R138, [R1+0x908] ;  /* 0x00090800018a7983 */ /* 0x000ee20000100800 */
[----:B-1----:R-:W-:Y:S02]  /*157b0*/  @P2 IMAD.MOV.U32 R4, RZ, RZ, R131 ;  /* 0x000000ffff042224 */ /* 0x002fe400078e0083 */
[----:B------:R-:W-:Y:S01]  /*157c0*/  @P2 IMAD.MOV.U32 R5, RZ, RZ, R130 ;  /* 0x000000ffff052224 */ /* 0x000fe200078e0082 */
[----:B------:R-:W3:Y:S04]  /*157d0*/  LDL R131, [R1+0x924] ;  /* 0x0009240001837983 */ /* 0x000ee80000100800 */
[----:B------:R1:W3:Y:S02]  /*157e0*/  @P2 LDG.E.U8 R101, desc[UR24][R4.64] ;  /* 0x0000001804652981 */ /* 0x0002e4000c1e1100 */
[----:B-1----:R-:W-:-:S02]  /*157f0*/  @P2 IMAD.MOV.U32 R4, RZ, RZ, R135 ;  /* 0x000000ffff042224 */ /* 0x002fc400078e0087 */
[----:B------:R-:W-:Y:S01]  /*15800*/  @P2 IMAD.MOV.U32 R5, RZ, RZ, R132 ;  /* 0x000000ffff052224 */ /* 0x000fe200078e0084 */
[----:B------:R-:W3:Y:S04]  /*15810*/  LDL R135, [R1+0x944] ;  /* 0x0009440001877983 */ /* 0x000ee80000100800 */
[----:B------:R-:W3:Y:S01]  /*15820*/  LDL R132, [R1+0x928] ;  /* 0x0009280001847983 */ /* 0x000ee20000100800 */
[----:B------:R-:W-:Y:S02]  /*15830*/  PRMT R95, RZ, 0x7610, R95 ;  /* 0x00007610ff5f7816 */ /* 0x000fe4000000005f */
[----:B--2---:R-:W-:-:S06]  /*15840*/  PRMT R99, RZ, 0x7610, R99 ;  /* 0x00007610ff637816 */ /* 0x004fcc0000000063 */
[----:B------:R4:W2:Y:S02]  /*15850*/  @P2 LDG.E.U8 R99, desc[UR24][R4.64] ;  /* 0x0000001804632981 */ /* 0x0008a4000c1e1100 */
[----:B----4-:R-:W-:Y:S02]  /*15860*/  @P2 IMAD.MOV.U32 R4, RZ, RZ, R139 ;  /* 0x000000ffff042224 */ /* 0x010fe400078e008b */
[----:B------:R-:W-:Y:S01]  /*15870*/  @P2 IMAD.MOV.U32 R5, RZ, RZ, R133 ;  /* 0x000000ffff052224 */ /* 0x000fe200078e0085 */
[----:B------:R-:W4:Y:S01]  /*15880*/  LDL R139, [R1+0x16c] ;  /* 0x00016c00018b7983 */ /* 0x000f220000100800 */
[----:B------:R-:W-:-:S03]  /*15890*/  PRMT R97, RZ, 0x7610, R97 ;  /* 0x00007610ff617816 */ /* 0x000fc60000000061 */
[----:B------:R1:W2:Y:S02]  /*158a0*/  @P2 LDG.E.U8 R98, desc[UR24][R4.64] ;  /* 0x0000001804622981 */ /* 0x0002a4000c1e1100 */
[----:B-1----:R-:W-:Y:S02]  /*158b0*/  @P2 IMAD.MOV.U32 R4, RZ, RZ, R92 ;  /* 0x000000ffff042224 */ /* 0x002fe400078e005c */
[----:B------:R-:W-:Y:S01]  /*158c0*/  @P2 IMAD.MOV.U32 R5, RZ, RZ, R140 ;  /* 0x000000ffff052224 */ /* 0x000fe200078e008c */
[----:B------:R-:W2:Y:S04]  /*158d0*/  LDL.LU R92, [R1+0xc68] ;  /* 0x000c6800015c7983 */ /* 0x000ea80000300800 */
[----:B------:R1:W4:Y:S04]  /*158e0*/  @P2 LDG.E.U8 R97, desc[UR24][R4.64] ;  /* 0x0000001804612981 */ /* 0x000328000c1e1100 */
[----:B------:R-:W4:Y:S01]  /*158f0*/  LDL R140, [R1+0x1ac] ;  /* 0x0001ac00018c7983 */ /* 0x000f220000100800 */
[----:B-1----:R-:W-:-:S02]  /*15900*/  @P2 IMAD.MOV.U32 R4, RZ, RZ, R90 ;  /* 0x000000ffff042224 */ /* 0x002fc400078e005a */
[----:B------:R-:W-:Y:S01]  /*15910*/  @P2 IMAD.MOV.U32 R5, RZ, RZ, R3 ;  /* 0x000000ffff052224 */ /* 0x000fe200078e0003 */
[----:B------:R-:W4:Y:S04]  /*15920*/  LDL.LU R90, [R1+0xc64] ;  /* 0x000c6400015a7983 */ /* 0x000f280000300800 */
[----:B------:R1:W4:Y:S04]  /*15930*/  @P2 LDG.E.U8 R95, desc[UR24][R4.64] ;  /* 0x00000018045f2981 */ /* 0x000328000c1e1100 */
[----:B------:R-:W4:Y:S01]  /*15940*/  LDL R3, [R1+0x1ec] ;  /* 0x0001ec0001037983 */ /* 0x000f220000100800 */
[----:B-1----:R-:W-:-:S03]  /*15950*/  @P2 IMAD.MOV.U32 R4, RZ, RZ, R89 ;  /* 0x000000ffff042224 */ /* 0x002fc600078e0059 */
[----:B------:R-:W4:Y:S01]  /*15960*/  LDL.LU R89, [R1+0xc60] ;  /* 0x000c600001597983 */ /* 0x000f220000300800 */
[----:B------:R-:W-:Y:S01]  /*15970*/  PRMT R94, RZ, 0x7610, R94 ;  /* 0x00007610ff5e7816 */ /* 0x000fe2000000005e */
[----:B------:R-:W-:Y:S01]  /*15980*/  @P2 IMAD.MOV.U32 R5, RZ, RZ, R11 ;  /* 0x000000ffff052224 */ /* 0x000fe200078e000b */
[----:B------:R-:W-:Y:S01]  /*15990*/  PRMT R93, RZ, 0x7610, R93 ;  /* 0x00007610ff5d7816 */ /* 0x000fe2000000005d */
[----:B------:R-:W4:Y:S04]  /*159a0*/  LDL R11, [R1+0x24c] ;  /* 0x00024c00010b7983 */ /* 0x000f280000100800 */
[----:B------:R1:W4:Y:S04]  /*159b0*/  @P2 LDG.E.U8 R94, desc[UR24][R4.64] ;  /* 0x00000018045e2981 */ /* 0x000328000c1e1100 */
[----:B------:R-:W4:Y:S01]  /*159c0*/  LDL R133, [R1+0x28c] ;  /* 0x00028c0001857983 */ /* 0x000f220000100800 */
[----:B-1----:R-:W-:-:S02]  /*159d0*/  @P2 IMAD.MOV.U32 R4, RZ, RZ, R136 ;  /* 0x000000ffff042224 */ /* 0x002fc400078e0088 */
[----:B------:R-:W-:Y:S01]  /*159e0*/  @P2 IMAD.MOV.U32 R5, RZ, RZ, R134 ;  /* 0x000000ffff052224 */ /* 0x000fe200078e0086 */
[----:B------:R-:W4:Y:S04]  /*159f0*/  LDL R136, [R1+0x5fc] ;  /* 0x0005fc0001887983 */ /* 0x000f280000100800 */
[----:B------:R3:W4:Y:S04]  /*15a00*/  @P2 LDG.E.U8 R93, desc[UR24][R4.64] ;  /* 0x00000018045d2981 */ /* 0x000728000c1e1100 */
[----:B------:R-:W4:Y:S01]  /*15a10*/  LDL R134, [R1+0x290] ;  /* 0x0002900001867983 */ /* 0x000f220000100800 */
[----:B---3--:R-:W-:-:S02]  /*15a20*/  @P2 IMAD.MOV.U32 R4, RZ, RZ, R138 ;  /* 0x000000ffff042224 */ /* 0x008fc400078e008a */
[----:B------:R-:W-:Y:S01]  /*15a30*/  @P2 IMAD.MOV.U32 R5, RZ, RZ, R137 ;  /* 0x000000ffff052224 */ /* 0x000fe200078e0089 */
[----:B------:R-:W3:Y:S04]  /*15a40*/  LDL R138, [R1+0x628] ;  /* 0x00062800018a7983 */ /* 0x000ee80000100800 */
[----:B------:R-:W3:Y:S01]  /*15a50*/  LDL R137, [R1+0x624] ;  /* 0x0006240001897983 */ /* 0x000ee20000100800 */
[----:B------:R-:W-:Y:S02]  /*15a60*/  PRMT R88, RZ, 0x7610, R88 ;  /* 0x00007610ff587816 */ /* 0x000fe40000000058 */
[----:B------:R-:W-:Y:S02]  /*15a70*/  PRMT R87, RZ, 0x7610, R87 ;  /* 0x00007610ff577816 */ /* 0x000fe40000000057 */
[----:B--2---:R-:W-:-:S06]  /*15a80*/  PRMT R92, RZ, 0x7610, R92 ;  /* 0x00007610ff5c7816 */ /* 0x004fcc000000005c */
[----:B------:R1:W2:Y:S02]  /*15a90*/  @P2 LDG.E.U8 R92, desc[UR24][R4.64] ;  /* 0x00000018045c2981 */ /* 0x0002a4000c1e1100 */
[----:B-1----:R-:W-:Y:S01]  /*15aa0*/  @P2 IMAD.MOV.U32 R4, RZ, RZ, R132 ;  /* 0x000000ffff042224 */ /* 0x002fe200078e0084 */
[----:B----4-:R-:W-:Y:S01]  /*15ab0*/  PRMT R90, RZ, 0x7610, R90 ;  /* 0x00007610ff5a7816 */ /* 0x010fe2000000005a */
[----:B------:R-:W-:-:S05]  /*15ac0*/  @P2 IMAD.MOV.U32 R5, RZ, RZ, R131 ;  /* 0x000000ffff052224 */ /* 0x000fca00078e0083 */
[----:B------:R1:W4:Y:S01]  /*15ad0*/  @P2 LDG.E.U8 R90, desc[UR24][R4.64] ;  /* 0x00000018045a2981 */ /* 0x000322000c1e1100 */
[----:B------:R-:W-:Y:S01]  /*15ae0*/  PRMT R89, RZ, 0x7610, R89 ;  /* 0x00007610ff597816 */ /* 0x000fe20000000059 */
[----:B-1----:R-:W-:Y:S02]  /*15af0*/  @P2 IMAD.MOV.U32 R4, RZ, RZ, R84 ;  /* 0x000000ffff042224 */ /* 0x002fe400078e0054 */
[----:B------:R-:W-:Y:S01]  /*15b00*/  @P2 IMAD.MOV.U32 R5, RZ, RZ, R135 ;  /* 0x000000ffff052224 */ /* 0x000fe200078e0087 */
[----:B------:R-:W2:Y:S04]  /*15b10*/  LDL.LU R84, [R1+0xc5c] ;  /* 0x000c5c0001547983 */ /* 0x000ea80000300800 */
[----:B------:R1:W3:Y:S02]  /*15b20*/  @P2 LDG.E.U8 R89, desc[UR24][R4.64] ;  /* 0x0000001804592981 */ /* 0x0002e4000c1e1100 */
[----:B-1----:R-:W-:-:S02]  /*15b30*/  @P2 IMAD.MOV.U32 R4, RZ, RZ, R82 ;  /* 0x000000ffff042224 */ /* 0x002fc400078e0052 */
[----:B------:R-:W-:Y:S01]  /*15b40*/  @P2 IMAD.MOV.U32 R5, RZ, RZ, R139 ;  /* 0x000000ffff052224 */ /* 0x000fe200078e008b */
[----:B------:R-:W3:Y:S04]  /*15b50*/  LDL.LU R82, [R1+0xc58] ;  /* 0x000c580001527983 */ /* 0x000ee80000300800 */
        /* <DEDUP_REMOVED lines=10> */
[----:B------:R-:W-:Y:S02]  /*15c00*/  @P2 IMAD.MOV.U32 R5, RZ, RZ, R3 ;  /* 0x000000ffff052224 */ /* 0x000fe400078e0003 */
[----:B------:R-:W4:Y:S04]  /*15c10*/  LDL R3, [R1+0x6ac] ;  /* 0x0006ac0001037983 */ /* 0x000f280000100800 */
[----:B------:R1:W4:Y:S02]  /*15c20*/  @P2 LDG.E.U8 R86, desc[UR24][R4.64] ;  /* 0x0000001804562981 */ /* 0x000324000c1e1100 */
[----:B-1----:R-:W-:-:S02]  /*15c30*/  @P2 IMAD.MOV.U32 R4, RZ, RZ, R60 ;  /* 0x000000ffff042224 */ /* 0x002fc400078e003c */
[----:B------:R-:W-:Y:S01]  /*15c40*/  @P2 IMAD.MOV.U32 R5, RZ, RZ, R11 ;  /* 0x000000ffff052224 */ /* 0x000fe200078e000b */
[----:B------:R-:W4:Y:S04]  /*15c50*/  LDL.LU R60, [R1+0xc4c] ;  /* 0x000c4c00013c7983 */ /* 0x000f280000300800 */
[----:B------:R-:W4:Y:S04]  /*15c60*/  LDL R135, [R1+0x6cc] ;  /* 0x0006cc0001877983 */ /* 0x000f280000100800 */
[----:B------:R-:W4:Y:S01]  /*15c70*/  LDL R11, [R1+0x6d0] ;  /* 0x0006d000010b7983 */ /* 0x000f220000100800 */
[----:B--2---:R-:W-:-:S06]  /*15c80*/  PRMT R84, RZ, 0x7610, R84 ;  /* 0x00007610ff547816 */ /* 0x004fcc0000000054 */
[----:B------:R1:W2:Y:S02]  /*15c90*/  @P2 LDG.E.U8 R84, desc[UR24][R4.64] ;  /* 0x0000001804542981 */ /* 0x0002a4000c1e1100 */
[----:B-1----:R-:W-:Y:S01]  /*15ca0*/  @P2 IMAD.MOV.U32 R4, RZ, RZ, R134 ;  /* 0x000000ffff042224 */ /* 0x002fe200078e0086 */
[----:B---3--:R-:W-:Y:S01]  /*15cb0*/  PRMT R82, RZ, 0x7610, R82 ;  /* 0x00007610ff527816 */ /* 0x008fe20000000052 */
[----:B------:R-:W-:-:S05]  /*15cc0*/  @P2 IMAD.MOV.U32 R5, RZ, RZ, R133 ;  /* 0x000000ffff052224 */ /* 0x000fca00078e0085 */
[----:B------:R1:W3:Y:S02]  /*15cd0*/  @P2 LDG.E.U8 R82, desc[UR24][R4.64] ;  /* 0x0000001804522981 */ /* 0x0002e4000c1e1100 */
[----:B-1----:R-:W-:Y:S01]  /*15ce0*/  @P2 IMAD.MOV.U32 R4, RZ, RZ, R56 ;  /* 0x000000ffff042224 */ /* 0x002fe200078e0038 */
[----:B----4-:R-:W-:Y:S01]  /*15cf0*/  PRMT R81, RZ, 0x7610, R81 ;  /* 0x00007610ff517816 */ /* 0x010fe20000000051 */
[----:B------:R-:W-:Y:S01]  /*15d00*/  @P2 IMAD.MOV.U32 R5, RZ, RZ, R136 ;  /* 0x000000ffff052224 */ /* 0x000fe200078e0088 */
[----:B------:R-:W4:Y:S04]  /*15d10*/  LDL.LU R56, [R1+0xc48] ;  /* 0x000c480001387983 */ /* 0x000f280000300800 */
[----:B------:R1:W2:Y:S01]  /*15d20*/  @P2 LDG.E.U8 R81, desc[UR24][R4.64] ;  /* 0x0000001804512981 */ /* 0x0002a2000c1e1100 */
[----:B------:R-:W-:Y:S01]  /*15d30*/  PRMT R80, RZ, 0x7610, R80 ;  /* 0x00007610ff507816 */ /* 0x000fe20000000050 */
[----:B-1----:R-:W-:-:S02]  /*15d40*/  @P2 IMAD.MOV.U32 R4, RZ, RZ, R138 ;  /* 0x000000ffff042224 */ /* 0x002fc400078e008a */
[----:B------:R-:W-:-:S05]  /*15d50*/  @P2 IMAD.MOV.U32 R5, RZ, RZ, R137 ;  /* 0x000000ffff052224 */ /* 0x000fca00078e0089 */
[----:B------:R1:W2:Y:S02]  /*15d60*/  @P2 LDG.E.U8 R80, desc[UR24][R4.64] ;  /* 0x0000001804502981 */ /* 0x0002a4000c1e1100 */
[----:B-1----:R-:W-:Y:S02]  /*15d70*/  @P2 IMAD.MOV.U32 R5, RZ, RZ, R52 ;  /* 0x000000ffff052224 */ /* 0x002fe400078e0034 */
[----:B------:R-:W-:Y:S01]  /*15d80*/  @P2 IMAD.MOV.U32 R4, RZ, RZ, R54 ;  /* 0x000000ffff042224 */ /* 0x000fe200078e0036 */
[----:B------:R-:W2:Y:S04]  /*15d90*/  LDL.LU R52, [R1+0xc44] ;  /* 0x000c440001347983 */ /* 0x000ea80000300800 */
[----:B------:R-:W2:Y:S01]  /*15da0*/  LDL.LU R54, [R1+0xc40] ;  /* 0x000c400001367983 */ /* 0x000ea20000300800 */
[----:B------:R-:W-:-:S02]  /*15db0*/  PRMT R60, RZ, 0x7610, R60 ;  /* 0x00007610ff3c7816 */ /* 0x000fc4000000003c */
[----:B------:R-:W-:Y:S01]  /*15dc0*/  PRMT R58, RZ, 0x7610, R58 ;  /* 0x00007610ff3a7816 */ /* 0x000fe2000000003a */
[----:B------:R-:W3:Y:S04]  /*15dd0*/  LDL R131, [R1+0x72c] ;  /* 0x00072c0001837983 */ /* 0x000ee80000100800 */
[----:B------:R1:W3:Y:S04]  /*15de0*/  @P2 LDG.E.U8 R60, desc[UR24][R4.64] ;  /* 0x00000018043c2981 */ /* 0x0002e8000c1e1100 */
[----:B------:R-:W3:Y:S04]  /*15df0*/  LDL R132, [R1+0x730] ;  /* 0x0007300001847983 */ /* 0x000ee80000100800 */
[----:B------:R-:W3:Y:S01]  /*15e00*/  LDL R136, [R1+0x74c] ;  /* 0x00074c0001887983 */ /* 0x000ee20000100800 */
[----:B-1----:R-:W-:-:S02]  /*15e10*/  @P2 IMAD.MOV.U32 R4, RZ, RZ, R50 ;  /* 0x000000ffff042224 */ /* 0x002fc400078e0032 */
[----:B------:R-:W-:Y:S01]  /*15e20*/  @P2 IMAD.MOV.U32 R5, RZ, RZ, R139 ;  /* 0x000000ffff052224 */ /* 0x000fe200078e008b */
[----:B------:R-:W3:Y:S04]  /*15e30*/  LDL.LU R50, [R1+0xc3c] ;  /* 0x000c3c0001327983 */ /* 0x000ee80000300800 */
[----:B------:R1:W3:Y:S04]  /*15e40*/  @P2 LDG.E.U8 R58, desc[UR24][R4.64] ;  /* 0x00000018043a2981 */ /* 0x0002e8000c1e1100 */
[----:B------:R-:W3:Y:S04]  /*15e50*/  LDL R137, [R1+0x76c] ;  /* 0x00076c0001897983 */ /* 0x000ee80000100800 */
[----:B------:R-:W3:Y:S01]  /*15e60*/  LDL R138, [R1+0x770] ;  /* 0x00077000018a7983 */ /* 0x000ee20000100800 */
[----:B-1----:R-:W-:-:S02]  /*15e70*/  @P2 IMAD.MOV.U32 R4, RZ, RZ, R48 ;  /* 0x000000ffff042224 */ /* 0x002fc400078e0030 */
[----:B------:R-:W-:Y:S01]  /*15e80*/  @P2 IMAD.MOV.U32 R5, RZ, RZ, R140 ;  /* 0x000000ffff052224 */ /* 0x000fe200078e008c */
[----:B------:R-:W3:Y:S04]  /*15e90*/  LDL.LU R48, [R1+0xc38] ;  /* 0x000c380001307983 */ /* 0x000ee80000300800 */
[----:B------:R-:W3:Y:S01]  /*15ea0*/  LDL R139, [R1+0x78c] ;  /* 0x00078c00018b7983 */ /* 0x000ee20000100800 */
[----:B----4-:R-:W-:-:S06]  /*15eb0*/  PRMT R56, RZ, 0x7610, R56 ;  /* 0x00007610ff387816 */ /* 0x010fcc0000000038 */
[----:B------:R1:W4:Y:S02]  /*15ec0*/  @P2 LDG.E.U8 R56, desc[UR24][R4.64] ;  /* 0x0000001804382981 */ /* 0x000324000c1e1100 */
[----:B-1----:R-:W-:Y:S02]  /*15ed0*/  @P2 IMAD.MOV.U32 R4, RZ, RZ, R46 ;  /* 0x000000ffff042224 */ /* 0x002fe400078e002e */
[----:B------:R-:W-:Y:S01]  /*15ee0*/  @P2 IMAD.MOV.U32 R5, RZ, RZ, R3 ;  /* 0x000000ffff052224 */ /* 0x000fe200078e0003 */
[----:B------:R-:W4:Y:S04]  /*15ef0*/  LDL.LU R46, [R1+0xc34] ;  /* 0x000c3400012e7983 */ /* 0x000f280000300800 */
[----:B------:R-:W4:Y:S04]  /*15f00*/  LDL R140, [R1+0x7ac] ;  /* 0x0007ac00018c7983 */ /* 0x000f280000100800 */
[----:B------:R-:W4:Y:S01]  /*15f10*/  LDL R3, [R1+0x7b0] ;  /* 0x0007b00001037983 */ /* 0x000f220000100800 */
[----:B--2---:R-:W-:-:S02]  /*15f20*/  PRMT R54, RZ, 0x7610, R54 ;  /* 0x00007610ff367816 */ /* 0x004fc40000000036 */
[----:B------:R-:W-:-:S04]  /*15f30*/  PRMT R52, RZ, 0x7610, R52 ;  /* 0x00007610ff347816 */ /* 0x000fc80000000034 */
[----:B------:R1:W2:Y:S02]  /*15f40*/  @P2 LDG.E.U8 R54, desc[UR24][R4.64] ;  /* 0x0000001804362981 */ /* 0x0002a4000c1e1100 */
[----:B-1----:R-:W-:Y:S02]  /*15f50*/  @P2 IMAD.MOV.U32 R4, RZ, RZ, R11 ;  /* 0x000000ffff042224 */ /* 0x002fe400078e000b */
[----:B------:R-:W-:-:S05]  /*15f60*/  @P2 IMAD.MOV.U32 R5, RZ, RZ, R135 ;  /* 0x000000ffff052224 */ /* 0x000fca00078e0087 */
[----:B------:R1:W2:Y:S02]  /*15f70*/  @P2 LDG.E.U8 R52, desc[UR24][R4.64] ;  /* 0x0000001804342981 */ /* 0x0002a4000c1e1100 */
[----:B-1----:R-:W-:Y:S02]  /*15f80*/  @P2 IMAD.MOV.U32 R5, RZ, RZ, R42 ;  /* 0x000000ffff052224 */ /* 0x002fe400078e002a */
[----:B------:R-:W-:Y:S01]  /*15f90*/  @P2 IMAD.MOV.U32 R4, RZ, RZ, R44 ;  /* 0x000000ffff042224 */ /* 0x000fe200078e002c */
[----:B------:R-:W2:Y:S04]  /*15fa0*/  LDL.LU R42, [R1+0xc30] ;  /* 0x000c3000012a7983 */ /* 0x000ea80000300800 */
[----:B------:R-:W2:Y:S01]  /*15fb0*/  LDL.LU R44, [R1+0xc2c] ;  /* 0x000c2c00012c7983 */ /* 0x000ea20000300800 */
[----:B---3--:R-:W-:-:S02]  /*15fc0*/  PRMT R50, RZ, 0x7610, R50 ;  /* 0x00007610ff327816 */ /* 0x008fc40000000032 */
[----:B------:R-:W-:Y:S01]  /*15fd0*/  PRMT R48, RZ, 0x7610, R48 ;  /* 0x00007610ff307816 */ /* 0x000fe20000000030 */
[----:B------:R-:W3:Y:S04]  /*15fe0*/  LDL R133, [R1+0x7cc] ;  /* 0x0007cc0001857983 */ /* 0x000ee80000100800 */
[----:B------:R1:W3:Y:S04]  /*15ff0*/  @P2 LDG.E.U8 R50, desc[UR24][R4.64] ;  /* 0x0000001804322981 */ /* 0x0002e8000c1e1100 */
[----:B------:R-:W3:Y:S04]  /*16000*/  LDL R134, [R1+0x7ec] ;  /* 0x0007ec0001867983 */ /* 0x000ee80000100800 */
[----:B------:R-:W3:Y:S01]  /*16010*/  LDL R11, [R1+0x7f0] ;  /* 0x0007f000010b7983 */ /* 0x000ee20000100800 */
[----:B-1----:R-:W-:-:S02]  /*16020*/  @P2 IMAD.MOV.U32 R4, RZ, RZ, R38 ;  /* 0x000000ffff042224 */ /* 0x002fc400078e0026 */
[----:B------:R-:W-:Y:S02]  /*16030*/  @P2 IMAD.MOV.U32 R5, RZ, RZ, R40 ;  /* 0x000000ffff052224 */ /* 0x000fe400078e0028 */
[----:B------:R-:W3:Y:S04]  /*16040*/  LDL.LU R40, [R1+0xc28] ;  /* 0x000c280001287983 */ /* 0x000ee80000300800 */
[----:B------:R1:W3:Y:S04]  /*16050*/  @P2 LDG.E.U8 R48, desc[UR24][R4.64] ;  /* 0x0000001804302981 */ /* 0x0002e8000c1e1100 */
[----:B------:R-:W3:Y:S04]  /*16060*/  LDL.LU R38, [R1+0xc24] ;  /* 0x000c240001267983 */ /* 0x000ee80000300800 */
[----:B------:R-:W3:Y:S01]  /*16070*/  LDL R135, [R1+0x80c] ;  /* 0x00080c0001877983 */ /* 0x000ee20000100800 */
[----:B-1----:R-:W-:-:S02]  /*16080*/  @P2 IMAD.MOV.U32 R4, RZ, RZ, R132 ;  /* 0x000000ffff042224 */ /* 0x002fc400078e0084 */
[----:B------:R-:W-:Y:S01]  /*16090*/  @P2 IMAD.MOV.U32 R5, RZ, RZ, R131 ;  /* 0x000000ffff052224 */ /* 0x000fe200078e0083 */
[----:B----4-:R-:W-:-:S06]  /*160a0*/  PRMT R46, RZ, 0x7610, R46 ;  /* 0x00007610ff2e7816 */ /* 0x010fcc000000002e */
[----:B------:R1:W4:Y:S02]  /*160b0*/  @P2 LDG.E.U8 R46, desc[UR24][R4.64] ;  /* 0x00000018042e2981 */ /* 0x000324000c1e1100 */
[----:B-1----:R-:W-:Y:S02]  /*160c0*/  @P2 IMAD.MOV.U32 R4, RZ, RZ, R36 ;  /* 0x000000ffff042224 */ /* 0x002fe400078e0024 */
[----:B------:R-:W-:Y:S01]  /*160d0*/  @P2 IMAD.MOV.U32 R5, RZ, RZ, R136 ;  /* 0x000000ffff052224 */ /* 0x000fe200078e0088 */
[----:B------:R-:W4:Y:S04]  /*160e0*/  LDL.LU R36, [R1+0xc20] ;  /* 0x000c200001247983 */ /* 0x000f280000300800 */
        /* <DEDUP_REMOVED lines=8> */
[----:B------:R-:W2:Y:S01]  /*16170*/  LDL.LU R32, [R1+0xc1c] ;  /* 0x000c1c0001207983 */ /* 0x000ea20000300800 */
[----:B---3--:R-:W-:Y:S01]  /*16180*/  PRMT R40, RZ, 0x7610, R40 ;  /* 0x00007610ff287816 */ /* 0x008fe20000000028 */
[----:B------:R-:W-:Y:S01]  /*16190*/  @P2 IMAD.MOV.U32 R5, RZ, RZ, R139 ;  /* 0x000000ffff052224 */ /* 0x000fe200078e008b */
[----:B------:R-:W-:Y:S01]  /*161a0*/  PRMT R38, RZ, 0x7610, R38 ;  /* 0x00007610ff267816 */ /* 0x000fe20000000026 */
[----:B------:R-:W3:Y:S04]  /*161b0*/  LDL R129, [R1+0x86c] ;  /* 0x00086c0001817983 */ /* 0x000ee80000100800 */
[----:B------:R1:W3:Y:S01]  /*161c0*/  @P2 LDG.E.U8 R40, desc[UR24][R4.64] ;  /* 0x0000001804282981 */ /* 0x0002e2000c1e1100 */
[----:B------:R-:W-:-:S03]  /*161d0*/  PRMT R34, RZ, 0x7610, R34 ;  /* 0x00007610ff227816 */ /* 0x000fc60000000022 */
[----:B------:R-:W3:Y:S04]  /*161e0*/  LDL R137, [R1+0x870] ;  /* 0x0008700001897983 */ /* 0x000ee80000100800 */
[----:B------:R-:W3:Y:S01]  /*161f0*/  LDL R138, [R1+0x88c] ;  /* 0x00088c00018a7983 */ /* 0x000ee20000100800 */
[----:B-1----:R-:W-:Y:S02]  /*16200*/  @P2 IMAD.MOV.U32 R4, RZ, RZ, R3 ;  /* 0x000000ffff042224 */ /* 0x002fe400078e0003 */
[----:B------:R-:W-:Y:S01]  /*16210*/  @P2 IMAD.MOV.U32 R5, RZ, RZ, R140 ;  /* 0x000000ffff052224 */ /* 0x000fe200078e008c */
[----:B------:R-:W3:Y:S04]  /*16220*/  LDL R139, [R1+0x890] ;  /* 0x00089000018b7983 */ /* 0x000ee80000100800 */
[----:B------:R1:W3:Y:S04]  /*16230*/  @P2 LDG.E.U8 R38, desc[UR24][R4.64] ;  /* 0x0000001804262981 */ /* 0x0002e8000c1e1100 */
[----:B------:R-:W3:Y:S04]  /*16240*/  LDL R140, [R1+0x8ac] ;  /* 0x0008ac00018c7983 */ /* 0x000ee80000100800 */
[----:B------:R-:W3:Y:S01]  /*16250*/  LDL R3, [R1+0x8b0] ;  /* 0x0008b00001037983 */ /* 0x000ee20000100800 */
[----:B-1----:R-:W-:-:S02]  /*16260*/  @P2 IMAD.MOV.U32 R4, RZ, RZ, R28 ;  /* 0x000000ffff042224 */ /* 0x002fc400078e001c */
[----:B------:R-:W-:Y:S01]  /*16270*/  @P2 IMAD.MOV.U32 R5, RZ, RZ, R133 ;  /* 0x000000ffff052224 */ /* 0x000fe200078e0085 */
[----:B------:R-:W3:Y:S01]  /*16280*/  LDL.LU R28, [R1+0xc18] ;  /* 0x000c1800011c7983 */ /* 0x000ee20000300800 */
[----:B------:R-:W-:Y:S02]  /*16290*/  PRMT R30, RZ, 0x7610, R30 ;  /* 0x00007610ff1e7816 */ /* 0x000fe4000000001e */
[----:B----4-:R-:W-:-:S06]  /*162a0*/  PRMT R36, RZ, 0x7610, R36 ;  /* 0x00007610ff247816 */ /* 0x010fcc0000000024 */
[----:B------:R1:W4:Y:S02]  /*162b0*/  @P2 LDG.E.U8 R36, desc[UR24][R4.64] ;  /* 0x0000001804242981 */ /* 0x000324000c1e1100 */
[----:B-1----:R-:W-:Y:S02]  /*162c0*/  @P2 IMAD.MOV.U32 R4, RZ, RZ, R11 ;  /* 0x000000ffff042224 */ /* 0x002fe400078e000b */
[----:B------:R-:W-:Y:S01]  /*162d0*/  @P2 IMAD.MOV.U32 R5, RZ, RZ, R134 ;  /* 0x000000ffff052224 */ /* 0x000fe200078e0086 */
[----:B------:R-:W4:Y:S04]  /*162e0*/  LDL R11, [R1+0x8cc] ;  /* 0x0008cc00010b7983 */ /* 0x000f280000100800 */
[----:B------:R1:W4:Y:S02]  /*162f0*/  @P2 LDG.E.U8 R34, desc[UR24][R4.64] ;  /* 0x0000001804222981 */ /* 0x000324000c1e1100 */
[----:B-1----:R-:W-:-:S02]  /*16300*/  @P2 IMAD.MOV.U32 R4, RZ, RZ, R26 ;  /* 0x000000ffff042224 */ /* 0x002fc400078e001a */
[----:B------:R-:W-:Y:S01]  /*16310*/  @P2 IMAD.MOV.U32 R5, RZ, RZ, R135 ;  /* 0x000000ffff052224 */ /* 0x000fe200078e0087 */
[----:B------:R-:W4:Y:S04]  /*16320*/  LDL.LU R26, [R1+0xc14] ;  /* 0x000c1400011a7983 */ /* 0x000f280000300800 */
[----:B------:R-:W4:Y:S01]  /*16330*/  LDL R130, [R1+0x8ec] ;  /* 0x0008ec0001827983 */ /* 0x000f220000100800 */
[----:B--2---:R-:W-:-:S06]  /*16340*/  PRMT R32, RZ, 0x7610, R32 ;  /* 0x00007610ff207816 */ /* 0x004fcc0000000020 */
[----:B------:R1:W2:Y:S02]  /*16350*/  @P2 LDG.E.U8 R32, desc[UR24][R4.64] ;  /* 0x0000001804202981 */ /* 0x0002a4000c1e1100 */
[----:B-1----:R-:W-:Y:S02]  /*16360*/  @P2 IMAD.MOV.U32 R5, RZ, RZ, R24 ;  /* 0x000000ffff052224 */ /* 0x002fe400078e0018 */
[----:B------:R-:W2:Y:S01]  /*16370*/  LDL.LU R24, [R1+0xc10] ;  /* 0x000c100001187983 */ /* 0x000ea20000300800 */
[----:B------:R-:W-:-:S03]  /*16380*/  @P2 IMAD.MOV.U32 R4, RZ, RZ, R22 ;  /* 0x000000ffff042224 */ /* 0x000fc600078e0016 */
[----:B------:R-:W2:Y:S04]  /*16390*/  LDL.LU R22, [R1+0xc0c] ;  /* 0x000c0c0001167983 */ /* 0x000ea80000300800 */
[----:B------:R1:W2:Y:S04]  /*163a0*/  @P2 LDG.E.U8 R30, desc[UR24][R4.64] ;  /* 0x00000018041e2981 */ /* 0x0002a8000c1e1100 */
[----:B------:R-:W2:Y:S04]  /*163b0*/  LDL R131, [R1+0x90c] ;  /* 0x00090c0001837983 */ /* 0x000ea80000100800 */
[----:B------:R-:W2:Y:S01]  /*163c0*/  LDL R132, [R1+0x910] ;  /* 0x0009100001847983 */ /* 0x000ea20000100800 */
[----:B-1----:R-:W-:-:S03]  /*163d0*/  @P2 IMAD.MOV.U32 R4, RZ, RZ, R20 ;  /* 0x000000ffff042224 */ /* 0x002fc600078e0014 */
[----:B------:R-:W2:Y:S04]  /*163e0*/  LDL R133, [R1+0x92c] ;  /* 0x00092c0001857983 */ /* 0x000ea80000100800 */
[----:B------:R-:W2:Y:S04]  /*163f0*/  LDL R134, [R1+0x930] ;  /* 0x0009300001867983 */ /* 0x000ea80000100800 */
[----:B------:R-:W2:Y:S01]  /*16400*/  LDL.LU R20, [R1+0xc08] ;  /* 0x000c080001147983 */ /* 0x000ea20000300800 */
[----:B---3--:R-:W-:Y:S01]  /*16410*/  PRMT R28, RZ, 0x7610, R28 ;  /* 0x00007610ff1c7816 */ /* 0x008fe2000000001c */
[----:B------:R-:W-:-:S02]  /*16420*/  @P2 IMAD.MOV.U32 R5, RZ, RZ, R136 ;  /* 0x000000ffff052224 */ /* 0x000fc400078e0088 */
[----:B------:R-:W3:Y:S04]  /*16430*/  LDL R135, [R1+0x94c] ;  /* 0x00094c0001877983 */ /* 0x000ee80000100800 */
[----:B------:R1:W3:Y:S04]  /*16440*/  @P2 LDG.E.U8 R28, desc[UR24][R4.64] ;  /* 0x00000018041c2981 */ /* 0x0002e8000c1e1100 */
[----:B------:R-:W3:Y:S01]  /*16450*/  LDL R136, [R1+0x174] ;  /* 0x0001740001887983 */ /* 0x000ee20000100800 */
[----:B-1----:R-:W-:Y:S02]  /*16460*/  @P2 IMAD.MOV.U32 R4, RZ, RZ, R137 ;  /* 0x000000ffff042224 */ /* 0x002fe400078e0089 */
[----:B------:R-:W-:Y:S01]  /*16470*/  @P2 IMAD.MOV.U32 R5, RZ, RZ, R129 ;  /* 0x000000ffff052224 */ /* 0x000fe200078e0081 */
[----:B------:R-:W3:Y:S01]  /*16480*/  LDL R137, [R1+0x1f4] ;  /* 0x0001f40001897983 */ /* 0x000ee20000100800 */
[----:B----4-:R-:W-:-:S06]  /*16490*/  PRMT R26, RZ, 0x7610, R26 ;  /* 0x00007610ff1a7816 */ /* 0x010fcc000000001a */
[----:B------:R1:W4:Y:S02]  /*164a0*/  @P2 LDG.E.U8 R26, desc[UR24][R4.64] ;  /* 0x00000018041a2981 */ /* 0x000324000c1e1100 */
[----:B-1----:R-:W-:Y:S02]  /*164b0*/  @P2 IMAD.MOV.U32 R4, RZ, RZ, R139 ;  /* 0x000000ffff042224 */ /* 0x002fe400078e008b */
[----:B------:R-:W-:Y:S01]  /*164c0*/  @P2 IMAD.MOV.U32 R5, RZ, RZ, R138 ;  /* 0x000000ffff052224 */ /* 0x000fe200078e008a */
[----:B------:R-:W4:Y:S04]  /*164d0*/  LDL R139, [R1+0x5dc] ;  /* 0x0005dc00018b7983 */ /* 0x000f280000100800 */
[----:B------:R-:W4:Y:S01]  /*164e0*/  LDL R138, [R1+0x254] ;  /* 0x00025400018a7983 */ /* 0x000f220000100800 */
[----:B--2---:R-:W-:-:S02]  /*164f0*/  PRMT R24, RZ, 0x7610, R24 ;  /* 0x00007610ff187816 */ /* 0x004fc40000000018 */
[----:B------:R-:W-:-:S04]  /*16500*/  PRMT R22, RZ, 0x7610, R22 ;  /* 0x00007610ff167816 */ /* 0x000fc80000000016 */
[----:B------:R1:W2:Y:S02]  /*16510*/  @P2 LDG.E.U8 R24, desc[UR24][R4.64] ;  /* 0x0000001804182981 */ /* 0x0002a4000c1e1100 */
[----:B-1----:R-:W-:Y:S02]  /*16520*/  @P2 IMAD.MOV.U32 R4, RZ, RZ, R3 ;  /* 0x000000ffff042224 */ /* 0x002fe400078e0003 */
[----:B------:R-:W-:Y:S02]  /*16530*/  @P2 IMAD.MOV.U32 R5, RZ, RZ, R140 ;  /* 0x000000ffff052224 */ /* 0x000fe400078e008c */
[----:B------:R-:W2:Y:S04]  /*16540*/  LDL R140, [R1+0x5e0] ;  /* 0x0005e000018c7983 */ /* 0x000ea80000100800 */
[----:B------:R1:W2:Y:S02]  /*16550*/  @P2 LDG.E.U8 R22, desc[UR24][R4.64] ;  /* 0x0000001804162981 */ /* 0x0002a4000c1e1100 */
[----:B-1----:R-:W-:-:S02]  /*16560*/  @P2 IMAD.MOV.U32 R4, RZ, RZ, R67 ;  /* 0x000000ffff042224 */ /* 0x002fc400078e0043 */
[----:B------:R-:W2:Y:S01]  /*16570*/  LDL.LU R67, [R1+0xc04] ;  /* 0x000c040001437983 */ /* 0x000ea20000300800 */
[----:B------:R-:W-:Y:S01]  /*16580*/  PRMT R20, RZ, 0x7610, R20 ;  /* 0x00007610ff147816 */ /* 0x000fe20000000014 */
[----:B------:R-:W-:Y:S02]  /*16590*/  @P2 IMAD.MOV.U32 R5, RZ, RZ, R11 ;  /* 0x000000ffff052224 */ /* 0x000fe400078e000b */
[----:B------:R-:W4:Y:S04]  /*165a0*/  LDL R3, [R1+0x604] ;  /* 0x0006040001037983 */ /* 0x000f280000100800 */
[----:B------:R1:W4:Y:S04]  /*165b0*/  @P2 LDG.E.U8 R20, desc[UR24][R4.64] ;  /* 0x0000001804142981 */ /* 0x000328000c1e1100 */
[----:B------:R-:W4:Y:S01]  /*165c0*/  LDL R11, [R1+0x62c] ;  /* 0x00062c00010b7983 */ /* 0x000f220000100800 */
[----:B-1----:R-:W-:-:S03]  /*165d0*/  @P2 IMAD.MOV.U32 R4, RZ, RZ, R66 ;  /* 0x000000ffff042224 */ /* 0x002fc600078e0042 */
[----:B------:R-:W4:Y:S01]  /*165e0*/  LDL.LU R66, [R1+0xc00] ;  /* 0x000c000001427983 */ /* 0x000f220000300800 */
[----:B------:R-:W-:Y:S01]  /*165f0*/  PRMT R18, RZ, 0x7610, R18 ;  /* 0x00007610ff127816 */ /* 0x000fe20000000012 */
[----:B------:R-:W-:Y:S01]  /*16600*/  @P2 IMAD.MOV.U32 R5, RZ, RZ, R130 ;  /* 0x000000ffff052224 */ /* 0x000fe200078e0082 */
[----:B------:R-:W-:-:S04]  /*16610*/  PRMT R17, RZ, 0x7610, R17 ;  /* 0x00007610ff117816 */ /* 0x000fc80000000011 */
[----:B------:R1:W4:Y:S01]  /*16620*/  @P2 LDG.E.U8 R18, desc[UR24][R4.64] ;  /* 0x0000001804122981 */ /* 0x000322000c1e1100 */
[----:B------:R-:W-:Y:S01]  /*16630*/  PRMT R16, RZ, 0x7610, R16 ;  /* 0x00007610ff107816 */ /* 0x000fe20000000010 */
[----:B-1----:R-:W-:Y:S02]  /*16640*/  @P2 IMAD.MOV.U32 R4, RZ, RZ, R132 ;  /* 0x000000ffff042224 */ /* 0x002fe400078e0084 */
[----:B------:R-:W-:-:S05]  /*16650*/  @P2 IMAD.MOV.U32 R5, RZ, RZ, R131 ;  /* 0x000000ffff052224 */ /* 0x000fca00078e0083 */
[----:B------:R1:W4:Y:S01]  /*16660*/  @P2 LDG.E.U8 R17, desc[UR24][R4.64] ;  /* 0x0000001804112981 */ /* 0x000322000c1e1100 */
[----:B------:R-:W-:Y:S01]  /*16670*/  PRMT R15, RZ, 0x7610, R15 ;  /* 0x00007610ff0f7816 */ /* 0x000fe2000000000f */
[----:B-1----:R-:W-:Y:S02]  /*16680*/  @P2 IMAD.MOV.U32 R4, RZ, RZ, R134 ;  /* 0x000000ffff042224 */ /* 0x002fe400078e0086 */
[----:B------:R-:W-:-:S05]  /*16690*/  @P2 IMAD.MOV.U32 R5, RZ, RZ, R133 ;  /* 0x000000ffff052224 */ /* 0x000fca00078e0085 */
[----:B------:R1:W4:Y:S02]  /*166a0*/  @P2 LDG.E.U8 R16, desc[UR24][R4.64] ;  /* 0x0000001804102981 */ /* 0x000324000c1e1100 */
[----:B-1----:R-:W-:Y:S02]  /*166b0*/  @P2 IMAD.MOV.U32 R4, RZ, RZ, R64 ;  /* 0x000000ffff042224 */ /* 0x002fe400078e0040 */
[----:B---3--:R-:W-:Y:S01]  /*166c0*/  @P2 IMAD.MOV.U32 R5, RZ, RZ, R135 ;  /* 0x000000ffff052224 */ /* 0x008fe200078e0087 */
[----:B------:R-:W3:Y:S04]  /*166d0*/  LDL.LU R64, [R1+0xbfc] ;  /* 0x000bfc0001407983 */ /* 0x000ee80000300800 */
[----:B------:R1:W3:Y:S02]  /*166e0*/  @P2 LDG.E.U8 R15, desc[UR24][R4.64] ;  /* 0x00000018040f2981 */ /* 0x0002e4000c1e1100 */
[----:B-1----:R-:W-:-:S02]  /*166f0*/  @P2 IMAD.MOV.U32 R4, RZ, RZ, R63 ;  /* 0x000000ffff042224 */ /* 0x002fc400078e003f */
[----:B------:R-:W3:Y:S01]  /*16700*/  LDL.LU R63, [R1+0xbf8] ;  /* 0x000bf800013f7983 */ /* 0x000ee20000300800 */
[----:B------:R-:W-:Y:S01]  /*16710*/  @P2 IMAD.MOV.U32 R5, RZ, RZ, R136 ;  /* 0x000000ffff052224 */ /* 0x000fe200078e0088 */
[----:B------:R-:W-:Y:S02]  /*16720*/  PRMT R65, RZ, 0x7610, R65 ;  /* 0x00007610ff417816 */ /* 0x000fe40000000041 */
[----:B--2---:R-:W-:-:S06]  /*16730*/  PRMT R67, RZ, 0x7610, R67 ;  /* 0x00007610ff437816 */ /* 0x004fcc0000000043 */
[----:B------:R1:W2:Y:S02]  /*16740*/  @P2 LDG.E.U8 R67, desc[UR24][R4.64] ;  /* 0x0000001804432981 */ /* 0x0002a4000c1e1100 */
[----:B-1----:R-:W-:Y:S02]  /*16750*/  @P2 IMAD.MOV.U32 R5, RZ, RZ, R62 ;  /* 0x000000ffff052224 */ /* 0x002fe400078e003e */
[----:B------:R-:W2:Y:S01]  /*16760*/  LDL.LU R62, [R1+0xbf4] ;  /* 0x000bf400013e7983 */ /* 0x000ea20000300800 */
[----:B------:R-:W-:-:S03]  /*16770*/  @P2 IMAD.MOV.U32 R4, RZ, RZ, R61 ;  /* 0x000000ffff042224 */ /* 0x000fc600078e003d */
[----:B------:R-:W2:Y:S01]  /*16780*/  LDL.LU R61, [R1+0xbf0] ;  /* 0x000bf000013d7983 */ /* 0x000ea20000300800 */
[----:B----4-:R-:W-:-:S06]  /*16790*/  PRMT R66, RZ, 0x7610, R66 ;  /* 0x00007610ff427816 */ /* 0x010fcc0000000042 */
[----:B------:R1:W4:Y:S02]  /*167a0*/  @P2 LDG.E.U8 R66, desc[UR24][R4.64] ;  /* 0x0000001804422981 */ /* 0x000324000c1e1100 */
[----:B-1----:R-:W-:Y:S02]  /*167b0*/  @P2 IMAD.MOV.U32 R4, RZ, RZ, R59 ;  /* 0x000000ffff042224 */ /* 0x002fe400078e003b */
[----:B------:R-:W-:Y:S01]  /*167c0*/  @P2 IMAD.MOV.U32 R5, RZ, RZ, R137 ;  /* 0x000000ffff052224 */ /* 0x000fe200078e0089 */
[----:B------:R-:W4:Y:S04]  /*167d0*/  LDL.LU R59, [R1+0xbec] ;  /* 0x000bec00013b7983 */ /* 0x000f280000300800 */
[----:B------:R1:W4:Y:S02]  /*167e0*/  @P2 LDG.E.U8 R65, desc[UR24][R4.64] ;  /* 0x0000001804412981 */ /* 0x000324000c1e1100 */
[----:B-1----:R-:W-:-:S02]  /*167f0*/  @P2 IMAD.MOV.U32 R4, RZ, RZ, R57 ;  /* 0x000000ffff042224 */ /* 0x002fc400078e0039 */
[----:B------:R-:W4:Y:S01]  /*16800*/  LDL.LU R57, [R1+0xbe8] ;  /* 0x000be80001397983 */ /* 0x000f220000300800 */
[----:B------:R-:W-:Y:S01]  /*16810*/  @P2 IMAD.MOV.U32 R5, RZ, RZ, R138 ;  /* 0x000000ffff052224 */ /* 0x000fe200078e008a */
[----:B---3--:R-:W-:-:S06]  /*16820*/  PRMT R64, RZ, 0x7610, R64 ;  /* 0x00007610ff407816 */ /* 0x008fcc0000000040 */
[----:B------:R1:W3:Y:S01]  /*16830*/  @P2 LDG.E.U8 R64, desc[UR24][R4.64] ;  /* 0x0000001804402981 */ /* 0x0002e2000c1e1100 */
[----:B------:R-:W-:Y:S01]  /*16840*/  PRMT R63, RZ, 0x7610, R63 ;  /* 0x00007610ff3f7816 */ /* 0x000fe2000000003f */
[----:B-1----:R-:W-:Y:S02]  /*16850*/  @P2 IMAD.MOV.U32 R4, RZ, RZ, R140 ;  /* 0x000000ffff042224 */ /* 0x002fe400078e008c */
[----:B------:R-:W-:-:S05]  /*16860*/  @P2 IMAD.MOV.U32 R5, RZ, RZ, R139 ;  /* 0x000000ffff052224 */ /* 0x000fca00078e008b */
[----:B------:R1:W3:Y:S02]  /*16870*/  @P2 LDG.E.U8 R63, desc[UR24][R4.64] ;  /* 0x00000018043f2981 */ /* 0x0002e4000c1e1100 */
[----:B-1----:R-:W-:Y:S02]  /*16880*/  @P2 IMAD.MOV.U32 R4, RZ, RZ, R55 ;  /* 0x000000ffff042224 */ /* 0x002fe400078e0037 */
[----:B------:R-:W3:Y:S01]  /*16890*/  LDL.LU R55, [R1+0xbe4] ;  /* 0x000be40001377983 */ /* 0x000ee20000300800 */
[----:B------:R-:W-:Y:S01]  /*168a0*/  @P2 IMAD.MOV.U32 R5, RZ, RZ, R3 ;  /* 0x000000ffff052224 */ /* 0x000fe200078e0003 */
[----:B--2---:R-:W-:Y:S02]  /*168b0*/  PRMT R62, RZ, 0x7610, R62 ;  /* 0x00007610ff3e7816 */ /* 0x004fe4000000003e */
[----:B------:R-:W-:-:S04]  /*168c0*/  PRMT R61, RZ, 0x7610, R61 ;  /* 0x00007610ff3d7816 */ /* 0x000fc8000000003d */
[----:B------:R1:W2:Y:S02]  /*168d0*/  @P2 LDG.E.U8 R62, desc[UR24][R4.64] ;  /* 0x00000018043e2981 */ /* 0x0002a4000c1e1100 */
[----:B-1----:R-:W-:Y:S02]  /*168e0*/  @P2 IMAD.MOV.U32 R4, RZ, RZ, R53 ;  /* 0x000000ffff042224 */ /* 0x002fe400078e0035 */
[----:B------:R-:W-:Y:S01]  /*168f0*/  @P2 IMAD.MOV.U32 R5, RZ, RZ, R11 ;  /* 0x000000ffff052224 */ /* 0x000fe200078e000b */
[----:B------:R-:W2:Y:S04]  /*16900*/  LDL.LU R53, [R1+0xbe0] ;  /* 0x000be00001357983 */ /* 0x000ea80000300800 */
[----:B------:R1:W2:Y:S01]  /*16910*/  @P2 LDG.E.U8 R61, desc[UR24][R4.64] ;  /* 0x00000018043d2981 */ /* 0x0002a2000c1e1100 */
[----:B----4-:R-:W-:Y:S01]  /*16920*/  PRMT R59, RZ, 0x7610, R59 ;  /* 0x00007610ff3b7816 */ /* 0x010fe2000000003b */
[----:B-1----:R-:W-:-:S02]  /*16930*/  @P2 IMAD.MOV.U32 R5, RZ, RZ, R76 ;  /* 0x000000ffff052224 */ /* 0x002fc400078e004c */
[----:B------:R-:W-:Y:S01]  /*16940*/  @P2 IMAD.MOV.U32 R4, RZ, RZ, R51 ;  /* 0x000000ffff042224 */ /* 0x000fe200078e0033 */
[----:B------:R-:W4:Y:S04]  /*16950*/  LDL.LU R76, [R1+0xbdc] ;  /* 0x000bdc00014c7983 */ /* 0x000f280000300800 */
[----:B------:R-:W4:Y:S01]  /*16960*/  LDL.LU R51, [R1+0xbd8] ;  /* 0x000bd80001337983 */ /* 0x000f220000300800 */
[----:B------:R-:W-:-:S03]  /*16970*/  PRMT R57, RZ, 0x7610, R57 ;  /* 0x00007610ff397816 */ /* 0x000fc60000000039 */
[----:B------:R1:W4:Y:S02]  /*16980*/  @P2 LDG.E.U8 R59, desc[UR24][R4.64] ;  /* 0x00000018043b2981 */ /* 0x000324000c1e1100 */
[----:B-1----:R-:W-:Y:S02]  /*16990*/  @P2 IMAD.MOV.U32 R4, RZ, RZ, R79 ;  /* 0x000000ffff042224 */ /* 0x002fe400078e004f */
[----:B------:R-:W-:Y:S02]  /*169a0*/  @P2 IMAD.MOV.U32 R5, RZ, RZ, R31 ;  /* 0x000000ffff052224 */ /* 0x000fe400078e001f */
[----:B------:R-:W4:Y:S04]  /*169b0*/  LDL.LU R31, [R1+0xbd4] ;  /* 0x000bd400011f7983 */ /* 0x000f280000300800 */
[----:B------:R1:W4:Y:S04]  /*169c0*/  @P2 LDG.E.U8 R57, desc[UR24][R4.64] ;  /* 0x0000001804392981 */ /* 0x000328000c1e1100 */
[----:B------:R-:W4:Y:S01]  /*169d0*/  LDL.LU R79, [R1+0xbd0] ;  /* 0x000bd000014f7983 */ /* 0x000f220000300800 */
[----:B-1----:R-:W-:-:S02]  /*169e0*/  @P2 IMAD.MOV.U32 R5, RZ, RZ, R73 ;  /* 0x000000ffff052224 */ /* 0x002fc400078e0049 */
[----:B------:R-:W-:Y:S01]  /*169f0*/  @P2 IMAD.MOV.U32 R4, RZ, RZ, R47 ;  /* 0x000000ffff042224 */ /* 0x000fe200078e002f */
[----:B------:R-:W4:Y:S04]  /*16a00*/  LDL.LU R73, [R1+0xbcc] ;  /* 0x000bcc0001497983 */ /* 0x000f280000300800 */
[----:B------:R-:W4:Y:S01]  /*16a10*/  LDL.LU R47, [R1+0xbc8] ;  /* 0x000bc800012f7983 */ /* 0x000f220000300800 */
[----:B---3--:R-:W-:-:S06]  /*16a20*/  PRMT R55, RZ, 0x7610, R55 ;  /* 0x00007610ff377816 */ /* 0x008fcc0000000037 */
[----:B------:R1:W3:Y:S02]  /*16a30*/  @P2 LDG.E.U8 R55, desc[UR24][R4.64] ;  /* 0x0000001804372981 */ /* 0x0002e4000c1e1100 */
[----:B-1----:R-:W-:Y:S02]  /*16a40*/  @P2 IMAD.MOV.U32 R5, RZ, RZ, R68 ;  /* 0x000000ffff052224 */ /* 0x002fe400078e0044 */
[----:B------:R-:W-:Y:S01]  /*16a50*/  @P2 IMAD.MOV.U32 R4, RZ, RZ, R45 ;  /* 0x000000ffff042224 */ /* 0x000fe200078e002d */
[----:B------:R-:W3:Y:S04]  /*16a60*/  LDL.LU R68, [R1+0xbc4] ;  /* 0x000bc40001447983 */ /* 0x000ee80000300800 */
[----:B------:R-:W3:Y:S01]  /*16a70*/  LDL.LU R45, [R1+0xbc0] ;  /* 0x000bc000012d7983 */ /* 0x000ee20000300800 */
[----:B------:R-:W-:-:S02]  /*16a80*/  PRMT R49, RZ, 0x7610, R49 ;  /* 0x00007610ff317816 */ /* 0x000fc40000000031 */
[----:B--2---:R-:W-:-:S06]  /*16a90*/  PRMT R53, RZ, 0x7610, R53 ;  /* 0x00007610ff357816 */ /* 0x004fcc0000000035 */
[----:B------:R1:W2:Y:S02]  /*16aa0*/  @P2 LDG.E.U8 R53, desc[UR24][R4.64] ;  /* 0x0000001804352981 */ /* 0x0002a4000c1e1100 */
[----:B-1----:R-:W-:Y:S02]  /*16ab0*/  @P2 IMAD.MOV.U32 R4, RZ, RZ, R70 ;  /* 0x000000ffff042224 */ /* 0x002fe400078e0046 */
[----:B------:R-:W-:Y:S02]  /*16ac0*/  @P2 IMAD.MOV.U32 R5, RZ, RZ, R43 ;  /* 0x000000ffff052224 */ /* 0x000fe400078e002b */
[----:B------:R-:W2:Y:S01]  /*16ad0*/  LDL.LU R43, [R1+0xbbc] ;  /* 0x000bbc00012b7983 */ /* 0x000ea20000300800 */
[----:B----4-:R-:W-:-:S03]  /*16ae0*/  PRMT R51, RZ, 0x7610, R51 ;  /* 0x00007610ff337816 */ /* 0x010fc60000000033 */
[----:B------:R-:W4:Y:S04]  /*16af0*/  LDL.LU R70, [R1+0xbb8] ;  /* 0x000bb80001467983 */ /* 0x000f280000300800 */
[----:B------:R1:W4:Y:S02]  /*16b00*/  @P2 LDG.E.U8 R51, desc[UR24][R4.64] ;  /* 0x0000001804332981 */ /* 0x000324000c1e1100 */
[----:B-1----:R-:W-:Y:S02]  /*16b10*/  @P2 IMAD.MOV.U32 R5, RZ, RZ, R78 ;  /* 0x000000ffff052224 */ /* 0x002fe400078e004e */
[----:B------:R-:W-:Y:S01]  /*16b20*/  @P2 IMAD.MOV.U32 R4, RZ, RZ, R41 ;  /* 0x000000ffff042224 */ /* 0x000fe200078e0029 */
[----:B------:R-:W4:Y:S04]  /*16b30*/  LDL.LU R78, [R1+0xbb4] ;  /* 0x000bb400014e7983 */ /* 0x000f280000300800 */
[----:B------:R-:W4:Y:S04]  /*16b40*/  LDL.LU R41, [R1+0xbb0] ;  /* 0x000bb00001297983 */ /* 0x000f280000300800 */
[----:B------:R1:W4:Y:S02]  /*16b50*/  @P2 LDG.E.U8 R49, desc[UR24][R4.64] ;  /* 0x0000001804312981 */ /* 0x000324000c1e1100 */
[----:B-1----:R-:W-:-:S02]  /*16b60*/  @P2 IMAD.MOV.U32 R5, RZ, RZ, R69 ;  /* 0x000000ffff052224 */ /* 0x002fc400078e0045 */
[----:B------:R-:W-:Y:S01]  /*16b70*/  @P2 IMAD.MOV.U32 R4, RZ, RZ, R39 ;  /* 0x000000ffff042224 */ /* 0x000fe200078e0027 */
[----:B------:R-:W4:Y:S01]  /*16b80*/  LDL.LU R69, [R1+0xbac] ;  /* 0x000bac0001457983 */ /* 0x000f220000300800 */
[----:B------:R-:W-:-:S03]  /*16b90*/  PRMT R47, RZ, 0x7610, R47 ;  /* 0x00007610ff2f7816 */ /* 0x000fc6000000002f */
[----:B------:R-:W4:Y:S04]  /*16ba0*/  LDL.LU R39, [R1+0xba8] ;  /* 0x000ba80001277983 */ /* 0x000f280000300800 */
[----:B------:R1:W4:Y:S02]  /*16bb0*/  @P2 LDG.E.U8 R47, desc[UR24][R4.64] ;  /* 0x00000018042f2981 */ /* 0x000324000c1e1100 */
[----:B-1----:R-:W-:Y:S02]  /*16bc0*/  @P2 IMAD.MOV.U32 R5, RZ, RZ, R75 ;  /* 0x000000ffff052224 */ /* 0x002fe400078e004b */
[----:B------:R-:W-:Y:S01]  /*16bd0*/  @P2 IMAD.MOV.U32 R4, RZ, RZ, R37 ;  /* 0x000000ffff042224 */ /* 0x000fe200078e0025 */
[----:B------:R-:W4:Y:S04]  /*16be0*/  LDL.LU R75, [R1+0xba4] ;  /* 0x000ba400014b7983 */ /* 0x000f280000300800 */
[----:B------:R-:W4:Y:S01]  /*16bf0*/  LDL.LU R37, [R1+0xba0] ;  /* 0x000ba00001257983 */ /* 0x000f220000300800 */
[----:B---3--:R-:W-:-:S06]  /*16c00*/  PRMT R45, RZ, 0x7610, R45 ;  /* 0x00007610ff2d7816 */ /* 0x008fcc000000002d */
[----:B------:R1:W3:Y:S02]  /*16c10*/  @P2 LDG.E.U8 R45, desc[UR24][R4.64] ;  /* 0x00000018042d2981 */ /* 0x0002e4000c1e1100 */
[----:B-1----:R-:W-:Y:S02]  /*16c20*/  @P2 IMAD.MOV.U32 R5, RZ, RZ, R33 ;  /* 0x000000ffff052224 */ /* 0x002fe400078e0021 */
[----:B------:R-:W3:Y:S01]  /*16c30*/  LDL.LU R33, [R1+0xb9c] ;  /* 0x000b9c0001217983 */ /* 0x000ee20000300800 */
[----:B------:R-:W-:-:S03]  /*16c40*/  @P2 IMAD.MOV.U32 R4, RZ, RZ, R72 ;  /* 0x000000ffff042224 */ /* 0x000fc600078e0048 */
[----:B------:R-:W3:Y:S01]  /*16c50*/  LDL.LU R72, [R1+0xb98] ;  /* 0x000b980001487983 */ /* 0x000ee20000300800 */
[----:B--2---:R-:W-:-:S06]  /*16c60*/  PRMT R43, RZ, 0x7610, R43 ;  /* 0x00007610ff2b7816 */ /* 0x004fcc000000002b */
[----:B------:R1:W2:Y:S02]  /*16c70*/  @P2 LDG.E.U8 R43, desc[UR24][R4.64] ;  /* 0x00000018042b2981 */ /* 0x0002a4000c1e1100 */
[----:B-1----:R-:W-:Y:S02]  /*16c80*/  @P2 IMAD.MOV.U32 R4, RZ, RZ, R29 ;  /* 0x000000ffff042224 */ /* 0x002fe400078e001d */
[----:B------:R-:W-:Y:S02]  /*16c90*/  @P2 IMAD.MOV.U32 R5, RZ, RZ, R71 ;  /* 0x000000ffff052224 */ /* 0x000fe400078e0047 */
[----:B------:R-:W2:Y:S04]  /*16ca0*/  LDL.LU R71, [R1+0xb94] ;  /* 0x000b940001477983 */ /* 0x000ea80000300800 */
[----:B------:R-:W2:Y:S01]  /*16cb0*/  LDL.LU R29, [R1+0xb90] ;  /* 0x000b9000011d7983 */ /* 0x000ea20000300800 */
[----:B----4-:R-:W-:-:S06]  /*16cc0*/  PRMT R41, RZ, 0x7610, R41 ;  /* 0x00007610ff297816 */ /* 0x010fcc0000000029 */
[----:B------:R1:W4:Y:S02]  /*16cd0*/  @P2 LDG.E.U8 R41, desc[UR24][R4.64] ;  /* 0x0000001804292981 */ /* 0x000324000c1e1100 */
[----:B-1----:R-:W-:Y:S02]  /*16ce0*/  @P2 IMAD.MOV.U32 R5, RZ, RZ, R77 ;  /* 0x000000ffff052224 */ /* 0x002fe400078e004d */
[----:B------:R-:W-:Y:S01]  /*16cf0*/  @P2 IMAD.MOV.U32 R4, RZ, RZ, R27 ;  /* 0x000000ffff042224 */ /* 0x000fe200078e001b */
[----:B------:R-:W4:Y:S01]  /*16d00*/  LDL.LU R77, [R1+0xb8c] ;  /* 0x000b8c00014d7983 */ /* 0x000f220000300800 */
[----:B------:R-:W-:-:S03]  /*16d10*/  PRMT R39, RZ, 0x7610, R39 ;  /* 0x00007610ff277816 */ /* 0x000fc60000000027 */
[----:B------:R-:W4:Y:S04]  /*16d20*/  LDL.LU R27, [R1+0xb88] ;  /* 0x000b8800011b7983 */ /* 0x000f280000300800 */
[----:B------:R1:W4:Y:S02]  /*16d30*/  @P2 LDG.E.U8 R39, desc[UR24][R4.64] ;  /* 0x0000001804272981 */ /* 0x000324000c1e1100 */
[----:B-1----:R-:W-:Y:S02]  /*16d40*/  @P2 IMAD.MOV.U32 R5, RZ, RZ, R25 ;  /* 0x000000ffff052224 */ /* 0x002fe400078e0019 */
[----:B------:R-:W4:Y:S01]  /*16d50*/  LDL.LU R25, [R1+0xb84] ;  /* 0x000b840001197983 */ /* 0x000f220000300800 */
[----:B------:R-:W-:Y:S01]  /*16d60*/  @P2 IMAD.MOV.U32 R4, RZ, RZ, R23 ;  /* 0x000000ffff042224 */ /* 0x000fe200078e0017 */
[----:B------:R-:W-:-:S02]  /*16d70*/  PRMT R37, RZ, 0x7610, R37 ;  /* 0x00007610ff257816 */ /* 0x000fc40000000025 */
[----:B------:R-:W4:Y:S04]  /*16d80*/  LDL.LU R23, [R1+0xb80] ;  /* 0x000b800001177983 */ /* 0x000f280000300800 */
[----:B------:R1:W4:Y:S02]  /*16d90*/  @P2 LDG.E.U8 R37, desc[UR24][R4.64] ;  /* 0x0000001804252981 */ /* 0x000324000c1e1100 */
[----:B-1----:R-:W-:Y:S02]  /*16da0*/  @P2 IMAD.MOV.U32 R5, RZ, RZ, R21 ;  /* 0x000000ffff052224 */ /* 0x002fe400078e0015 */
[----:B------:R-:W4:Y:S01]  /*16db0*/  LDL.LU R21, [R1+0xb7c] ;  /* 0x000b7c0001157983 */ /* 0x000f220000300800 */
[----:B------:R-:W-:Y:S01]  /*16dc0*/  PRMT R35, RZ, 0x7610, R35 ;  /* 0x00007610ff237816 */ /* 0x000fe20000000023 */
[----:B------:R-:W-:Y:S01]  /*16dd0*/  @P2 IMAD.MOV.U32 R4, RZ, RZ, R74 ;  /* 0x000000ffff042224 */ /* 0x000fe200078e004a */
[----:B------:R-:W-:Y:S01]  /*16de0*/  PRMT R31, RZ, 0x7610, R31 ;  /* 0x00007610ff1f7816 */ /* 0x000fe2000000001f */
[----:B------:R-:W4:Y:S04]  /*16df0*/  LDL.LU R74, [R1+0xb78] ;  /* 0x000b7800014a7983 */ /* 0x000f280000300800 */
[----:B------:R1:W4:Y:S01]  /*16e00*/  @P2 LDG.E.U8 R35, desc[UR24][R4.64] ;  /* 0x0000001804232981 */ /* 0x000322000c1e1100 */
[----:B---3--:R-:W-:Y:S01]  /*16e10*/  PRMT R33, RZ, 0x7610, R33 ;  /* 0x00007610ff217816 */ /* 0x008fe20000000021 */
[----:B-1----:R-:W-:-:S02]  /*16e20*/  @P2 IMAD.MOV.U32 R4, RZ, RZ, R0 ;  /* 0x000000ffff042224 */ /* 0x002fc400078e0000 */
[----:B------:R-:W-:Y:S01]  /*16e30*/  @P2 IMAD.MOV.U32 R5, RZ, RZ, R10 ;  /* 0x000000ffff052224 */ /* 0x000fe200078e000a */
[----:B------:R-:W-:Y:S01]  /*16e40*/  PRMT R19, RZ, 0x7610, R19 ;  /* 0x00007610ff137816 */ /* 0x000fe20000000013 */
[----:B------:R-:W3:Y:S04]  /*16e50*/  LDL.LU R10, [R1+0xb74] ;  /* 0x000b7400010a7983 */ /* 0x000ee80000300800 */
[----:B------:R1:W3:Y:S01]  /*16e60*/  @P2 LDG.E.U8 R33, desc[UR24][R4.64] ;  /* 0x0000001804212981 */ /* 0x0002e2000c1e1100 */
[----:B------:R-:W-:Y:S02]  /*16e70*/  PRMT R72, RZ, 0x7610, R72 ;  /* 0x00007610ff487816 */ /* 0x000fe40000000048 */
[----:B------:R-:W-:Y:S01]  /*16e80*/  PRMT R70, RZ, 0x7610, R70 ;  /* 0x00007610ff467816 */ /* 0x000fe20000000046 */
[----:B------:R-:W3:Y:S01]  /*16e90*/  LDL.LU R0, [R1+0xb70] ;  /* 0x000b700001007983 */ /* 0x000ee20000300800 */
[----:B-1----:R-:W-:-:S02]  /*16ea0*/  @P2 IMAD.MOV.U32 R4, RZ, RZ, R2 ;  /* 0x000000ffff042224 */ /* 0x002fc400078e0002 */
[----:B------:R-:W-:Y:S01]  /*16eb0*/  @P2 IMAD.MOV.U32 R5, RZ, RZ, R117 ;  /* 0x000000ffff052224 */ /* 0x000fe200078e0075 */
[----:B------:R-:W-:Y:S01]  /*16ec0*/  PRMT R69, RZ, 0x7610, R69 ;  /* 0x00007610ff457816 */ /* 0x000fe20000000045 */
[----:B------:R-:W3:Y:S04]  /*16ed0*/  LDL.LU R117, [R1+0xb6c] ;  /* 0x000b6c0001757983 */ /* 0x000ee80000300800 */
[----:B------:R1:W3:Y:S02]  /*16ee0*/  @P2 LDG.E.U8 R31, desc[UR24][R4.64] ;  /* 0x00000018041f2981 */ /* 0x0002e4000c1e1100 */
[----:B-1----:R-:W-:Y:S02]  /*16ef0*/  @P2 IMAD.MOV.U32 R4, RZ, RZ, R164 ;  /* 0x000000ffff042224 */ /* 0x002fe400078e00a4 */
[----:B------:R-:W-:Y:S01]  /*16f00*/  @P2 IMAD.MOV.U32 R5, RZ, RZ, R165 ;  /* 0x000000ffff052224 */ /* 0x000fe200078e00a5 */
[----:B--2---:R-:W-:-:S06]  /*16f10*/  PRMT R29, RZ, 0x7610, R29 ;  /* 0x00007610ff1d7816 */ /* 0x004fcc000000001d */
[----:B------:R1:W2:Y:S02]  /*16f20*/  @P2 LDG.E.U8 R29, desc[UR24][R4.64] ;  /* 0x00000018041d2981 */ /* 0x0002a4000c1e1100 */
[----:B-1----:R-:W-:Y:S02]  /*16f30*/  @P2 IMAD.MOV.U32 R4, RZ, RZ, R162 ;  /* 0x000000ffff042224 */ /* 0x002fe400078e00a2 */
[----:B------:R-:W-:Y:S01]  /*16f40*/  @P2 IMAD.MOV.U32 R5, RZ, RZ, R163 ;  /* 0x000000ffff052224 */ /* 0x000fe200078e00a3 */
[----:B----4-:R-:W-:-:S06]  /*16f50*/  PRMT R27, RZ, 0x7610, R27 ;  /* 0x00007610ff1b7816 */ /* 0x010fcc000000001b */
[----:B------:R1:W4:Y:S01]  /*16f60*/  @P2 LDG.E.U8 R27, desc[UR24][R4.64] ;  /* 0x00000018041b2981 */ /* 0x000322000c1e1100 */
[----:B------:R-:W-:Y:S01]  /*16f70*/  PRMT R25, RZ, 0x7610, R25 ;  /* 0x00007610ff197816 */ /* 0x000fe20000000019 */
[----:B-1----:R-:W-:Y:S02]  /*16f80*/  @P2 IMAD.MOV.U32 R4, RZ, RZ, R160 ;  /* 0x000000ffff042224 */ /* 0x002fe400078e00a0 */
[----:B------:R-:W-:Y:S01]  /*16f90*/  @P2 IMAD.MOV.U32 R5, RZ, RZ, R161 ;  /* 0x000000ffff052224 */ /* 0x000fe200078e00a1 */
[----:B------:R-:W-:-:S04]  /*16fa0*/  PRMT R23, RZ, 0x7610, R23 ;  /* 0x00007610ff177816 */ /* 0x000fc80000000017 */
[----:B------:R1:W2:Y:S02]  /*16fb0*/  @P2 LDG.E.U8 R25, desc[UR24][R4.64] ;  /* 0x0000001804192981 */ /* 0x0002a4000c1e1100 */
[----:B-1----:R-:W-:Y:S02]  /*16fc0*/  @P2 IMAD.MOV.U32 R4, RZ, RZ, R158 ;  /* 0x000000ffff042224 */ /* 0x002fe400078e009e */
[----:B------:R-:W-:Y:S01]  /*16fd0*/  @P2 IMAD.MOV.U32 R5, RZ, RZ, R159 ;  /* 0x000000ffff052224 */ /* 0x000fe200078e009f */
[----:B------:R-:W-:Y:S01]  /*16fe0*/  PRMT R21, RZ, 0x7610, R21 ;  /* 0x00007610ff157816 */ /* 0x000fe20000000015 */
[----:B------:R-:W2:Y:S04]  /*16ff0*/  LDL R158, [R1+0x994] ;  /* 0x00099400019e7983 */ /* 0x000ea80000100800 */
[----:B------:R1:W2:Y:S02]  /*17000*/  @P2 LDG.E.U8 R23, desc[UR24][R4.64] ;  /* 0x0000001804172981 */ /* 0x0002a4000c1e1100 */
[----:B-1----:R-:W-:-:S02]  /*17010*/  @P2 IMAD.MOV.U32 R4, RZ, RZ, R156 ;  /* 0x000000ffff042224 */ /* 0x002fc400078e009c */
[----:B------:R-:W-:-:S05]  /*17020*/  @P2 IMAD.MOV.U32 R5, RZ, RZ, R157 ;  /* 0x000000ffff052224 */ /* 0x000fca00078e009d */
[----:B------:R1:W2:Y:S02]  /*17030*/  @P2 LDG.E.U8 R21, desc[UR24][R4.64] ;  /* 0x0000001804152981 */ /* 0x0002a4000c1e1100 */
[----:B-1----:R-:W-:Y:S02]  /*17040*/  @P2 IMAD.MOV.U32 R4, RZ, RZ, R154 ;  /* 0x000000ffff042224 */ /* 0x002fe400078e009a */
[----:B------:R-:W-:-:S05]  /*17050*/  @P2 IMAD.MOV.U32 R5, RZ, RZ, R155 ;  /* 0x000000ffff052224 */ /* 0x000fca00078e009b */
[----:B------:R1:W2:Y:S01]  /*17060*/  @P2 LDG.E.U8 R19, desc[UR24][R4.64] ;  /* 0x0000001804132981 */ /* 0x0002a2000c1e1100 */
[----:B------:R-:W-:Y:S01]  /*17070*/  PRMT R71, RZ, 0x7610, R71 ;  /* 0x00007610ff477816 */ /* 0x000fe20000000047 */
[----:B-1----:R-:W-:Y:S02]  /*17080*/  @P2 IMAD.MOV.U32 R4, RZ, RZ, R152 ;  /* 0x000000ffff042224 */ /* 0x002fe400078e0098 */
[----:B------:R-:W-:-:S05]  /*17090*/  @P2 IMAD.MOV.U32 R5, RZ, RZ, R153 ;  /* 0x000000ffff052224 */ /* 0x000fca00078e0099 */
[----:B------:R1:W2:Y:S02]  /*170a0*/  @P2 LDG.E.U8 R72, desc[UR24][R4.64] ;  /* 0x0000001804482981 */ /* 0x0002a4000c1e1100 */
[----:B-1----:R-:W-:Y:S02]  /*170b0*/  @P2 IMAD.MOV.U32 R4, RZ, RZ, R150 ;  /* 0x000000ffff042224 */ /* 0x002fe400078e0096 */
[----:B------:R-:W-:Y:S02]  /*170c0*/  @P2 IMAD.MOV.U32 R5, RZ, RZ, R151 ;  /* 0x000000ffff052224 */ /* 0x000fe400078e0097 */
[----:B------:R-:W2:Y:S04]  /*170d0*/  LDL R151, [R1+0x998] ;  /* 0x0009980001977983 */ /* 0x000ea80000100800 */
[----:B------:R1:W2:Y:S04]  /*170e0*/  @P2 LDG.E.U8 R71, desc[UR24][R4.64] ;  /* 0x0000001804472981 */ /* 0x0002a8000c1e1100 */
[----:B------:R-:W2:Y:S01]  /*170f0*/  LDL.LU R152, [R1+0x264] ;  /* 0x0002640001987983 */ /* 0x000ea20000300800 */
[----:B-1----:R-:W-:-:S02]  /*17100*/  @P2 IMAD.MOV.U32 R4, RZ, RZ, R148 ;  /* 0x000000ffff042224 */ /* 0x002fc400078e0094 */
[----:B------:R-:W-:-:S05]  /*17110*/  @P2 IMAD.MOV.U32 R5, RZ, RZ, R149 ;  /* 0x000000ffff052224 */ /* 0x000fca00078e0095 */
[----:B------:R1:W2:Y:S02]  /*17120*/  @P2 LDG.E.U8 R70, desc[UR24][R4.64] ;  /* 0x0000001804462981 */ /* 0x0002a4000c1e1100 */
[----:B-1----:R-:W-:Y:S02]  /*17130*/  @P2 IMAD.MOV.U32 R4, RZ, RZ, R146 ;  /* 0x000000ffff042224 */ /* 0x002fe400078e0092 */
[----:B------:R-:W-:-:S05]  /*17140*/  @P2 IMAD.MOV.U32 R5, RZ, RZ, R147 ;  /* 0x000000ffff052224 */ /* 0x000fca00078e0093 */
[----:B------:R1:W2:Y:S02]  /*17150*/  @P2 LDG.E.U8 R69, desc[UR24][R4.64] ;  /* 0x0000001804452981 */ /* 0x0002a4000c1e1100 */
[----:B-1----:R-:W-:Y:S02]  /*17160*/  @P2 IMAD.MOV.U32 R4, RZ, RZ, R143 ;  /* 0x000000ffff042224 */ /* 0x002fe400078e008f */
[----:B------:R-:W-:Y:S01]  /*17170*/  @P2 IMAD.MOV.U32 R5, RZ, RZ, R144 ;  /* 0x000000ffff052224 */ /* 0x000fe200078e0090 */
[----:B------:R-:W2:Y:S04]  /*17180*/  LDL.LU R143, [R1+0x268] ;  /* 0x00026800018f7983 */ /* 0x000ea80000300800 */
[----:B------:R-:W2:Y:S04]  /*17190*/  LDL.LU R144, [R1+0x26c] ;  /* 0x00026c0001907983 */ /* 0x000ea80000300800 */
[----:B------:R-:W2:Y:S04]  /*171a0*/  LDL.LU R163, [R1+0x270] ;  /* 0x0002700001a37983 */ /* 0x000ea80000300800 */
[----:B------:R-:W2:Y:S04]  /*171b0*/  LDL.LU R164, [R1+0x274] ;  /* 0x0002740001a47983 */ /* 0x000ea80000300800 */
[----:B------:R-:W2:Y:S04]  /*171c0*/  LDL.LU R155, [R1+0x278] ;  /* 0x00027800019b7983 */ /* 0x000ea80000300800 */
[----:B------:R-:W2:Y:S04]  /*171d0*/  LDL.LU R156, [R1+0x294] ;  /* 0x00029400019c7983 */ /* 0x000ea80000300800 */
[----:B------:R-:W4:Y:S04]  /*171e0*/  LDL.LU R149, [R1+0x298] ;  /* 0x0002980001957983 */ /* 0x000f280000300800 */
[----:B------:R-:W4:Y:S01]  /*171f0*/  LDL.LU R150, [R1+0x29c] ;  /* 0x00029c0001967983 */ /* 0x000f220000300800 */
[----:B------:R-:W-:-:S02]  /*17200*/  PRMT R79, RZ, 0x7610, R79 ;  /* 0x00007610ff4f7816 */ /* 0x000fc4000000004f */
[----:B------:R-:W-:-:S04]  /*17210*/  PRMT R78, RZ, 0x7610, R78 ;  /* 0x00007610ff4e7816 */ /* 0x000fc8000000004e */
[----:B------:R1:W4:Y:S01]  /*17220*/  @P2 LDG.E.U8 R79, desc[UR24][R4.64] ;  /* 0x00000018044f2981 */ /* 0x000322000c1e1100 */
[----:B------:R-:W-:Y:S01]  /*17230*/  PRMT R77, RZ, 0x7610, R77 ;  /* 0x00007610ff4d7816 */ /* 0x000fe2000000004d */
[----:B-1----:R-:W-:Y:S02]  /*17240*/  @P2 IMAD.MOV.U32 R4, RZ, RZ, R141 ;  /* 0x000000ffff042224 */ /* 0x002fe400078e008d */
[----:B------:R-:W-:Y:S01]  /*17250*/  @P2 IMAD.MOV.U32 R5, RZ, RZ, R142 ;  /* 0x000000ffff052224 */ /* 0x000fe200078e008e */
[----:B------:R-:W4:Y:S04]  /*17260*/  LDL.LU R141, [R1+0x2a0] ;  /* 0x0002a000018d7983 */ /* 0x000f280000300800 */
[----:B------:R1:W4:Y:S01]  /*17270*/  @P2 LDG.E.U8 R78, desc[UR24][R4.64] ;  /* 0x00000018044e2981 */ /* 0x000322000c1e1100 */
[----:B------:R-:W-:-:S03]  /*17280*/  PRMT R76, RZ, 0x7610, R76 ;  /* 0x00007610ff4c7816 */ /* 0x000fc6000000004c */
[----:B------:R-:W4:Y:S01]  /*17290*/  LDL.LU R142, [R1+0x2a4] ;  /* 0x0002a400018e7983 */ /* 0x000f220000300800 */
[----:B-1----:R-:W-:Y:S02]  /*172a0*/  @P2 IMAD.MOV.U32 R4, RZ, RZ, R102 ;  /* 0x000000ffff042224 */ /* 0x002fe400078e0066 */
[----:B------:R-:W-:Y:S02]  /*172b0*/  @P2 IMAD.MOV.U32 R5, RZ, RZ, R145 ;  /* 0x000000ffff052224 */ /* 0x000fe400078e0091 */
[----:B---3--:R-:W-:-:S03]  /*172c0*/  @!P6 IMAD.MOV R117, RZ, RZ, -R117 ;  /* 0x000000ffff75e224 */ /* 0x008fc600078e0a75 */
[----:B------:R1:W3:Y:S02]  /*172d0*/  @P2 LDG.E.U8 R77, desc[UR24][R4.64] ;  /* 0x00000018044d2981 */ /* 0x0002e4000c1e1100 */
[----:B-1----:R-:W-:Y:S02]  /*172e0*/  @P2 IMAD.MOV.U32 R4, RZ, RZ, R96 ;  /* 0x000000ffff042224 */ /* 0x002fe400078e0060 */
[----:B------:R-:W-:Y:S01]  /*172f0*/  @P2 IMAD.MOV.U32 R5, RZ, RZ, R100 ;  /* 0x000000ffff052224 */ /* 0x000fe200078e0064 */
[----:B------:R-:W-:Y:S04]  /*17300*/  STL [R1+0xae8], R117 ;  /* 0x000ae87501007387 */ /* 0x000fe80000100800 */
[----:B------:R1:W3:Y:S02]  /*17310*/  @P2 LDG.E.U8 R76, desc[UR24][R4.64] ;  /* 0x00000018044c2981 */ /* 0x0002e4000c1e1100 */
[----:B-1----:R-:W-:Y:S01]  /*17320*/  @P2 IMAD.MOV.U32 R4, RZ, RZ, R85 ;  /* 0x000000ffff042224 */ /* 0x002fe200078e0055 */
[----:B--2---:R-:W-:-:S02]  /*17330*/  SEL R85, R10, R156, !P3 ;  /* 0x0000009c0a557207 */ /* 0x004fc40005800000 */
[----:B------:R-:W2:Y:S01]  /*17340*/  LDL.LU R156, [R1+0x2a8] ;  /* 0x0002a800019c7983 */ /* 0x000ea20000300800 */
[----:B------:R-:W-:Y:S01]  /*17350*/  PRMT R75, RZ, 0x7610, R75 ;  /* 0x00007610ff4b7816 */ /* 0x000fe2000000004b */
[----:B------:R-:W-:Y:S01]  /*17360*/  @P2 IMAD.MOV.U32 R5, RZ, RZ, R91 ;  /* 0x000000ffff052224 */ /* 0x000fe200078e005b */
[----:B------:R-:W-:-:S04]  /*17370*/  PRMT R74, RZ, 0x7610, R74 ;  /* 0x00007610ff4a7816 */ /* 0x000fc8000000004a */
[----:B------:R1:W3:Y:S01]  /*17380*/  @P2 LDG.E.U8 R75, desc[UR24][R4.64] ;  /* 0x00000018044b2981 */ /* 0x0002e2000c1e1100 */
[----:B------:R-:W-:Y:S01]  /*17390*/  PRMT R73, RZ, 0x7610, R73 ;  /* 0x00007610ff497816 */ /* 0x000fe20000000049 */
[----:B-1----:R-:W-:Y:S02]  /*173a0*/  @P2 IMAD.MOV.U32 R4, RZ, RZ, R14 ;  /* 0x000000ffff042224 */ /* 0x002fe400078e000e */
[----:B------:R-:W-:Y:S01]  /*173b0*/  @P2 IMAD.MOV.U32 R5, RZ, RZ, R83 ;  /* 0x000000ffff052224 */ /* 0x000fe200078e0053 */
[----:B------:R-:W-:-:S04]  /*173c0*/  SEL R14, R10, R152, !P3 ;  /* 0x000000980a0e7207 */ /* 0x000fc80005800000 */
[----:B------:R1:W3:Y:S01]  /*173d0*/  @P2 LDG.E.U8 R74, desc[UR24][R4.64] ;  /* 0x00000018044a2981 */ /* 0x0002e2000c1e1100 */
[----:B------:R-:W-:Y:S01]  /*173e0*/  PRMT R68, RZ, 0x7610, R68 ;  /* 0x00007610ff447816 */ /* 0x000fe20000000044 */
[----:B------:R-:W-:Y:S02]  /*173f0*/  IMAD R14, R14, UR6, RZ ;  /* 0x000000060e0e7c24 */ /* 0x000fe4000f8e02ff */
[----:B-1----:R-:W-:Y:S02]  /*17400*/  @P2 IMAD.MOV.U32 R4, RZ, RZ, R13 ;  /* 0x000000ffff042224 */ /* 0x002fe400078e000d */
[----:B------:R-:W-:-:S05]  /*17410*/  @P2 IMAD.MOV.U32 R5, RZ, RZ, R12 ;  /* 0x000000ffff052224 */ /* 0x000fca00078e000c */
[----:B------:R1:W3:Y:S01]  /*17420*/  @P2 LDG.E.U8 R73, desc[UR24][R4.64] ;  /* 0x0000001804492981 */ /* 0x0002e2000c1e1100 */
[----:B------:R-:W-:Y:S01]  /*17430*/  SEL R13, R10, R143, !P3 ;  /* 0x0000008f0a0d7207 */ /* 0x000fe20005800000 */
[----:B-1----:R-:W-:Y:S02]  /*17440*/  @P0 IMAD.MOV.U32 R4, RZ, RZ, R151 ;  /* 0x000000ffff040224 */ /* 0x002fe400078e0097 */
[----:B------:R-:W-:-:S05]  /*17450*/  @P0 IMAD.MOV.U32 R5, RZ, RZ, R158 ;  /* 0x000000ffff050224 */ /* 0x000fca00078e009e */
[----:B------:R1:W3:Y:S01]  /*17460*/  @P0 LDG.E.U8 R68, desc[UR24][R4.64] ;  /* 0x0000001804440981 */ /* 0x0002e2000c1e1100 */
[----:B0-----:R-:W-:Y:S01]  /*17470*/  IADD3 R114, P0, PT, R14, R7, RZ ;  /* 0x000000070e727210 */ /* 0x001fe20007f1e0ff */
[----:B------:R-:W-:Y:S01]  /*17480*/  IMAD R13, R13, UR6, RZ ;  /* 0x000000060d0d7c24 */ /* 0x000fe2000f8e02ff */
[C---:B----4-:R-:W-:Y:S02]  /*17490*/  SEL R91, R10.reuse, R149, !P3 ;  /* 0x000000950a5b7207 */ /* 0x050fe40005800000 */
[----:B------:R-:W-:Y:S01]  /*174a0*/  SEL R12, R10, R144, !P3 ;  /* 0x000000900a0c7207 */ /* 0x000fe20005800000 */
[----:B------:R-:W-:Y:S01]  /*174b0*/  STL [R1+0x188], R114 ;  /* 0x0001887201007387 */ /* 0x000fe20000100800 */
[----:B------:R-:W-:-:S03]  /*174c0*/  IADD3 R11, P6, PT, R13, R7, RZ ;  /* 0x000000070d0b7210 */ /* 0x000fc60007fde0ff */
[----:B------:R-:W4:Y:S01]  /*174d0*/  LDL.LU R149, [R1+0x2ac] ;  /* 0x0002ac0001957983 */ /* 0x000f220000300800 */
[----:B------:R-:W-:Y:S01]  /*174e0*/  IMAD R12, R12, UR6, RZ ;  /* 0x000000060c0c7c24 */ /* 0x000fe2000f8e02ff */
[C---:B-1----:R-:W-:Y:S02]  /*174f0*/  SEL R5, R10.reuse, R163, !P3 ;  /* 0x000000a30a057207 */ /* 0x042fe40005800000 */
[----:B------:R0:W-:Y:S01]  /*17500*/  STL [R1+0x190], R11 ;  /* 0x0001900b01007387 */ /* 0x0001e20000100800 */
[C---:B------:R-:W-:Y:S02]  /*17510*/  SEL R4, R10.reuse, R164, !P3 ;  /* 0x000000a40a047207 */ /* 0x040fe40005800000 */
[----:B------:R-:W-:Y:S01]  /*17520*/  IMAD R5, R5, UR6, RZ ;  /* 0x0000000605057c24 */ /* 0x000fe2000f8e02ff */
[----:B------:R-:W-:Y:S02]  /*17530*/  SEL R83, R10, R155, !P3 ;  /* 0x0000009b0a537207 */ /* 0x000fe40005800000 */
[----:B0-----:R-:W-:-:S02]  /*17540*/  LEA.HI.X.SX32 R11, R14, R6, 0x1, P0 ;  /* 0x000000060e0b7211 */ /* 0x001fc400000f0eff */
[----:B------:R-:W-:Y:S02]  /*17550*/  IADD3 R14, P0, PT, R12, R7, RZ ;  /* 0x000000070c0e7210 */ /* 0x000fe40007f1e0ff */
[----:B------:R-:W-:Y:S01]  /*17560*/  LEA.HI.X.SX32 R13, R13, R6, 0x1, P6 ;  /* 0x000000060d0d7211 */ /* 0x000fe200030f0eff */
[----:B------:R0:W-:Y:S01]  /*17570*/  STL [R1+0x184], R11 ;  /* 0x0001840b01007387 */ /* 0x0001e20000100800 */
[----:B------:R-:W-:Y:S01]  /*17580*/  SEL R96, R10, R150, !P3 ;  /* 0x000000960a607207 */ /* 0x000fe20005800000 */
[----:B------:R-:W-:Y:S02]  /*17590*/  IMAD R4, R4, UR6, RZ ;  /* 0x0000000604047c24 */ /* 0x000fe4000f8e02ff */
[----:B------:R-:W-:Y:S01]  /*175a0*/  STL [R1+0x198], R14 ;  /* 0x0001980e01007387 */ /* 0x000fe20000100800 */
[----:B------:R-:W-:-:S03]  /*175b0*/  IMAD R83, R83, UR6, RZ ;  /* 0x0000000653537c24 */ /* 0x000fc6000f8e02ff */
[----:B------:R-:W3:Y:S01]  /*175c0*/  LDL.LU R150, [R1+0x2b0] ;  /* 0x0002b00001967983 */ /* 0x000ee20000300800 */
[----:B0-----:R-:W-:-:S03]  /*175d0*/  IADD3 R11, P6, PT, R5, R7, RZ ;  /* 0x00000007050b7210 */ /* 0x001fc60007fde0ff */
[----:B------:R0:W-:Y:S01]  /*175e0*/  STL [R1+0x18c], R13 ;  /* 0x00018c0d01007387 */ /* 0x0001e20000100800 */
[----:B------:R-:W-:-:S03]  /*175f0*/  IMAD R85, R85, UR6, RZ ;  /* 0x0000000655557c24 */ /* 0x000fc6000f8e02ff */
[----:B------:R1:W-:Y:S01]  /*17600*/  STL [R1+0x1c8], R11 ;  /* 0x0001c80b01007387 */ /* 0x0003e20000100800 */
[-C--:B0-----:R-:W-:Y:S02]  /*17610*/  LEA.HI.X.SX32 R13, R12, R6.reuse, 0x1, P0 ;  /* 0x000000060c0d7211 */ /* 0x081fe400000f0eff */
[CC--:B------:R-:W-:Y:S02]  /*17620*/  IADD3 R12, P0, PT, R4.reuse, R7.reuse, RZ ;  /* 0x00000007040c7210 */ /* 0x0c0fe40007f1e0ff */
[-C--:B-1----:R-:W-:Y:S02]  /*17630*/  LEA.HI.X.SX32 R11, R5, R6.reuse, 0x1, P6 ;  /* 0x00000006050b7211 */ /* 0x082fe400030f0eff */
[----:B------:R-:W-:Y:S01]  /*17640*/  IADD3 R5, P6, PT, R83, R7, RZ ;  /* 0x0000000753057210 */ /* 0x000fe20007fde0ff */
[----:B------:R-:W-:Y:S01]  /*17650*/  STL [R1+0x194], R13 ;  /* 0x0001940d01007387 */ /* 0x000fe20000100800 */
[----:B------:R-:W-:Y:S01]  /*17660*/  LEA.HI.X.SX32 R4, R4, R6, 0x1, P0 ;  /* 0x0000000604047211 */ /* 0x000fe200000f0eff */
[----:B------:R-:W-:-:S02]  /*17670*/  IMAD R91, R91, UR6, RZ ;  /* 0x000000065b5b7c24 */ /* 0x000fc4000f8e02ff */
[----:B------:R-:W-:Y:S01]  /*17680*/  STL [R1+0x1d0], R12 ;  /* 0x0001d00c01007387 */ /* 0x000fe20000100800 */
[----:B------:R-:W-:-:S03]  /*17690*/  SEL R100, R10, R141, !P3 ;  /* 0x0000008d0a647207 */ /* 0x000fc60005800000 */
[----:B------:R0:W-:Y:S04]  /*176a0*/  STL [R1+0x1c4], R11 ;  /* 0x0001c40b01007387 */ /* 0x0001e80000100800 */
[----:B------:R1:W-:Y:S04]  /*176b0*/  STL [R1+0x1d8], R5 ;  /* 0x0001d80501007387 */ /* 0x0003e80000100800 */
[----:B------:R-:W3:Y:S01]  /*176c0*/  LDL.LU R141, [R1+0x2b4] ;  /* 0x0002b400018d7983 */ /* 0x000ee20000300800 */
[----:B0-----:R-:W-:-:S03]  /*176d0*/  IADD3 R11, P0, PT, R85, R7, RZ ;  /* 0x00000007550b7210 */ /* 0x001fc60007f1e0ff */
[----:B------:R0:W-:Y:S01]  /*176e0*/  STL [R1+0x1cc], R4 ;  /* 0x0001cc0401007387 */ /* 0x0001e20000100800 */
[----:B-1----:R-:W-:-:S03]  /*176f0*/  LEA.HI.X.SX32 R5, R83, R6, 0x1, P6 ;  /* 0x0000000653057211 */ /* 0x002fc600030f0eff */
[----:B------:R-:W-:Y:S01]  /*17700*/  STL [R1+0x228], R11 ;  /* 0x0002280b01007387 */ /* 0x000fe20000100800 */
[----:B------:R-:W-:Y:S01]  /*17710*/  IMAD R96, R96, UR6, RZ ;  /* 0x0000000660607c24 */ /* 0x000fe2000f8e02ff */
[----:B0-----:R-:W-:Y:S02]  /*17720*/  IADD3 R4, P6, PT, R91, R7, RZ ;  /* 0x000000075b047210 */ /* 0x001fe40007fde0ff */
[----:B------:R0:W-:Y:S01]  /*17730*/  STL [R1+0x1d4], R5 ;  /* 0x0001d40501007387 */ /* 0x0001e20000100800 */
[----:B------:R-:W-:-:S03]  /*17740*/  SEL R102, R10, R142, !P3 ;  /* 0x0000008e0a667207 */ /* 0x000fc60005800000 */
[----:B------:R1:W-:Y:S04]  /*17750*/  STL [R1+0x230], R4 ;  /* 0x0002300401007387 */ /* 0x0003e80000100800 */
[----:B------:R-:W3:Y:S01]  /*17760*/  LDL.LU R142, [R1+0x2b8] ;  /* 0x0002b800018e7983 */ /* 0x000ee20000300800 */
[----:B0-----:R-:W-:Y:S02]  /*17770*/  LEA.HI.X.SX32 R5, R85, R6, 0x1, P0 ;  /* 0x0000000655057211 */ /* 0x001fe400000f0eff */
[----:B-1----:R-:W-:-:S03]  /*17780*/  IADD3 R4, P0, PT, R96, R7, RZ ;  /* 0x0000000760047210 */ /* 0x002fc60007f1e0ff */
[----:B------:R0:W-:Y:S04]  /*17790*/  STL [R1+0x204], R5 ;  /* 0x0002040501007387 */ /* 0x0001e80000100800 */
[----:B------:R2:W-:Y:S01]  /*177a0*/  STL [R1+0x238], R4 ;  /* 0x0002380401007387 */ /* 0x0005e20000100800 */
[----:B0-----:R-:W-:-:S05]  /*177b0*/  LEA.HI.X.SX32 R5, R91, R6, 0x1, P6 ;  /* 0x000000065b057211 */ /* 0x001fca00030f0eff */
[----:B------:R0:W-:Y:S01]  /*177c0*/  STL [R1+0x22c], R5 ;  /* 0x00022c0501007387 */ /* 0x0001e20000100800 */
[----:B--2---:R-:W-:-:S03]  /*177d0*/  SEL R4, R10, R156, !P3 ;  /* 0x0000009c0a047207 */ /* 0x004fc60005800000 */
[----:B------:R-:W2:Y:S01]  /*177e0*/  LDL.LU R156, [R1+0x2bc] ;  /* 0x0002bc00019c7983 */ /* 0x000ea20000300800 */
[----:B------:R-:W-:Y:S01]  /*177f0*/  IMAD R100, R100, UR6, RZ ;  /* 0x0000000664647c24 */ /* 0x000fe2000f8e02ff */
[----:B0-----:R-:W-:-:S04]  /*17800*/  LEA.HI.X.SX32 R5, R96, R6, 0x1, P0 ;  /* 0x0000000660057211 */ /* 0x001fc800000f0eff */
[----:B------:R-:W-:Y:S01]  /*17810*/  IADD3 R11, P0, PT, R100, R7, RZ ;  /* 0x00000007640b7210 */ /* 0x000fe20007f1e0ff */
[----:B------:R-:W-:Y:S01]  /*17820*/  STL [R1+0xaf8], R96 ;  /* 0x000af86001007387 */ /* 0x000fe20000100800 */
[----:B------:R-:W-:-:S03]  /*17830*/  VIADD R3, R0, 0xdd ;  /* 0x000000dd00037836 */ /* 0x000fc60000000000 */
[----:B------:R4:W-:Y:S04]  /*17840*/  STL [R1+0x234], R5 ;  /* 0x0002340501007387 */ /* 0x0009e80000100800 */
[----:B------:R-:W-:Y:S01]  /*17850*/  STL [R1+0x268], R11 ;  /* 0x0002680b01007387 */ /* 0x000fe20000100800 */
[----:B------:R-:W-:Y:S01]  /*17860*/  IMAD R102, R102, UR6, RZ ;  /* 0x0000000666667c24 */ /* 0x000fe2000f8e02ff */
[----:B------:R-:W-:Y:S01]  /*17870*/  ISETP.GE.AND P6, PT, R3, RZ, PT ;  /* 0x000000ff0300720c */ /* 0x000fe20003fc6270 */
[----:B------:R-:W-:Y:S01]  /*17880*/  IMAD R13, R4, UR6, RZ ;  /* 0x00000006040d7c24 */ /* 0x000fe2000f8e02ff */
[----:B------:R-:W-:Y:S02]  /*17890*/  IABS R12, R3 ;  /* 0x00000003000c7213 */ /* 0x000fe40000000000 */
[----:B------:R-:W-:-:S02]  /*178a0*/  LEA.HI.X.SX32 R3, R100, R6, 0x1, P0 ;  /* 0x0000000664037211 */ /* 0x000fc400000f0eff */
[----:B------:R-:W-:Y:S02]  /*178b0*/  IADD3 R4, P0, PT, R102, R7, RZ ;  /* 0x0000000766047210 */ /* 0x000fe40007f1e0ff */
[----:B----4-:R-:W-:Y:S02]  /*178c0*/  SEL R5, R10, R149, !P3 ;  /* 0x000000950a057207 */ /* 0x010fe40005800000 */
[----:B------:R-:W4:Y:S04]  /*178d0*/  LDL.LU R149, [R1+0x2c0] ;  /* 0x0002c00001957983 */ /* 0x000f280000300800 */
[----:B------:R-:W-:Y:S04]  /*178e0*/  STL [R1+0xafc], R100 ;  /* 0x000afc6401007387 */ /* 0x000fe80000100800 */
[----:B------:R-:W-:Y:S04]  /*178f0*/  STL [R1+0x264], R3 ;  /* 0x0002640301007387 */ /* 0x000fe80000100800 */
[----:B------:R0:W-:Y:S02]  /*17900*/  STL [R1+0x270], R4 ;  /* 0x0002700401007387 */ /* 0x0001e40000100800 */
[----:B0-----:R-:W-:-:S02]  /*17910*/  LEA.HI.X.SX32 R4, R102, R6, 0x1, P0 ;  /* 0x0000000666047211 */ /* 0x001fc400000f0eff */
[----:B------:R-:W-:Y:S02]  /*17920*/  IADD3 R11, P0, PT, R13, R7, RZ ;  /* 0x000000070d0b7210 */ /* 0x000fe40007f1e0ff */
[----:B---3--:R-:W-:Y:S02]  /*17930*/  SEL R3, R10, R150, !P3 ;  /* 0x000000960a037207 */ /* 0x008fe40005800000 */
[----:B------:R-:W3:Y:S04]  /*17940*/  LDL.LU R150, [R1+0x2c4] ;  /* 0x0002c40001967983 */ /* 0x000ee80000300800 */
[----:B------:R-:W-:Y:S04]  /*17950*/  STL [R1+0xb00], R102 ;  /* 0x000b006601007387 */ /* 0x000fe80000100800 */
[----:B------:R-:W-:Y:S04]  /*17960*/  STL [R1+0x26c], R4 ;  /* 0x00026c0401007387 */ /* 0x000fe80000100800 */
[----:B------:R0:W-:Y:S04]  /*17970*/  STL [R1+0x278], R11 ;  /* 0x0002780b01007387 */ /* 0x0001e80000100800 */
[----:B------:R-:W3:Y:S01]  /*17980*/  LDL.LU R155, [R1+0x2c8] ;  /* 0x0002c800019b7983 */ /* 0x000ee20000300800 */
[----:B------:R-:W-:-:S02]  /*17990*/  IMAD R14, R5, UR6, RZ ;  /* 0x00000006050e7c24 */ /* 0x000fc4000f8e02ff */
[----:B------:R-:W-:Y:S01]  /*179a0*/  IMAD R83, R3, UR6, RZ ;  /* 0x0000000603537c24 */ /* 0x000fe2000f8e02ff */
[----:B0-----:R-:W-:Y:S02]  /*179b0*/  LEA.HI.X.SX32 R11, R13, R6, 0x1, P0 ;  /* 0x000000060d0b7211 */ /* 0x001fe400000f0eff */
[----:B------:R-:W-:Y:S01]  /*179c0*/  IADD3 R3, P0, PT, R14, R7, RZ ;  /* 0x000000070e037210 */ /* 0x000fe20007f1e0ff */
[----:B------:R-:W-:Y:S01]  /*179d0*/  IMAD.HI.U32 R5, R9, R12, RZ ;  /* 0x0000000c09057227 */ /* 0x000fe200078e00ff */
[----:B------:R-:W-:Y:S02]  /*179e0*/  SEL R4, R10, R141, !P3 ;  /* 0x0000008d0a047207 */ /* 0x000fe40005800000 */
[----:B------:R-:W3:Y:S01]  /*179f0*/  LDL.LU R141, [R1+0x2cc] ;  /* 0x0002cc00018d7983 */ /* 0x000ee20000300800 */
[----:B------:R-:W-:-:S03]  /*17a00*/  IMAD.MOV R5, RZ, RZ, -R5 ;  /* 0x000000ffff057224 */ /* 0x000fc600078e0a05 */
[----:B------:R-:W-:Y:S01]  /*17a10*/  STL [R1+0x274], R11 ;  /* 0x0002740b01007387 */ /* 0x000fe20000100800 */
[----:B------:R-:W-:-:S03]  /*17a20*/  IMAD R85, R4, UR6, RZ ;  /* 0x0000000604557c24 */ /* 0x000fc6000f8e02ff */
[----:B------:R0:W-:Y:S01]  /*17a30*/  STL [R1+0x298], R3 ;  /* 0x0002980301007387 */ /* 0x0001e20000100800 */
[----:B------:R-:W-:Y:S01]  /*17a40*/  LEA.HI.X.SX32 R4, R14, R6, 0x1, P0 ;  /* 0x000000060e047211 */ /* 0x000fe200000f0eff */
[----:B------:R-:W-:Y:S01]  /*17a50*/  IMAD R12, R8, R5, R12 ;  /* 0x00000005080c7224 */ /* 0x000fe200078e020c */
[----:B------:R-:W-:Y:S02]  /*17a60*/  SEL R13, R10, R142, !P3 ;  /* 0x0000008e0a0d7207 */ /* 0x000fe40005800000 */
[----:B------:R-:W3:Y:S01]  /*17a70*/  LDL.LU R142, [R1+0x2d0] ;  /* 0x0002d000018e7983 */ /* 0x000ee20000300800 */
[----:B0-----:R-:W-:-:S03]  /*17a80*/  IADD3 R3, P0, PT, R83, R7, RZ ;  /* 0x0000000753037210 */ /* 0x001fc60007f1e0ff */
[----:B------:R-:W-:Y:S04]  /*17a90*/  STL [R1+0x294], R4 ;  /* 0x0002940401007387 */ /* 0x000fe80000100800 */
[----:B------:R2:W-:Y:S04]  /*17aa0*/  STL [R1+0x2a0], R3 ;  /* 0x0002a00301007387 */ /* 0x0005e80000100800 */
[----:B------:R-:W-:Y:S01]  /*17ab0*/  STL [R1+0xaec], R12 ;  /* 0x000aec0c01007387 */ /* 0x000fe20000100800 */
[----:B--2---:R-:W-:-:S03]  /*17ac0*/  SEL R3, R10, R156, !P3 ;  /* 0x0000009c0a037207 */ /* 0x004fc60005800000 */
[----:B------:R-:W2:Y:S01]  /*17ad0*/  LDL.LU R156, [R1+0x2d4] ;  /* 0x0002d400019c7983 */ /* 0x000ea20000300800 */
[----:B------:R-:W-:Y:S02]  /*17ae0*/  LEA.HI.X.SX32 R4, R83, R6, 0x1, P0 ;  /* 0x0000000653047211 */ /* 0x000fe400000f0eff */
[----:B------:R-:W-:Y:S01]  /*17af0*/  IADD3 R5, P0, PT, R85, R7, RZ ;  /* 0x0000000755057210 */ /* 0x000fe20007f1e0ff */
[----:B------:R-:W-:Y:S04]  /*17b00*/  STL [R1+0xaf0], R83 ;  /* 0x000af05301007387 */ /* 0x000fe80000100800 */
[----:B------:R4:W-:Y:S01]  /*17b10*/  STL [R1+0x29c], R4 ;  /* 0x00029c0401007387 */ /* 0x0009e20000100800 */
[----:B------:R-:W-:Y:S01]  /*17b20*/  IMAD R13, R13, UR6, RZ ;  /* 0x000000060d0d7c24 */ /* 0x000fe2000f8e02ff */
[----:B----4-:R-:W-:-:S02]  /*17b30*/  SEL R4, R10, R149, !P3 ;  /* 0x000000950a047207 */ /* 0x010fc40005800000 */
[----:B------:R-:W4:Y:S04]  /*17b40*/  LDL.LU R149, [R1+0x2dc] ;  /* 0x0002dc0001957983 */ /* 0x000f280000300800 */
[----:B------:R0:W-:Y:S04]  /*17b50*/  STL [R1+0x2a8], R5 ;  /* 0x0002a80501007387 */ /* 0x0001e80000100800 */
[----:B------:R-:W-:Y:S01]  /*17b60*/  STL [R1+0xaf4], R85 ;  /* 0x000af45501007387 */ /* 0x000fe20000100800 */
[----:B0-----:R-:W-:Y:S01]  /*17b70*/  IMAD R5, R3, UR6, RZ ;  /* 0x0000000603057c24 */ /* 0x001fe2000f8e02ff */
[----:B------:R-:W-:-:S02]  /*17b80*/  LEA.HI.X.SX32 R3, R85, R6, 0x1, P0 ;  /* 0x0000000655037211 */ /* 0x000fc400000f0eff */
[----:B------:R-:W-:-:S03]  /*17b90*/  IADD3 R11, P0, PT, R13, R7, RZ ;  /* 0x000000070d0b7210 */ /* 0x000fc60007f1e0ff */
[----:B------:R3:W-:Y:S04]  /*17ba0*/  STL [R1+0x2a4], R3 ;  /* 0x0002a40301007387 */ /* 0x0007e80000100800 */
[----:B------:R-:W4:Y:S01]  /*17bb0*/  LDL.LU R164, [R1+0x2ec] ;  /* 0x0002ec0001a47983 */ /* 0x000f220000300800 */
[----:B------:R-:W-:Y:S01]  /*17bc0*/  IMAD R14, R4, UR6, RZ ;  /* 0x00000006040e7c24 */ /* 0x000fe2000f8e02ff */
[----:B------:R-:W-:Y:S02]  /*17bd0*/  LEA.HI.X.SX32 R4, R13, R6, 0x1, P0 ;  /* 0x000000060d047211 */ /* 0x000fe400000f0eff */
[----:B------:R0:W-:Y:S01]  /*17be0*/  STL [R1+0x2b0], R11 ;  /* 0x0002b00b01007387 */ /* 0x0001e20000100800 */
[----:B---3--:R-:W-:-:S03]  /*17bf0*/  SEL R3, R10, R150, !P3 ;  /* 0x000000960a037207 */ /* 0x008fc60005800000 */
[----:B------:R-:W3:Y:S01]  /*17c00*/  LDL.LU R150, [R1+0x2f4] ;  /* 0x0002f40001967983 */ /* 0x000ee20000300800 */
[----:B0-----:R-:W-:-:S03]  /*17c10*/  IADD3 R11, P0, PT, R5, R7, RZ ;  /* 0x00000007050b7210 */ /* 0x001fc60007f1e0ff */
[----:B------:R0:W-:Y:S01]  /*17c20*/  STL [R1+0x2ac], R4 ;  /* 0x0002ac0401007387 */ /* 0x0001e20000100800 */
[----:B------:R-:W-:-:S03]  /*17c30*/  IMAD R13, R3, UR6, RZ ;  /* 0x00000006030d7c24 */ /* 0x000fc6000f8e02ff */
[----:B------:R-:W-:Y:S01]  /*17c40*/  STL [R1+0x2b8], R11 ;  /* 0x0002b80b01007387 */ /* 0x000fe20000100800 */
[----:B------:R-:W-:Y:S02]  /*17c50*/  LEA.HI.X.SX32 R3, R5, R6, 0x1, P0 ;  /* 0x0000000605037211 */ /* 0x000fe400000f0eff */
[----:B------:R-:W-:Y:S02]  /*17c60*/  IADD3 R5, P0, PT, R14, R7, RZ ;  /* 0x000000070e057210 */ /* 0x000fe40007f1e0ff */
[C---:B0-----:R-:W-:Y:S02]  /*17c70*/  SEL R4, R10.reuse, R155, !P3 ;  /* 0x0000009b0a047207 */ /* 0x041fe40005800000 */
[----:B------:R-:W3:Y:S04]  /*17c80*/  LDL.LU R155, [R1+0x2fc] ;  /* 0x0002fc00019b7983 */ /* 0x000ee80000300800 */
[----:B------:R0:W-:Y:S04]  /*17c90*/  STL [R1+0x2b4], R3 ;  /* 0x0002b40301007387 */ /* 0x0001e80000100800 */
[----:B------:R1:W-:Y:S01]  /*17ca0*/  STL [R1+0x2c0], R5 ;  /* 0x0002c00501007387 */ /* 0x0003e20000100800 */
[----:B0-----:R-:W-:-:S03]  /*17cb0*/  SEL R3, R10, R141, !P3 ;  /* 0x0000008d0a037207 */ /* 0x001fc60005800000 */
[----:B------:R-:W3:Y:S01]  /*17cc0*/  LDL.LU R141, [R1+0x304] ;  /* 0x00030400018d7983 */ /* 0x000ee20000300800 */
[----:B-1----:R-:W-:Y:S01]  /*17cd0*/  IMAD R5, R4, UR6, RZ ;  /* 0x0000000604057c24 */ /* 0x002fe2000f8e02ff */
[----:B------:R-:W-:Y:S02]  /*17ce0*/  LEA.HI.X.SX32 R4, R14, R6, 0x1, P0 ;  /* 0x000000060e047211 */ /* 0x000fe400000f0eff */
[----:B------:R-:W-:-:S03]  /*17cf0*/  IADD3 R11, P0, PT, R13, R7, RZ ;  /* 0x000000070d0b7210 */ /* 0x000fc60007f1e0ff */
[----:B------:R0:W-:Y:S01]  /*17d00*/  STL [R1+0x2bc], R4 ;  /* 0x0002bc0401007387 */ /* 0x0001e20000100800 */
[----:B------:R-:W-:-:S03]  /*17d10*/  IMAD R14, R3, UR6, RZ ;  /* 0x00000006030e7c24 */ /* 0x000fc6000f8e02ff */
[----:B------:R1:W-:Y:S01]  /*17d20*/  STL [R1+0x2c8], R11 ;  /* 0x0002c80b01007387 */ /* 0x0003e20000100800 */
[----:B------:R-:W-:Y:S02]  /*17d30*/  LEA.HI.X.SX32 R3, R13, R6, 0x1, P0 ;  /* 0x000000060d037211 */ /* 0x000fe400000f0eff */
[----:B0-----:R-:W-:Y:S02]  /*17d40*/  SEL R4, R10, R142, !P3 ;  /* 0x0000008e0a047207 */ /* 0x001fe40005800000 */
[----:B------:R-:W3:Y:S01]  /*17d50*/  LDL.LU R142, [R1+0x30c] ;  /* 0x00030c00018e7983 */ /* 0x000ee20000300800 */
[----:B-1----:R-:W-:-:S03]  /*17d60*/  IADD3 R11, P0, PT, R5, R7, RZ ;  /* 0x00000007050b7210 */ /* 0x002fc60007f1e0ff */
[----:B------:R2:W-:Y:S04]  /*17d70*/  STL [R1+0x2c4], R3 ;  /* 0x0002c40301007387 */ /* 0x0005e80000100800 */
[----:B------:R-:W-:Y:S01]  /*17d80*/  STL [R1+0x2d0], R11 ;  /* 0x0002d00b01007387 */ /* 0x000fe20000100800 */
[----:B--2---:R-:W-:-:S03]  /*17d90*/  SEL R3, R10, R156, !P3 ;  /* 0x0000009c0a037207 */ /* 0x004fc60005800000 */
[----:B------:R-:W2:Y:S01]  /*17da0*/  LDL.LU R156, [R1+0x314] ;  /* 0x00031400019c7983 */ /* 0x000ea20000300800 */
[----:B------:R-:W-:Y:S01]  /*17db0*/  IMAD R13, R4, UR6, RZ ;  /* 0x00000006040d7c24 */ /* 0x000fe2000f8e02ff */
[----:B------:R-:W-:Y:S02]  /*17dc0*/  LEA.HI.X.SX32 R4, R5, R6, 0x1, P0 ;  /* 0x0000000605047211 */ /* 0x000fe400000f0eff */
[----:B------:R-:W-:-:S03]  /*17dd0*/  IADD3 R5, P0, PT, R14, R7, RZ ;  /* 0x000000070e057210 */ /* 0x000fc60007f1e0ff */
[----:B------:R-:W-:Y:S04]  /*17de0*/  STL [R1+0x2cc], R4 ;  /* 0x0002cc0401007387 */ /* 0x000fe80000100800 */
[----:B------:R0:W-:Y:S02]  /*17df0*/  STL [R1+0x2d8], R5 ;  /* 0x0002d80501007387 */ /* 0x0001e40000100800 */
[----:B0-----:R-:W-:Y:S01]  /*17e00*/  IMAD R5, R3, UR6, RZ ;  /* 0x0000000603057c24 */ /* 0x001fe2000f8e02ff */
[----:B------:R-:W-:Y:S02]  /*17e10*/  LEA.HI.X.SX32 R3, R14, R6, 0x1, P0 ;  /* 0x000000060e037211 */ /* 0x000fe400000f0eff */
[----:B------:R-:W-:Y:S02]  /*17e20*/  IADD3 R11, P0, PT, R13, R7, RZ ;  /* 0x000000070d0b7210 */ /* 0x000fe40007f1e0ff */
[----:B----4-:R-:W-:-:S02]  /*17e30*/  SEL R4, R10, R149, !P3 ;  /* 0x000000950a047207 */ /* 0x010fc40005800000 */
[----:B------:R-:W4:Y:S03]  /*17e40*/  LDL.LU R149, [R1+0x31c] ;  /* 0x00031c0001957983 */ /* 0x000f260000300800 */
[----:B------:R-:W-:Y:S01]  /*17e50*/  IMAD R14, R4, UR6, RZ ;  /* 0x00000006040e7c24 */ /* 0x000fe2000f8e02ff */
[----:B------:R-:W-:Y:S01]  /*17e60*/  STL [R1+0x2d4], R3 ;  /* 0x0002d40301007387 */ /* 0x000fe20000100800 */
[----:B------:R-:W-:-:S03]  /*17e70*/  LEA.HI.X.SX32 R4, R13, R6, 0x1, P0 ;  /* 0x000000060d047211 */ /* 0x000fc600000f0eff */
[----:B------:R0:W-:Y:S02]  /*17e80*/  STL [R1+0x2e0], R11 ;  /* 0x0002e00b01007387 */ /* 0x0001e40000100800 */
[----:B0-----:R-:W-:Y:S02]  /*17e90*/  IADD3 R11, P0, PT, R5, R7, RZ ;  /* 0x00000007050b7210 */ /* 0x001fe40007f1e0ff */
[----:B------:R-:W-:Y:S02]  /*17ea0*/  SEL R3, R10, R164, !P3 ;  /* 0x000000a40a037207 */ /* 0x000fe40005800000 */
[----:B------:R-:W4:Y:S03]  /*17eb0*/  LDL.LU R164, [R1+0x324] ;  /* 0x0003240001a47983 */ /* 0x000f260000300800 */
[----:B------:R-:W-:Y:S01]  /*17ec0*/  IMAD R13, R3, UR6, RZ ;  /* 0x00000006030d7c24 */ /* 0x000fe2000f8e02ff */
[----:B------:R3:W-:Y:S01]  /*17ed0*/  STL [R1+0x2dc], R4 ;  /* 0x0002dc0401007387 */ /* 0x0007e20000100800 */
[----:B------:R-:W-:-:S03]  /*17ee0*/  LEA.HI.X.SX32 R3, R5, R6, 0x1, P0 ;  /* 0x0000000605037211 */ /* 0x000fc600000f0eff */
[----:B------:R0:W-:Y:S01]  /*17ef0*/  STL [R1+0x2f0], R11 ;  /* 0x0002f00b01007387 */ /* 0x0001e20000100800 */
[----:B---3--:R-:W-:-:S03]  /*17f00*/  SEL R4, R10, R150, !P3 ;  /* 0x000000960a047207 */ /* 0x008fc60005800000 */
[----:B------:R-:W3:Y:S01]  /*17f10*/  LDL.LU R150, [R1+0x32c] ;  /* 0x00032c0001967983 */ /* 0x000ee20000300800 */
[----:B0-----:R-:W-:-:S03]  /*17f20*/  IADD3 R11, P0, PT, R14, R7, RZ ;  /* 0x000000070e0b7210 */ /* 0x001fc60007f1e0ff */
[----:B------:R0:W-:Y:S01]  /*17f30*/  STL [R1+0x2ec], R3 ;  /* 0x0002ec0301007387 */ /* 0x0001e20000100800 */
[----:B------:R-:W-:Y:S01]  /*17f40*/  IMAD R5, R4, UR6, RZ ;  /* 0x0000000604057c24 */ /* 0x000fe2000f8e02ff */
[----:B------:R-:W-:Y:S02]  /*17f50*/  LEA.HI.X.SX32 R4, R14, R6, 0x1, P0 ;  /* 0x000000060e047211 */ /* 0x000fe400000f0eff */
[----:B------:R1:W-:Y:S01]  /*17f60*/  STL [R1+0x2f8], R11 ;  /* 0x0002f80b01007387 */ /* 0x0003e20000100800 */
[----:B0-----:R-:W-:-:S03]  /*17f70*/  SEL R3, R10, R155, !P3 ;  /* 0x0000009b0a037207 */ /* 0x001fc60005800000 */
[----:B------:R-:W3:Y:S01]  /*17f80*/  LDL.LU R155, [R1+0x334] ;  /* 0x00033400019b7983 */ /* 0x000ee20000300800 */
[----:B-1----:R-:W-:-:S03]  /*17f90*/  IADD3 R11, P0, PT, R13, R7, RZ ;  /* 0x000000070d0b7210 */ /* 0x002fc60007f1e0ff */
        /* <DEDUP_REMOVED lines=15> */
[----:B------:R0:W-:Y:S01]  /*18090*/  STL [R1+0x310], R11 ;  /* 0x0003100b01007387 */ /* 0x0001e20000100800 */
[----:B--2---:R-:W-:-:S03]  /*180a0*/  SEL R4, R10, R156, !P3 ;  /* 0x0000009c0a047207 */ /* 0x004fc60005800000 */
[----:B------:R-:W2:Y:S01]  /*180b0*/  LDL.LU R156, [R1+0x34c] ;  /* 0x00034c00019c7983 */ /* 0x000ea20000300800 */
[----:B------:R-:W-:Y:S01]  /*180c0*/  IMAD R5, R3, UR6, RZ ;  /* 0x0000000603057c24 */ /* 0x000fe2000f8e02ff */
[-C--:B------:R-:W-:Y:S02]  /*180d0*/  LEA.HI.X.SX32 R3, R14, R6.reuse, 0x1, P0 ;  /* 0x000000060e037211 */ /* 0x080fe400000f0eff */
[C---:B0-----:R-:W-:Y:S01]  /*180e0*/  IADD3 R11, P0, PT, R13.reuse, R7, RZ ;  /* 0x000000070d0b7210 */ /* 0x041fe20007f1e0ff */
[----:B------:R-:W-:Y:S02]  /*180f0*/  IMAD R14, R4, UR6, RZ ;  /* 0x00000006040e7c24 */ /* 0x000fe4000f8e02ff */
[----:B------:R-:W-:Y:S01]  /*18100*/  STL [R1+0x30c], R3 ;  /* 0x00030c0301007387 */ /* 0x000fe20000100800 */
[----:B------:R-:W-:-:S03]  /*18110*/  LEA.HI.X.SX32 R4, R13, R6, 0x1, P0 ;  /* 0x000000060d047211 */ /* 0x000fc600000f0eff */
[----:B------:R0:W-:Y:S02]  /*18120*/  STL [R1+0x318], R11 ;  /* 0x0003180b01007387 */ /* 0x0001e40000100800 */
[----:B0-----:R-:W-:Y:S02]  /*18130*/  IADD3 R11, P0, PT, R5, R7, RZ ;  /* 0x00000007050b7210 */ /* 0x001fe40007f1e0ff */
[----:B----4-:R-:W-:Y:S02]  /*18140*/  SEL R3, R10, R149, !P3 ;  /* 0x000000950a037207 */ /* 0x010fe40005800000 */
[----:B------:R-:W4:Y:S04]  /*18150*/  LDL.LU R149, [R1+0x354] ;  /* 0x0003540001957983 */ /* 0x000f280000300800 */
[----:B------:R-:W-:Y:S01]  /*18160*/  STL [R1+0x314], R4 ;  /* 0x0003140401007387 */ /* 0x000fe20000100800 */
[----:B------:R-:W-:-:S03]  /*18170*/  IMAD R13, R3, UR6, RZ ;  /* 0x00000006030d7c24 */ /* 0x000fc6000f8e02ff */
[----:B------:R0:W-:Y:S02]  /*18180*/  STL [R1+0x320], R11 ;  /* 0x0003200b01007387 */ /* 0x0001e40000100800 */
[----:B0-----:R-:W-:Y:S02]  /*18190*/  LEA.HI.X.SX32 R11, R5, R6, 0x1, P0 ;  /* 0x00000006050b7211 */ /* 0x001fe400000f0eff */
[-C--:B------:R-:W-:Y:S02]  /*181a0*/  IADD3 R5, P0, PT, R14, R7.reuse, RZ ;  /* 0x000000070e057210 */ /* 0x080fe40007f1e0ff */
[----:B------:R-:W-:Y:S01]  /*181b0*/  SEL R4, R10, R164, !P3 ;  /* 0x000000a40a047207 */ /* 0x000fe20005800000 */
[----:B------:R0:W-:Y:S01]  /*181c0*/  STL [R1+0x31c], R11 ;  /* 0x00031c0b01007387 */ /* 0x0001e20000100800 */
[----:B------:R-:W-:Y:S02]  /*181d0*/  LEA.HI.X.SX32 R12, R14, R6, 0x1, P0 ;  /* 0x000000060e0c7211 */ /* 0x000fe400000f0eff */
[----:B0-----:R-:W-:-:S02]  /*181e0*/  IADD3 R11, P0, PT, R13, R7, RZ ;  /* 0x000000070d0b7210 */ /* 0x001fc40007f1e0ff */
[----:B---3--:R-:W-:Y:S02]  /*181f0*/  SEL R3, R10, R150, !P3 ;  /* 0x000000960a037207 */ /* 0x008fe40005800000 */
[----:B------:R-:W3:Y:S04]  /*18200*/  LDL.LU R150, [R1+0x35c] ;  /* 0x00035c0001967983 */ /* 0x000ee80000300800 */
[----:B------:R0:W-:Y:S04]  /*18210*/  STL [R1+0x328], R5 ;  /* 0x0003280501007387 */ /* 0x0001e80000100800 */
[----:B------:R1:W-:Y:S01]  /*18220*/  STL [R1+0x324], R12 ;  /* 0x0003240c01007387 */ /* 0x0003e20000100800 */
[----:B0-----:R-:W-:Y:S01]  /*18230*/  IMAD R5, R4, UR6, RZ ;  /* 0x0000000604057c24 */ /* 0x001fe2000f8e02ff */
[----:B------:R-:W-:-:S02]  /*18240*/  SEL R4, R10, R155, !P3 ;  /* 0x0000009b0a047207 */ /* 0x000fc40005800000 */
[----:B------:R-:W3:Y:S01]  /*18250*/  LDL.LU R155, [R1+0x364] ;  /* 0x00036400019b7983 */ /* 0x000ee20000300800 */
[----:B-1----:R-:W-:-:S03]  /*18260*/  LEA.HI.X.SX32 R12, R13, R6, 0x1, P0 ;  /* 0x000000060d0c7211 */ /* 0x002fc600000f0eff */
[----:B------:R0:W-:Y:S01]  /*18270*/  STL [R1+0x330], R11 ;  /* 0x0003300b01007387 */ /* 0x0001e20000100800 */
[----:B------:R-:W-:-:S03]  /*18280*/  IMAD R14, R3, UR6, RZ ;  /* 0x00000006030e7c24 */ /* 0x000fc6000f8e02ff */
[----:B------:R-:W-:Y:S01]  /*18290*/  STL [R1+0x32c], R12 ;  /* 0x00032c0c01007387 */ /* 0x000fe20000100800 */
[----:B0-----:R-:W-:Y:S01]  /*182a0*/  IADD3 R11, P0, PT, R5, R7, RZ ;  /* 0x00000007050b7210 */ /* 0x001fe20007f1e0ff */
[----:B------:R-:W-:Y:S01]  /*182b0*/  IMAD R13, R4, UR6, RZ ;  /* 0x00000006040d7c24 */ /* 0x000fe2000f8e02ff */
[----:B------:R-:W-:-:S03]  /*182c0*/  SEL R3, R10, R141, !P3 ;  /* 0x0000008d0a037207 */ /* 0x000fc60005800000 */
[----:B------:R0:W-:Y:S01]  /*182d0*/  STL [R1+0x338], R11 ;  /* 0x0003380b01007387 */ /* 0x0001e20000100800 */
[----:B------:R-:W-:-:S03]  /*182e0*/  LEA.HI.X.SX32 R4, R5, R6, 0x1, P0 ;  /* 0x0000000605047211 */ /* 0x000fc600000f0eff */
[----:B------:R-:W3:Y:S01]  /*182f0*/  LDL.LU R141, [R1+0x36c] ;  /* 0x00036c00018d7983 */ /* 0x000ee20000300800 */
[----:B0-----:R-:W-:-:S03]  /*18300*/  IADD3 R11, P0, PT, R14, R7, RZ ;  /* 0x000000070e0b7210 */ /* 0x001fc60007f1e0ff */
[----:B------:R0:W-:Y:S01]  /*18310*/  STL [R1+0x334], R4 ;  /* 0x0003340401007387 */ /* 0x0001e20000100800 */
[----:B------:R-:W-:-:S03]  /*18320*/  IMAD R5, R3, UR6, RZ ;  /* 0x0000000603057c24 */ /* 0x000fc6000f8e02ff */
[----:B------:R-:W-:Y:S01]  /*18330*/  STL [R1+0x340], R11 ;  /* 0x0003400b01007387 */ /* 0x000fe20000100800 */
[----:B------:R-:W-:Y:S02]  /*18340*/  LEA.HI.X.SX32 R3, R14, R6, 0x1, P0 ;  /* 0x000000060e037211 */ /* 0x000fe400000f0eff */
[C---:B0-----:R-:W-:Y:S02]  /*18350*/  SEL R4, R10.reuse, R142, !P3 ;  /* 0x0000008e0a047207 */ /* 0x041fe40005800000 */
[----:B------:R-:W3:Y:S04]  /*18360*/  LDL.LU R142, [R1+0x374] ;  /* 0x00037400018e7983 */ /* 0x000ee80000300800 */
[----:B------:R2:W-:Y:S02]  /*18370*/  STL [R1+0x33c], R3 ;  /* 0x00033c0301007387 */ /* 0x0005e40000100800 */
[----:B--2---:R-:W-:-:S02]  /*18380*/  SEL R3, R10, R156, !P3 ;  /* 0x0000009c0a037207 */ /* 0x004fc40005800000 */
[----:B------:R-:W2:Y:S01]  /*18390*/  LDL.LU R156, [R1+0x37c] ;  /* 0x00037c00019c7983 */ /* 0x000ea20000300800 */
[----:B------:R-:W-:Y:S01]  /*183a0*/  IADD3 R100, P0, PT, R13, R7, RZ ;  /* 0x000000070d647210 */ /* 0x000fe20007f1e0ff */
[----:B------:R-:W-:-:S03]  /*183b0*/  IMAD R14, R4, UR6, RZ ;  /* 0x00000006040e7c24 */ /* 0x000fc6000f8e02ff */
[-C--:B------:R-:W-:Y:S02]  /*183c0*/  LEA.HI.X.SX32 R102, R13, R6.reuse, 0x1, P0 ;  /* 0x000000060d667211 */ /* 0x080fe400000f0eff */
[-C--:B------:R-:W-:Y:S01]  /*183d0*/  IADD3 R11, P0, PT, R5, R7.reuse, RZ ;  /* 0x00000007050b7210 */ /* 0x080fe20007f1e0ff */
[----:B------:R-:W-:Y:S01]  /*183e0*/  STL [R1+0x348], R100 ;  /* 0x0003486401007387 */ /* 0x000fe20000100800 */
[----:B------:R-:W-:Y:S02]  /*183f0*/  IMAD R13, R3, UR6, RZ ;  /* 0x00000006030d7c24 */ /* 0x000fe4000f8e02ff */
[----:B------:R-:W-:Y:S01]  /*18400*/  LEA.HI.X.SX32 R3, R5, R6, 0x1, P0 ;  /* 0x0000000605037211 */ /* 0x000fe200000f0eff */
[----:B------:R-:W2:Y:S01]  /*18410*/  LDL.LU R164, [R1+0x384] ;  /* 0x0003840001a47983 */ /* 0x000ea20000300800 */
[----:B------:R-:W-:-:S03]  /*18420*/  IADD3 R5, P0, PT, R14, R7, RZ ;  /* 0x000000070e057210 */ /* 0x000fc60007f1e0ff */
[----:B------:R-:W-:Y:S04]  /*18430*/  STL [R1+0x350], R11 ;  /* 0x0003500b01007387 */ /* 0x000fe80000100800 */
[----:B------:R-:W-:Y:S01]  /*18440*/  STL [R1+0x344], R102 ;  /* 0x0003446601007387 */ /* 0x000fe20000100800 */
[----:B----4-:R-:W-:-:S03]  /*18450*/  SEL R4, R10, R149, !P3 ;  /* 0x000000950a047207 */ /* 0x010fc60005800000 */
[----:B------:R-:W4:Y:S04]  /*18460*/  LDL.LU R149, [R1+0x38c] ;  /* 0x00038c0001957983 */ /* 0x000f280000300800 */
[----:B------:R-:W-:Y:S04]  /*18470*/  STL [R1+0x34c], R3 ;  /* 0x00034c0301007387 */ /* 0x000fe80000100800 */
[----:B------:R0:W-:Y:S02]  /*18480*/  STL [R1+0x358], R5 ;  /* 0x0003580501007387 */ /* 0x0001e40000100800 */
[----:B0-----:R-:W-:Y:S01]  /*18490*/  IMAD R5, R4, UR6, RZ ;  /* 0x0000000604057c24 */ /* 0x001fe2000f8e02ff */
[----:B------:R-:W-:-:S02]  /*184a0*/  LEA.HI.X.SX32 R4, R14, R6, 0x1, P0 ;  /* 0x000000060e047211 */ /* 0x000fc400000f0eff */
[-C--:B------:R-:W-:Y:S02]  /*184b0*/  IADD3 R96, P0, PT, R13, R7.reuse, RZ ;  /* 0x000000070d607210 */ /* 0x080fe40007f1e0ff */
[----:B---3--:R-:W-:Y:S02]  /*184c0*/  SEL R3, R10, R150, !P3 ;  /* 0x000000960a037207 */ /* 0x008fe40005800000 */
[----:B------:R-:W3:Y:S03]  /*184d0*/  LDL.LU R150, [R1+0x394] ;  /* 0x0003940001967983 */ /* 0x000ee60000300800 */
[----:B------:R-:W-:Y:S01]  /*184e0*/  IMAD R14, R3, UR6, RZ ;  /* 0x00000006030e7c24 */ /* 0x000fe2000f8e02ff */
[----:B------:R-:W-:Y:S01]  /*184f0*/  LEA.HI.X.SX32 R3, R13, R6, 0x1, P0 ;  /* 0x000000060d037211 */ /* 0x000fe200000f0eff */
[----:B------:R0:W-:Y:S01]  /*18500*/  STL [R1+0x354], R4 ;  /* 0x0003540401007387 */ /* 0x0001e20000100800 */
[----:B------:R-:W-:-:S02]  /*18510*/  IADD3 R11, P0, PT, R5, R7, RZ ;  /* 0x00000007050b7210 */ /* 0x000fc40007f1e0ff */
[----:B0-----:R-:W-:Y:S02]  /*18520*/  SEL R4, R10, R155, !P3 ;  /* 0x0000009b0a047207 */ /* 0x001fe40005800000 */
[----:B------:R-:W3:Y:S04]  /*18530*/  LDL.LU R155, [R1+0x39c] ;  /* 0x00039c00019b7983 */ /* 0x000ee80000300800 */
[----:B------:R-:W-:Y:S04]  /*18540*/  STL [R1+0x360], R96 ;  /* 0x0003606001007387 */ /* 0x000fe80000100800 */
[----:B------:R0:W-:Y:S01]  /*18550*/  STL [R1+0x35c], R3 ;  /* 0x00035c0301007387 */ /* 0x0001e20000100800 */
[----:B------:R-:W-:Y:S01]  /*18560*/  IMAD R13, R4, UR6, RZ ;  /* 0x00000006040d7c24 */ /* 0x000fe2000f8e02ff */
[----:B0-----:R-:W-:-:S02]  /*18570*/  SEL R3, R10, R141, !P3 ;  /* 0x0000008d0a037207 */ /* 0x001fc40005800000 */
[----:B------:R-:W3:Y:S04]  /*18580*/  LDL.LU R141, [R1+0x3a4] ;  /* 0x0003a400018d7983 */ /* 0x000ee80000300800 */
[----:B------:R0:W-:Y:S02]  /*18590*/  STL [R1+0x368], R11 ;  /* 0x0003680b01007387 */ /* 0x0001e40000100800 */
[----:B0-----:R-:W-:Y:S02]  /*185a0*/  LEA.HI.X.SX32 R11, R5, R6, 0x1, P0 ;  /* 0x00000006050b7211 */ /* 0x001fe400000f0eff */
[----:B------:R-:W-:Y:S02]  /*185b0*/  IADD3 R5, P0, PT, R14, R7, RZ ;  /* 0x000000070e057210 */ /* 0x000fe40007f1e0ff */
[----:B------:R-:W-:Y:S01]  /*185c0*/  SEL R4, R10, R142, !P3 ;  /* 0x0000008e0a047207 */ /* 0x000fe20005800000 */
[----:B------:R0:W-:Y:S01]  /*185d0*/  STL [R1+0x364], R11 ;  /* 0x0003640b01007387 */ /* 0x0001e20000100800 */
[----:B------:R-:W-:-:S03]  /*185e0*/  LEA.HI.X.SX32 R12, R14, R6, 0x1, P0 ;  /* 0x000000060e0c7211 */ /* 0x000fc600000f0eff */
[----:B------:R-:W3:Y:S01]  /*185f0*/  LDL.LU R142, [R1+0x3ac] ;  /* 0x0003ac00018e7983 */ /* 0x000ee20000300800 */
[----:B0-----:R-:W-:-:S03]  /*18600*/  IADD3 R11, P0, PT, R13, R7, RZ ;  /* 0x000000070d0b7210 */ /* 0x001fc60007f1e0ff */
[----:B------:R0:W-:Y:S04]  /*18610*/  STL [R1+0x370], R5 ;  /* 0x0003700501007387 */ /* 0x0001e80000100800 */
[----:B------:R-:W-:Y:S04]  /*18620*/  STL [R1+0x36c], R12 ;  /* 0x00036c0c01007387 */ /* 0x000fe80000100800 */
[----:B------:R1:W-:Y:S01]  /*18630*/  STL [R1+0x378], R11 ;  /* 0x0003780b01007387 */ /* 0x0003e20000100800 */
[----:B0-----:R-:W-:Y:S01]  /*18640*/  IMAD R5, R3, UR6, RZ ;  /* 0x0000000603057c24 */ /* 0x001fe2000f8e02ff */
[----:B--2---:R-:W-:-:S02]  /*18650*/  SEL R3, R10, R156, !P3 ;  /* 0x0000009c0a037207 */ /* 0x004fc40005800000 */
[----:B------:R-:W2:Y:S01]  /*18660*/  LDL.LU R156, [R1+0x3b4] ;  /* 0x0003b400019c7983 */ /* 0x000ea20000300800 */
[----:B------:R-:W-:Y:S01]  /*18670*/  IMAD R14, R4, UR6, RZ ;  /* 0x00000006040e7c24 */ /* 0x000fe2000f8e02ff */
[----:B------:R-:W-:Y:S02]  /*18680*/  LEA.HI.X.SX32 R4, R13, R6, 0x1, P0 ;  /* 0x000000060d047211 */ /* 0x000fe400000f0eff */
[----:B-1----:R-:W-:-:S03]  /*18690*/  IADD3 R11, P0, PT, R5, R7, RZ ;  /* 0x00000007050b7210 */ /* 0x002fc60007f1e0ff */
[----:B------:R0:W-:Y:S01]  /*186a0*/  STL [R1+0x374], R4 ;  /* 0x0003740401007387 */ /* 0x0001e20000100800 */
[----:B------:R-:W-:-:S03]  /*186b0*/  IMAD R13, R3, UR6, RZ ;  /* 0x00000006030d7c24 */ /* 0x000fc6000f8e02ff */
[----:B------:R1:W-:Y:S01]  /*186c0*/  STL [R1+0x380], R11 ;  /* 0x0003800b01007387 */ /* 0x0003e20000100800 */
[----:B0-----:R-:W-:Y:S02]  /*186d0*/  SEL R4, R10, R164, !P3 ;  /* 0x000000a40a047207 */ /* 0x001fe40005800000 */
[----:B-1----:R-:W-:Y:S02]  /*186e0*/  LEA.HI.X.SX32 R11, R5, R6, 0x1, P0 ;  /* 0x00000006050b7211 */ /* 0x002fe400000f0eff */
[----:B------:R-:W-:-:S03]  /*186f0*/  IADD3 R5, P0, PT, R14, R7, RZ ;  /* 0x000000070e057210 */ /* 0x000fc60007f1e0ff */
[----:B------:R0:W-:Y:S01]  /*18700*/  STL [R1+0x37c], R11 ;  /* 0x00037c0b01007387 */ /* 0x0001e20000100800 */
[-C--:B------:R-:W-:Y:S02]  /*18710*/  LEA.HI.X.SX32 R12, R14, R6.reuse, 0x1, P0 ;  /* 0x000000060e0c7211 */ /* 0x080fe400000f0eff */
[----:B0-----:R-:W-:Y:S02]  /*18720*/  IADD3 R11, P0, PT, R13, R7, RZ ;  /* 0x000000070d0b7210 */ /* 0x001fe40007f1e0ff */
[----:B----4-:R-:W-:Y:S02]  /*18730*/  SEL R3, R10, R149, !P3 ;  /* 0x000000950a037207 */ /* 0x010fe40005800000 */
[----:B------:R-:W4:Y:S04]  /*18740*/  LDL.LU R149, [R1+0x3bc] ;  /* 0x0003bc0001957983 */ /* 0x000f280000300800 */
[----:B------:R0:W-:Y:S01]  /*18750*/  STL [R1+0x388], R5 ;  /* 0x0003880501007387 */ /* 0x0001e20000100800 */
[----:B------:R-:W-:Y:S01]  /*18760*/  IMAD R14, R3, UR6, RZ ;  /* 0x00000006030e7c24 */ /* 0x000fe2000f8e02ff */
[----:B------:R-:W-:-:S02]  /*18770*/  LEA.HI.X.SX32 R3, R13, R6, 0x1, P0 ;  /* 0x000000060d037211 */ /* 0x000fc400000f0eff */
[----:B------:R-:W-:Y:S01]  /*18780*/  STL [R1+0x384], R12 ;  /* 0x0003840c01007387 */ /* 0x000fe20000100800 */
[----:B0-----:R-:W-:-:S03]  /*18790*/  IMAD R5, R4, UR6, RZ ;  /* 0x0000000604057c24 */ /* 0x001fc6000f8e02ff */
[----:B------:R0:W-:Y:S02]  /*187a0*/  STL [R1+0x390], R11 ;  /* 0x0003900b01007387 */ /* 0x0001e40000100800 */
[C---:B0-----:R-:W-:Y:S02]  /*187b0*/  IADD3 R11, P0, PT, R5.reuse, R7, RZ ;  /* 0x00000007050b7210 */ /* 0x041fe40007f1e0ff */
[----:B---3--:R-:W-:Y:S02]  /*187c0*/  SEL R4, R10, R150, !P3 ;  /* 0x000000960a047207 */ /* 0x008fe40005800000 */
[----:B------:R-:W3:Y:S04]  /*187d0*/  LDL.LU R150, [R1+0x3c4] ;  /* 0x0003c40001967983 */ /* 0x000ee80000300800 */
[----:B------:R-:W-:Y:S04]  /*187e0*/  STL [R1+0x38c], R3 ;  /* 0x00038c0301007387 */ /* 0x000fe80000100800 */
[----:B------:R0:W-:Y:S01]  /*187f0*/  STL [R1+0x398], R11 ;  /* 0x0003980b01007387 */ /* 0x0001e20000100800 */
[----:B------:R-:W-:Y:S01]  /*18800*/  IMAD R13, R4, UR6, RZ ;  /* 0x00000006040d7c24 */ /* 0x000fe2000f8e02ff */
[----:B0-----:R-:W-:-:S02]  /*18810*/  LEA.HI.X.SX32 R11, R5, R6, 0x1, P0 ;  /* 0x00000006050b7211 */ /* 0x001fc400000f0eff */
[----:B------:R-:W-:Y:S02]  /*18820*/  IADD3 R5, P0, PT, R14, R7, RZ ;  /* 0x000000070e057210 */ /* 0x000fe40007f1e0ff */
[----:B------:R-:W-:Y:S01]  /*18830*/  SEL R3, R10, R155, !P3 ;  /* 0x0000009b0a037207 */ /* 0x000fe20005800000 */
[----:B------:R0:W-:Y:S02]  /*18840*/  STL [R1+0x394], R11 ;  /* 0x0003940b01007387 */ /* 0x0001e40000100800 */
[----:B0-----:R-:W-:Y:S02]  /*18850*/  LEA.HI.X.SX32 R11, R14, R6, 0x1, P0 ;  /* 0x000000060e0b7211 */ /* 0x001fe400000f0eff */
[----:B------:R-:W-:Y:S02]  /*18860*/  SEL R4, R10, R141, !P3 ;  /* 0x0000008d0a047207 */ /* 0x000fe40005800000 */
[----:B------:R-:W3:Y:S01]  /*18870*/  LDL.LU R141, [R1+0x3cc] ;  /* 0x0003cc00018d7983 */ /* 0x000ee20000300800 */
[----:B------:R-:W-:-:S03]  /*18880*/  IADD3 R83, P0, PT, R13, R7, RZ ;  /* 0x000000070d537210 */ /* 0x000fc60007f1e0ff */
[----:B------:R0:W-:Y:S04]  /*18890*/  STL [R1+0x3a0], R5 ;  /* 0x0003a00501007387 */ /* 0x0001e80000100800 */
[----:B------:R1:W-:Y:S01]  /*188a0*/  STL [R1+0x39c], R11 ;  /* 0x00039c0b01007387 */ /* 0x0003e20000100800 */
[----:B------:R-:W-:Y:S01]  /*188b0*/  LEA.HI.X.SX32 R85, R13, R6, 0x1, P0 ;  /* 0x000000060d557211 */ /* 0x000fe200000f0eff */
[----:B0-----:R-:W-:Y:S01]  /*188c0*/  IMAD R5, R3, UR6, RZ ;  /* 0x0000000603057c24 */ /* 0x001fe2000f8e02ff */
[----:B------:R-:W-:Y:S02]  /*188d0*/  SEL R3, R10, R142, !P3 ;  /* 0x0000008e0a037207 */ /* 0x000fe40005800000 */
[----:B------:R-:W3:Y:S02]  /*188e0*/  LDL.LU R142, [R1+0x3d4] ;  /* 0x0003d400018e7983 */ /* 0x000ee40000300800 */
[----:B------:R-:W-:-:S02]  /*188f0*/  IADD3 R117, P0, PT, R5, R7, RZ ;  /* 0x0000000705757210 */ /* 0x000fc40007f1e0ff */
[----:B------:R-:W-:Y:S01]  /*18900*/  STL [R1+0x3a8], R83 ;  /* 0x0003a85301007387 */ /* 0x000fe20000100800 */
[----:B------:R-:W-:-:S03]  /*18910*/  IMAD R14, R4, UR6, RZ ;  /* 0x00000006040e7c24 */ /* 0x000fc6000f8e02ff */
[----:B------:R-:W3:Y:S04]  /*18920*/  LDL.LU R155, [R1+0x3dc] ;  /* 0x0003dc00019b7983 */ /* 0x000ee80000300800 */
[----:B------:R-:W-:Y:S04]  /*18930*/  STL [R1+0x3a4], R85 ;  /* 0x0003a45501007387 */ /* 0x000fe80000100800 */
[----:B------:R-:W-:Y:S01]  /*18940*/  STL [R1+0x3b0], R117 ;  /* 0x0003b07501007387 */ /* 0x000fe20000100800 */
[----:B--2---:R-:W-:-:S03]  /*18950*/  SEL R4, R10, R156, !P3 ;  /* 0x0000009c0a047207 */ /* 0x004fc60005800000 */
[----:B------:R-:W2:Y:S01]  /*18960*/  LDL.LU R156, [R1+0x3e4] ;  /* 0x0003e400019c7983 */ /* 0x000ea20000300800 */
[----:B------:R-:W-:Y:S01]  /*18970*/  LEA.HI.X.SX32 R12, R5, R6, 0x1, P0 ;  /* 0x00000006050c7211 */ /* 0x000fe200000f0eff */
[----:B------:R-:W-:Y:S01]  /*18980*/  IMAD R13, R3, UR6, RZ ;  /* 0x00000006030d7c24 */ /* 0x000fe2000f8e02ff */
[----:B------:R-:W-:Y:S01]  /*18990*/  IADD3 R162, P0, PT, R14, R7, RZ ;  /* 0x000000070ea27210 */ /* 0x000fe20007f1e0ff */
[----:B------:R-:W-:-:S03]  /*189a0*/  IMAD R5, R4, UR6, RZ ;  /* 0x0000000604057c24 */ /* 0x000fc6000f8e02ff */
[-C--:B-1----:R-:W-:Y:S02]  /*189b0*/  LEA.HI.X.SX32 R11, R14, R6.reuse, 0x1, P0 ;  /* 0x000000060e0b7211 */ /* 0x082fe400000f0eff */
[CC--:B------:R-:W-:Y:S01]  /*189c0*/  IADD3 R148, P0, PT, R13.reuse, R7.reuse, RZ ;  /* 0x000000070d947210 */ /* 0x0c0fe20007f1e0ff */
[----:B------:R-:W-:Y:S03]  /*189d0*/  STL [R1+0x3ac], R12 ;  /* 0x0003ac0c01007387 */ /* 0x000fe60000100800 */
[-C--:B------:R-:W-:Y:S02]  /*189e0*/  LEA.HI.X.SX32 R161, R13, R6.reuse, 0x1, P0 ;  /* 0x000000060da17211 */ /* 0x080fe400000f0eff */
[C---:B------:R-:W-:Y:S01]  /*189f0*/  IADD3 R160, P0, PT, R5.reuse, R7, RZ ;  /* 0x0000000705a07210 */ /* 0x040fe20007f1e0ff */
[----:B------:R-:W-:Y:S03]  /*18a00*/  STL [R1+0x3b8], R162 ;  /* 0x0003b8a201007387 */ /* 0x000fe60000100800 */
[----:B------:R-:W-:-:S02]  /*18a10*/  LEA.HI.X.SX32 R147, R5, R6, 0x1, P0 ;  /* 0x0000000605937211 */ /* 0x000fc400000f0eff */
[----:B----4-:R-:W-:Y:S02]  /*18a20*/  SEL R3, R10, R149, !P3 ;  /* 0x000000950a037207 */ /* 0x010fe40005800000 */
[----:B------:R-:W4:Y:S03]  /*18a30*/  LDL.LU R149, [R1+0x3ec] ;  /* 0x0003ec0001957983 */ /* 0x000f260000300800 */
[----:B------:R-:W-:Y:S01]  /*18a40*/  IMAD R14, R3, UR6, RZ ;  /* 0x00000006030e7c24 */ /* 0x000fe2000f8e02ff */
[----:B------:R-:W-:Y:S04]  /*18a50*/  STL [R1+0x3b4], R11 ;  /* 0x0003b40b01007387 */ /* 0x000fe80000100800 */
[C---:B------:R-:W-:Y:S01]  /*18a60*/  IADD3 R154, P0, PT, R14.reuse, R7, RZ ;  /* 0x000000070e9a7210 */ /* 0x040fe20007f1e0ff */
[----:B------:R-:W-:Y:S03]  /*18a70*/  STL [R1+0x3c0], R148 ;  /* 0x0003c09401007387 */ /* 0x000fe60000100800 */
[----:B------:R-:W-:-:S02]  /*18a80*/  LEA.HI.X.SX32 R159, R14, R6, 0x1, P0 ;  /* 0x000000060e9f7211 */ /* 0x000fc400000f0eff */
[----:B---3--:R-:W-:Y:S02]  /*18a90*/  SEL R4, R10, R150, !P3 ;  /* 0x000000960a047207 */ /* 0x008fe40005800000 */
[----:B------:R-:W3:Y:S03]  /*18aa0*/  LDL.LU R150, [R1+0x3f4] ;  /* 0x0003f40001967983 */ /* 0x000ee60000300800 */
[----:B------:R-:W-:Y:S01]  /*18ab0*/  IMAD R13, R4, UR6, RZ ;  /* 0x00000006040d7c24 */ /* 0x000fe2000f8e02ff */
[----:B------:R-:W-:Y:S04]  /*18ac0*/  STL [R1+0x3bc], R161 ;  /* 0x0003bca101007387 */ /* 0x000fe80000100800 */
[C---:B------:R-:W-:Y:S01]  /*18ad0*/  IADD3 R146, P0, PT, R13.reuse, R7, RZ ;  /* 0x000000070d927210 */ /* 0x040fe20007f1e0ff */
[----:B------:R-:W-:Y:S03]  /*18ae0*/  STL [R1+0x3c8], R160 ;  /* 0x0003c8a001007387 */ /* 0x000fe60000100800 */
[----:B------:R-:W-:-:S02]  /*18af0*/  LEA.HI.X.SX32 R153, R13, R6, 0x1, P0 ;  /* 0x000000060d997211 */ /* 0x000fc400000f0eff */
[----:B------:R-:W-:Y:S02]  /*18b00*/  SEL R3, R10, R141, !P3 ;  /* 0x0000008d0a037207 */ /* 0x000fe40005800000 */
[----:B------:R-:W3:Y:S03]  /*18b10*/  LDL.LU R141, [R1+0x3fc] ;  /* 0x0003fc00018d7983 */ /* 0x000ee60000300800 */
[----:B------:R-:W-:-:S05]  /*18b20*/  IMAD R5, R3, UR6, RZ ;  /* 0x0000000603057c24 */ /* 0x000fca000f8e02ff */
[----:B------:R-:W-:-:S04]  /*18b30*/  IADD3 R165, P0, PT, R5, R7, RZ ;  /* 0x0000000705a57210 */ /* 0x000fc80007f1e0ff */
[----:B------:R-:W-:Y:S02]  /*18b40*/  LEA.HI.X.SX32 R145, R5, R6, 0x1, P0 ;  /* 0x0000000605917211 */ /* 0x000fe400000f0eff */
[----:B------:R-:W-:Y:S02]  /*18b50*/  SEL R4, R10, R142, !P3 ;  /* 0x0000008e0a047207 */ /* 0x000fe40005800000 */
[----:B------:R-:W3:Y:S03]  /*18b60*/  LDL.LU R142, [R1+0x404] ;  /* 0x00040400018e7983 */ /* 0x000ee60000300800 */
[----:B------:R-:W-:Y:S01]  /*18b70*/  IMAD R14, R4, UR6, RZ ;  /* 0x00000006040e7c24 */ /* 0x000fe2000f8e02ff */
[----:B------:R-:W-:-:S04]  /*18b80*/  SEL R3, R10, R155, !P3 ;  /* 0x0000009b0a037207 */ /* 0x000fc80005800000 */
[CC--:B------:R-:W-:Y:S01]  /*18b90*/  IADD3 R157, P0, PT, R14.reuse, R7.reuse, RZ ;  /* 0x000000070e9d7210 */ /* 0x0c0fe20007f1e0ff */
[----:B------:R-:W-:Y:S01]  /*18ba0*/  IMAD R13, R3, UR6, RZ ;  /* 0x00000006030d7c24 */ /* 0x000fe2000f8e02ff */
[----:B------:R-:W-:Y:S02]  /*18bb0*/  STL [R1+0x3c4], R147 ;  /* 0x0003c49301007387 */ /* 0x000fe40000100800 */
[----:B------:R-:W-:Y:S02]  /*18bc0*/  LEA.HI.X.SX32 R158, R14, R6, 0x1, P0 ;  /* 0x000000060e9e7211 */ /* 0x000fe400000f0eff */
        /* <DEDUP_REMOVED lines=8> */
[----:B------:R-:W-:Y:S04]  /*18c50*/  STL [R1+0x3e8], R157 ;  /* 0x0003e89d01007387 */ /* 0x000fe80000100800 */
[----:B------:R-:W-:Y:S04]  /*18c60*/  STL [R1+0x3e4], R158 ;  /* 0x0003e49e01007387 */ /* 0x000fe80000100800 */
[----:B------:R-:W-:Y:S04]  /*18c70*/  STL [R1+0x3f0], R151 ;  /* 0x0003f09701007387 */ /* 0x000fe80000100800 */
[----:B------:R-:W-:Y:S01]  /*18c80*/  STL [R1+0x3ec], R152 ;  /* 0x0003ec9801007387 */ /* 0x000fe20000100800 */
[----:B--2---:R-:W-:-:S05]  /*18c90*/  SEL R4, R10, R156, !P3 ;  /* 0x0000009c0a047207 */ /* 0x004fca0005800000 */
[----:B------:R-:W-:-:S05]  /*18ca0*/  IMAD R5, R4, UR6, RZ ;  /* 0x0000000604057c24 */ /* 0x000fca000f8e02ff */
[----:B------:R-:W-:-:S05]  /*18cb0*/  IADD3 R143, P0, PT, R5, R7, RZ ;  /* 0x00000007058f7210 */ /* 0x000fca0007f1e0ff */
[----:B------:R-:W-:Y:S04]  /*18cc0*/  STL [R1+0x3f8], R143 ;  /* 0x0003f88f01007387 */ /* 0x000fe80000100800 */
[----:B------:R-:W2:Y:S04]  /*18cd0*/  LDL.LU R137, [R1+0x534] ;  /* 0x0005340001897983 */ /* 0x000ea80000300800 */
[----:B------:R-:W2:Y:S01]  /*18ce0*/  LDL.LU R140, [R1+0x530] ;  /* 0x00053000018c7983 */ /* 0x000ea20000300800 */
[----:B------:R-:W0:Y:S01]  /*18cf0*/  S2R R2, SR_TID.X ;  /* 0x0000000000027919 */ /* 0x000e220000002100 */
[----:B------:R-:W-:-:S02]  /*18d00*/  LEA.HI.X.SX32 R144, R5, R6, 0x1, P0 ;  /* 0x0000000605907211 */ /* 0x000fc400000f0eff */
[----:B------:R-:W2:Y:S04]  /*18d10*/  LDL.LU R138, [R1+0x52c] ;  /* 0x00052c00018a7983 */ /* 0x000ea80000300800 */
[----:B------:R-:W2:Y:S04]  /*18d20*/  LDL.LU R124, [R1+0x528] ;  /* 0x00052800017c7983 */ /* 0x000ea80000300800 */
[----:B------:R-:W2:Y:S04]  /*18d30*/  LDL.LU R125, [R1+0x524] ;  /* 0x00052400017d7983 */ /* 0x000ea80000300800 */
[----:B------:R-:W2:Y:S04]  /*18d40*/  LDL.LU R126, [R1+0x520] ;  /* 0x00052000017e7983 */ /* 0x000ea80000300800 */
[----:B------:R-:W2:Y:S04]  /*18d50*/  LDL.LU R127, [R1+0x51c] ;  /* 0x00051c00017f7983 */ /* 0x000ea80000300800 */
[----:B------:R-:W2:Y:S04]  /*18d60*/  LDL.LU R128, [R1+0x518] ;  /* 0x0005180001807983 */ /* 0x000ea80000300800 */
[----:B------:R-:W2:Y:S01]  /*18d70*/  LDL.LU R129, [R1+0x514] ;  /* 0x0005140001817983 */ /* 0x000ea20000300800 */
[----:B------:R-:W-:-:S04]  /*18d80*/  @!UP1 UIADD3 UR4, UPT, UPT, -UR4, 0x100000, URZ ;  /* 0x0010000004049890 */ /* 0x000fc8000fffe1ff */
[----:B------:R-:W-:Y:S02]  /*18d90*/  @!UP1 USHF.L.U32 UR5, UR4, 0xb, URZ ;  /* 0x0000000b04059899 */ /* 0x000fe400080006ff */
[----:B------:R-:W-:Y:S01]  /*18da0*/  @!UP1 USHF.L.U32 UR4, UR4, 0x1, URZ ;  /* 0x0000000104049899 */ /* 0x000fe200080006ff */
[----:B------:R-:W2:Y:S04]  /*18db0*/  LDL.LU R130, [R1+0x510] ;  /* 0x0005100001827983 */ /* 0x000ea80000300800 */
[----:B------:R-:W2:Y:S04]  /*18dc0*/  LDL.LU R131, [R1+0x50c] ;  /* 0x00050c0001837983 */ /* 0x000ea80000300800 */
[----:B------:R-:W2:Y:S01]  /*18dd0*/  LDL.LU R132, [R1+0x508] ;  /* 0x0005080001847983 */ /* 0x000ea20000300800 */
[----:B----4-:R-:W-:-:S03]  /*18de0*/  SEL R3, R10, R149, !P3 ;  /* 0x000000950a037207 */ /* 0x010fc60005800000 */
[----:B------:R-:W4:Y:S02]  /*18df0*/  LDL.LU R133, [R1+0x504] ;  /* 0x0005040001857983 */ /* 0x000f240000300800 */
[----:B------:R-:W-:Y:S02]  /*18e00*/  IMAD R14, R3, UR6, RZ ;  /* 0x00000006030e7c24 */ /* 0x000fe4000f8e02ff */
[----:B------:R-:W4:Y:S03]  /*18e10*/  LDL.LU R134, [R1+0x500] ;  /* 0x0005000001867983 */ /* 0x000f260000300800 */
[C---:B------:R-:W-:Y:S01]  /*18e20*/  IADD3 R163, P0, PT, R14.reuse, R7, RZ ;  /* 0x000000070ea37210 */ /* 0x040fe20007f1e0ff */
[----:B------:R-:W4:Y:S03]  /*18e30*/  LDL.LU R135, [R1+0x4fc] ;  /* 0x0004fc0001877983 */ /* 0x000f260000300800 */
[----:B------:R-:W-:Y:S01]  /*18e40*/  LEA.HI.X.SX32 R164, R14, R6, 0x1, P0 ;  /* 0x000000060ea47211 */ /* 0x000fe200000f0eff */
[----:B------:R-:W4:Y:S01]  /*18e50*/  LDL.LU R136, [R1+0x4f4] ;  /* 0x0004f40001887983 */ /* 0x000f220000300800 */
[----:B------:R-:W-:-:S03]  /*18e60*/  VOTEU.ALL UP1, P1 ;  /* 0x0000000000ff7886 */ /* 0x000fc60000820000 */
[----:B------:R-:W4:Y:S01]  /*18e70*/  LDL.LU R139, [R1+0x4f8] ;  /* 0x0004f800018b7983 */ /* 0x000f220000300800 */
[----:B---3--:R-:W-:Y:S01]  /*18e80*/  SEL R4, R10, R150, !P3 ;  /* 0x000000960a047207 */ /* 0x008fe20005800000 */
[----:B------:R1:W3:Y:S04]  /*18e90*/  @!UP1 SYNCS.EXCH.64 URZ, [UR10+0x14008], UR4 ;  /* 0x014008040aff95b2 */ /* 0x0002e80008000100 */
[----:B------:R-:W-:Y:S01]  /*18ea0*/  IMAD R13, R4, UR6, RZ ;  /* 0x00000006040d7c24 */ /* 0x000fe2000f8e02ff */
[----:B------:R-:W-:Y:S01]  /*18eb0*/  STL [R1+0x3f4], R144 ;  /* 0x0003f49001007387 */ /* 0x000fe20000100800 */
[----:B0-----:R-:W-:-:S03]  /*18ec0*/  LOP3.LUT R2, R2, 0x7f, RZ, 0xc0, !PT ;  /* 0x0000007f02027812 */ /* 0x001fc600078ec0ff */
[----:B------:R-:W-:Y:S01]  /*18ed0*/  STL [R1+0x400], R163 ;  /* 0x000400a301007387 */ /* 0x000fe20000100800 */
[----:B------:R-:W-:Y:S01]  /*18ee0*/  VIADD R91, R0, 0xdf ;  /* 0x000000df005b7836 */ /* 0x000fe20000000000 */
[----:B-1----:R-:W0:Y:S02]  /*18ef0*/  LDCU UR4, c[0x0][0x3b0] ;  /* 0x00007600ff0477ac */ /* 0x002e240008000800 */
[----:B------:R-:W-:Y:S01]  /*18f00*/  STL [R1+0x3fc], R164 ;  /* 0x0003fca401007387 */ /* 0x000fe20000100800 */
[----:B------:R-:W1:Y:S01]  /*18f10*/  LDCU UR5, c[0x0][0x3b0] ;  /* 0x00007600ff0577ac */ /* 0x000e620008000800 */
[----:B------:R-:W-:Y:S02]  /*18f20*/  SEL R3, R10, R141, !P3 ;  /* 0x0000008d0a037207 */ /* 0x000fe40005800000 */
[----:B------:R-:W-:-:S03]  /*18f30*/  IADD3 R141, P0, PT, R13, R7, RZ ;  /* 0x000000070d8d7210 */ /* 0x000fc60007f1e0ff */
[----:B------:R-:W-:Y:S01]  /*18f40*/  IMAD R3, R3, UR6, RZ ;  /* 0x0000000603037c24 */ /* 0x000fe2000f8e02ff */
[----:B------:R-:W-:-:S04]  /*18f50*/  LEA.HI.X.SX32 R156, R13, R6, 0x1, P0 ;  /* 0x000000060d9c7211 */ /* 0x000fc800000f0eff */
[----:B------:R-:W-:-:S04]  /*18f60*/  IADD3 R150, P0, PT, R3, R7, RZ ;  /* 0x0000000703967210 */ /* 0x000fc80007f1e0ff */
[----:B------:R-:W-:Y:S02]  /*18f70*/  LEA.HI.X.SX32 R155, R3, R6, 0x1, P0 ;  /* 0x00000006039b7211 */ /* 0x000fe400000f0eff */
[----:B------:R-:W-:-:S05]  /*18f80*/  SEL R4, R10, R142, !P3 ;  /* 0x0000008e0a047207 */ /* 0x000fca0005800000 */
[----:B------:R-:W-:Y:S01]  /*18f90*/  IMAD R4, R4, UR6, RZ ;  /* 0x0000000604047c24 */ /* 0x000fe2000f8e02ff */
[----:B------:R-:W-:Y:S04]  /*18fa0*/  STL [R1+0x408], R141 ;  /* 0x0004088d01007387 */ /* 0x000fe80000100800 */
[C---:B------:R-:W-:Y:S01]  /*18fb0*/  IADD3 R142, P0, PT, R4.reuse, R7, RZ ;  /* 0x00000007048e7210 */ /* 0x040fe20007f1e0ff */
[----:B------:R-:W-:Y:S03]  /*18fc0*/  STL [R1+0x404], R156 ;  /* 0x0004049c01007387 */ /* 0x000fe60000100800 */
[----:B------:R-:W-:Y:S01]  /*18fd0*/  LEA.HI.X.SX32 R149, R4, R6, 0x1, P0 ;  /* 0x0000000604957211 */ /* 0x000fe200000f0eff */
[----:B------:R-:W-:Y:S04]  /*18fe0*/  STL [R1+0x410], R150 ;  /* 0x0004109601007387 */ /* 0x000fe80000100800 */
[----:B------:R-:W-:Y:S04]  /*18ff0*/  STL [R1+0x40c], R155 ;  /* 0x00040c9b01007387 */ /* 0x000fe80000100800 */
[----:B------:R-:W-:Y:S04]  /*19000*/  STL [R1+0x418], R142 ;  /* 0x0004188e01007387 */ /* 0x000fe80000100800 */
[----:B------:R-:W-:Y:S04]  /*19010*/  STL [R1+0x414], R149 ;  /* 0x0004149501007387 */ /* 0x000fe80000100800 */
[----:B--2---:R2:W-:Y:S04]  /*19020*/  STS.U8 [R2+UR10+0x10200], R140 ;  /* 0x0102008c02007988 */ /* 0x0045e8000800000a */
[----:B--2---:R-:W2:Y:S01]  /*19030*/  LDL.LU R140, [R1+0x4f0] ;  /* 0x0004f000018c7983 */ /* 0x004ea20000300800 */
[----:B------:R-:W-:Y:S01]  /*19040*/  IABS R14, R91 ;  /* 0x0000005b000e7213 */ /* 0x000fe20000000000 */
[----:B------:R-:W-:-:S04]  /*19050*/  VIADD R3, R0, 0xde ;  /* 0x000000de00037836 */ /* 0x000fc80000000000 */
[----:B------:R-:W-:Y:S01]  /*19060*/  IMAD.HI.U32 R4, R9, R14, RZ ;  /* 0x0000000e09047227 */ /* 0x000fe200078e00ff */
[----:B------:R-:W-:Y:S02]  /*19070*/  IABS R13, R3 ;  /* 0x00000003000d7213 */ /* 0x000fe40000000000 */
[----:B------:R-:W-:Y:S01]  /*19080*/  ISETP.GE.AND P0, PT, R3, RZ, PT ;  /* 0x000000ff0300720c */ /* 0x000fe20003f06270 */
[----:B------:R-:W-:Y:S01]  /*19090*/  IMAD.MOV R4, RZ, RZ, -R4 ;  /* 0x000000ffff047224 */ /* 0x000fe200078e0a04 */
[----:B------:R0:W-:Y:S01]  /*190a0*/  STS.U8 [R2+UR10+0x10000], R137 ;  /* 0x0100008902007988 */ /* 0x0001e2000800000a */
[----:B------:R-:W-:-:S03]  /*190b0*/  IMAD.HI.U32 R3, R9, R13, RZ ;  /* 0x0000000d09037227 */ /* 0x000fc600078e00ff */
[----:B------:R1:W-:Y:S01]  /*190c0*/  STS.U8 [R2+UR10+0x10400], R138 ;  /* 0x0104008a02007988 */ /* 0x0003e2000800000a */
[C---:B------:R-:W-:Y:S02]  /*190d0*/  IMAD R14, R8.reuse, R4, R14 ;  /* 0x00000004080e7224 */ /* 0x040fe400078e020e */
[----:B------:R-:W-:Y:S01]  /*190e0*/  IMAD.MOV R3, RZ, RZ, -R3 ;  /* 0x000000ffff037224 */ /* 0x000fe200078e0a03 */
[----:B0-----:R-:W3:Y:S04]  /*190f0*/  LDL.LU R137, [R1+0x4ec] ;  /* 0x0004ec0001897983 */ /* 0x001ee80000300800 */
[----:B-1----:R-:W3:Y:S04]  /*19100*/  LDL.LU R138, [R1+0x4e8] ;  /* 0x0004e800018a7983 */ /* 0x002ee80000300800 */
[----:B------:R-:W3:Y:S01]  /*19110*/  LDL.LU R4, [R1+0x4e4] ;  /* 0x0004e40001047983 */ /* 0x000ee20000300800 */
[----:B------:R-:W-:-:S03]  /*19120*/  IMAD R13, R8, R3, R13 ;  /* 0x00000003080d7224 */ /* 0x000fc600078e020d */
[----:B------:R-:W3:Y:S01]  /*19130*/  LDL.LU R5, [R1+0x4e0] ;  /* 0x0004e00001057983 */ /* 0x000ee20000300800 */
[----:B------:R-:W-:-:S03]  /*19140*/  LOP3.LUT R3, R2, 0x10, RZ, 0x3c, !PT ;  /* 0x0000001002037812 */ /* 0x000fc600078e3cff */
[----:B------:R-:W3:Y:S04]  /*19150*/  LDL.LU R114, [R1+0x4dc] ;  /* 0x0004dc0001727983 */ /* 0x000ee80000300800 */
[----:B------:R-:W3:Y:S04]  /*19160*/  LDL.LU R115, [R1+0x4d8] ;  /* 0x0004d80001737983 */ /* 0x000ee80000300800 */
[----:B------:R-:W3:Y:S04]  /*19170*/  LDL.LU R116, [R1+0x4d4] ;  /* 0x0004d40001747983 */ /* 0x000ee80000300800 */
[----:B------:R-:W3:Y:S04]  /*19180*/  LDL.LU R118, [R1+0x4d0] ;  /* 0x0004d00001767983 */ /* 0x000ee80000300800 */
[----:B------:R-:W3:Y:S04]  /*19190*/  LDL.LU R119, [R1+0x4cc] ;  /* 0x0004cc0001777983 */ /* 0x000ee80000300800 */
[----:B------:R-:W3:Y:S04]  /*191a0*/  LDL.LU R120, [R1+0x4c8] ;  /* 0x0004c80001787983 */ /* 0x000ee80000300800 */
[----:B------:R-:W3:Y:S04]  /*191b0*/  LDL.LU R121, [R1+0x4c4] ;  /* 0x0004c40001797983 */ /* 0x000ee80000300800 */
[----:B------:R-:W-:Y:S04]  /*191c0*/  STS.U8 [R2+UR10+0x10600], R124 ;  /* 0x0106007c02007988 */ /* 0x000fe8000800000a */
        /* <DEDUP_REMOVED lines=8> */
[----:B----4-:R-:W-:Y:S04]  /*19250*/  STS.U8 [R2+UR10+0x11800], R133 ;  /* 0x0118008502007988 */ /* 0x010fe8000800000a */
[----:B------:R-:W-:Y:S04]  /*19260*/  STS.U8 [R2+UR10+0x11a00], R134 ;  /* 0x011a008602007988 */ /* 0x000fe8000800000a */
[----:B------:R-:W-:Y:S04]  /*19270*/  STS.U8 [R2+UR10+0x11c00], R135 ;  /* 0x011c008702007988 */ /* 0x000fe8000800000a */
[----:B------:R-:W-:Y:S04]  /*19280*/  STS.U8 [R2+UR10+0x11e00], R136 ;  /* 0x011e008802007988 */ /* 0x000fe8000800000a */
[----:B------:R-:W4:Y:S04]  /*19290*/  LDL.LU R122, [R1+0x4c0] ;  /* 0x0004c000017a7983 */ /* 0x000f280000300800 */
[----:B------:R0:W-:Y:S04]  /*192a0*/  STS.U8 [R3+UR10+0x10080], R139 ;  /* 0x0100808b03007988 */ /* 0x0001e8000800000a */
[----:B------:R-:W4:Y:S04]  /*192b0*/  LDL.LU R123, [R1+0x4bc] ;  /* 0x0004bc00017b7983 */ /* 0x000f280000300800 */
[----:B0-----:R-:W4:Y:S04]  /*192c0*/  LDL.LU R139, [R1+0x4b4] ;  /* 0x0004b400018b7983 */ /* 0x001f280000300800 */
[----:B--2---:R0:W-:Y:S04]  /*192d0*/  STS.U8 [R3+UR10+0x10280], R140 ;  /* 0x0102808c03007988 */ /* 0x0041e8000800000a */
[----:B0-----:R-:W2:Y:S04]  /*192e0*/  LDL.LU R140, [R1+0x4b8] ;  /* 0x0004b800018c7983 */ /* 0x001ea80000300800 */
        /* <DEDUP_REMOVED lines=10> */
[----:B---3--:R0:W-:Y:S04]  /*19390*/  STS.U8 [R3+UR10+0x10880], R4 ;  /* 0x0108800403007988 */ /* 0x0081e8000800000a */
[----:B------:R-:W3:Y:S04]  /*193a0*/  LDL.LU R134, [R1+0x488] ;  /* 0x0004880001867983 */ /* 0x000ee80000300800 */
[----:B------:R-:W3:Y:S01]  /*193b0*/  LDL.LU R135, [R1+0x484] ;  /* 0x0004840001877983 */ /* 0x000ee20000300800 */
[----:B0-----:R-:W-:-:S03]  /*193c0*/  LOP3.LUT R4, R2, 0x20, RZ, 0x3c, !PT ;  /* 0x0000002002047812 */ /* 0x001fc600078e3cff */
[----:B------:R0:W-:Y:S04]  /*193d0*/  STS.U8 [R3+UR10+0x10480], R137 ;  /* 0x0104808903007988 */ /* 0x0001e8000800000a */
[----:B------:R-:W3:Y:S04]  /*193e0*/  LDL.LU R136, [R1+0x480] ;  /* 0x0004800001887983 */ /* 0x000ee80000300800 */
[----:B------:R1:W-:Y:S04]  /*193f0*/  STS.U8 [R3+UR10+0x10680], R138 ;  /* 0x0106808a03007988 */ /* 0x0003e8000800000a */
[----:B0-----:R-:W3:Y:S04]  /*19400*/  LDL.LU R137, [R1+0x47c] ;  /* 0x00047c0001897983 */ /* 0x001ee80000300800 */
[----:B------:R-:W-:Y:S04]  /*19410*/  STS.U8 [R3+UR10+0x10a80], R5 ;  /* 0x010a800503007988 */ /* 0x000fe8000800000a */
[----:B-1----:R-:W3:Y:S04]  /*19420*/  LDL.LU R138, [R1+0x474] ;  /* 0x00047400018a7983 */ /* 0x002ee80000300800 */
        /* <DEDUP_REMOVED lines=9> */
[----:B------:R0:W-:Y:S04]  /*194c0*/  STS.U8 [R3+UR10+0x11e80], R139 ;  /* 0x011e808b03007988 */ /* 0x0001e8000800000a */
        /* <DEDUP_REMOVED lines=10> */
[----:B------:R-:W2:Y:S01]  /*19570*/  LDL.LU R122, [R1+0x450] ;  /* 0x00045000017a7983 */ /* 0x000ea20000300800 */
[----:B------:R-:W-:-:S03]  /*19580*/  LOP3.LUT R5, R2, 0x30, RZ, 0x3c, !PT ;  /* 0x0000003002057812 */ /* 0x000fc600078e3cff */
[----:B------:R0:W-:Y:S04]  /*19590*/  STS.U8 [R4+UR10+0x10300], R124 ;  /* 0x0103007c04007988 */ /* 0x0001e8000800000a */
[----:B------:R-:W2:Y:S04]  /*195a0*/  LDL.LU R123, [R1+0x44c] ;  /* 0x00044c00017b7983 */ /* 0x000ea80000300800 */
[----:B------:R1:W-:Y:S04]  /*195b0*/  STS.U8 [R4+UR10+0x10500], R125 ;  /* 0x0105007d04007988 */ /* 0x0003e8000800000a */
[----:B0-----:R-:W2:Y:S04]  /*195c0*/  LDL.LU R124, [R1+0x448] ;  /* 0x00044800017c7983 */ /* 0x001ea80000300800 */
[----:B------:R0:W-:Y:S04]  /*195d0*/  STS.U8 [R4+UR10+0x10700], R126 ;  /* 0x0107007e04007988 */ /* 0x0001e8000800000a */
[----:B-1----:R-:W2:Y:S04]  /*195e0*/  LDL.LU R125, [R1+0x444] ;  /* 0x00044400017d7983 */ /* 0x002ea80000300800 */
[----:B0-----:R-:W2:Y:S04]  /*195f0*/  LDL.LU R126, [R1+0x440] ;  /* 0x00044000017e7983 */ /* 0x001ea80000300800 */
[----:B------:R-:W2:Y:S04]  /*19600*/  LDL.LU R2, [R1+0x43c] ;  /* 0x00043c0001027983 */ /* 0x000ea80000300800 */
[----:B------:R0:W-:Y:S04]  /*19610*/  STS.U8 [R4+UR10+0x10900], R127 ;  /* 0x0109007f04007988 */ /* 0x0001e8000800000a */
[----:B------:R1:W-:Y:S04]  /*19620*/  STS.U8 [R4+UR10+0x10b00], R128 ;  /* 0x010b008004007988 */ /* 0x0003e8000800000a */
[----:B------:R3:W-:Y:S04]  /*19630*/  STS.U8 [R4+UR10+0x10d00], R129 ;  /* 0x010d008104007988 */ /* 0x0007e8000800000a */
[----:B0-----:R-:W2:Y:S04]  /*19640*/  LDL.LU R127, [R1+0x438] ;  /* 0x00043800017f7983 */ /* 0x001ea80000300800 */
[----:B-1----:R-:W2:Y:S04]  /*19650*/  LDL.LU R128, [R1+0x434] ;  /* 0x0004340001807983 */ /* 0x002ea80000300800 */
[----:B------:R0:W-:Y:S04]  /*19660*/  STS.U8 [R4+UR10+0x10f00], R130 ;  /* 0x010f008204007988 */ /* 0x0001e8000800000a */
[----:B---3--:R-:W3:Y:S04]  /*19670*/  LDL.LU R129, [R1+0x430] ;  /* 0x0004300001817983 */ /* 0x008ee80000300800 */
[----:B------:R1:W-:Y:S04]  /*19680*/  STS.U8 [R4+UR10+0x11100], R131 ;  /* 0x0111008304007988 */ /* 0x0003e8000800000a */
[----:B0-----:R-:W3:Y:S04]  /*19690*/  LDL.LU R130, [R1+0x42c] ;  /* 0x00042c0001827983 */ /* 0x001ee80000300800 */
[----:B------:R0:W-:Y:S04]  /*196a0*/  STS.U8 [R4+UR10+0x11300], R132 ;  /* 0x0113008404007988 */ /* 0x0001e8000800000a */
[----:B-1----:R-:W3:Y:S04]  /*196b0*/  LDL.LU R131, [R1+0x428] ;  /* 0x0004280001837983 */ /* 0x002ee80000300800 */
        /* <DEDUP_REMOVED lines=12> */
[----:B----4-:R1:W-:Y:S04]  /*19780*/  STS.U8 [R5+UR10+0x10180], R139 ;  /* 0x0101808b05007988 */ /* 0x0103e8000800000a */
[----:B0-----:R-:W4:Y:S04]  /*19790*/  LDL.LU R138, [R1+0x220] ;  /* 0x00022000018a7983 */ /* 0x001f280000300800 */
[----:B-1----:R-:W3:Y:S04]  /*197a0*/  LDL.LU R139, [R1+0x21c] ;  /* 0x00021c00018b7983 */ /* 0x002ee80000300800 */
[----:B--2---:R0:W-:Y:S04]  /*197b0*/  STS.U8 [R5+UR10+0x10380], R140 ;  /* 0x0103808c05007988 */ /* 0x0041e8000800000a */
[----:B0-----:R-:W2:Y:S04]  /*197c0*/  LDL.LU R140, [R1+0x218] ;  /* 0x00021800018c7983 */ /* 0x001ea80000300800 */
[----:B------:R-:W2:Y:S04]  /*197d0*/  LDL.LU R4, [R1+0x210] ;  /* 0x0002100001047983 */ /* 0x000ea80000300800 */
[----:B------:R-:W2:Y:S04]  /*197e0*/  LDL.LU R3, [R1+0x20c] ;  /* 0x00020c0001037983 */ /* 0x000ea80000300800 */
[----:B------:R0:W-:Y:S04]  /*197f0*/  STS.U8 [R5+UR10+0x10580], R114 ;  /* 0x0105807205007988 */ /* 0x0001e8000800000a */
[----:B------:R1:W-:Y:S04]  /*19800*/  STS.U8 [R5+UR10+0x10780], R115 ;  /* 0x0107807305007988 */ /* 0x0003e8000800000a */
[----:B------:R1:W-:Y:S04]  /*19810*/  STS.U8 [R5+UR10+0x10980], R116 ;  /* 0x0109807405007988 */ /* 0x0003e8000800000a */
[----:B0-----:R-:W2:Y:S04]  /*19820*/  LDL.LU R114, [R1+0xb68] ;  /* 0x000b680001727983 */ /* 0x001ea80000300800 */
[----:B-1----:R-:W2:Y:S04]  /*19830*/  LDL.LU R115, [R1+0xb64] ;  /* 0x000b640001737983 */ /* 0x002ea80000300800 */
[----:B------:R-:W2:Y:S04]  /*19840*/  LDL.LU R116, [R1+0xb60] ;  /* 0x000b600001747983 */ /* 0x000ea80000300800 */
[----:B------:R0:W-:Y:S02]  /*19850*/  STS.U8 [R5+UR10+0x11d80], R2 ;  /* 0x011d800205007988 */ /* 0x0001e4000800000a */
[----:B0-----:R-:W0:Y:S02]  /*19860*/  S2R R2, SR_TID.X ;  /* 0x0000000000027919 */ /* 0x001e240000002100 */
[----:B------:R1:W-:Y:S04]  /*19870*/  STS.U8 [R5+UR10+0x10b80], R118 ;  /* 0x010b807605007988 */ /* 0x0003e8000800000a */
[----:B------:R1:W-:Y:S04]  /*19880*/  STS.U8 [R5+UR10+0x10d80], R119 ;  /* 0x010d807705007988 */ /* 0x0003e8000800000a */
[----:B------:R1:W-:Y:S04]  /*19890*/  STS.U8 [R5+UR10+0x10f80], R120 ;  /* 0x010f807805007988 */ /* 0x0003e8000800000a */
[----:B-1----:R-:W2:Y:S04]  /*198a0*/  LDL.LU R118, [R1+0xb5c] ;  /* 0x000b5c0001767983 */ /* 0x002ea80000300800 */
[----:B------:R-:W2:Y:S04]  /*198b0*/  LDL.LU R119, [R1+0xb58] ;  /* 0x000b580001777983 */ /* 0x000ea80000300800 */
[----:B------:R-:W2:Y:S04]  /*198c0*/  LDL.LU R120, [R1+0xb54] ;  /* 0x000b540001787983 */ /* 0x000ea80000300800 */
[----:B------:R1:W-:Y:S04]  /*198d0*/  STS.U8 [R5+UR10+0x11180], R121 ;  /* 0x0111807905007988 */ /* 0x0003e8000800000a */
[----:B------:R1:W-:Y:S01]  /*198e0*/  STS.U8 [R5+UR10+0x11380], R122 ;  /* 0x0113807a05007988 */ /* 0x0003e2000800000a */
[----:B0-----:R-:W-:-:S03]  /*198f0*/  LOP3.LUT R2, R2, 0x7f, RZ, 0xc0, !PT ;  /* 0x0000007f02027812 */ /* 0x001fc600078ec0ff */
[----:B------:R0:W-:Y:S04]  /*19900*/  STS.U8 [R5+UR10+0x11580], R123 ;  /* 0x0115807b05007988 */ /* 0x0001e8000800000a */
[----:B-1----:R-:W2:Y:S04]  /*19910*/  LDL.LU R121, [R1+0xb50] ;  /* 0x000b500001797983 */ /* 0x002ea80000300800 */
[----:B------:R-:W2:Y:S04]  /*19920*/  LDL.LU R122, [R1+0xb4c] ;  /* 0x000b4c00017a7983 */ /* 0x000ea80000300800 */
[----:B0-----:R-:W2:Y:S04]  /*19930*/  LDL.LU R123, [R1+0xb48] ;  /* 0x000b4800017b7983 */ /* 0x001ea80000300800 */
[----:B------:R0:W-:Y:S04]  /*19940*/  STS.U8 [R5+UR10+0x11780], R124 ;  /* 0x0117807c05007988 */ /* 0x0001e8000800000a */
[----:B------:R1:W-:Y:S04]  /*19950*/  STS.U8 [R5+UR10+0x11980], R125 ;  /* 0x0119807d05007988 */ /* 0x0003e8000800000a */
[----:B------:R1:W-:Y:S04]  /*19960*/  STS.U8 [R5+UR10+0x11b80], R126 ;  /* 0x011b807e05007988 */ /* 0x0003e8000800000a */
[----:B0-----:R-:W2:Y:S04]  /*19970*/  LDL.LU R124, [R1+0xb44] ;  /* 0x000b4400017c7983 */ /* 0x001ea80000300800 */
[----:B-1----:R-:W2:Y:S04]  /*19980*/  LDL.LU R125, [R1+0xb40] ;  /* 0x000b4000017d7983 */ /* 0x002ea80000300800 */
[----:B------:R-:W2:Y:S04]  /*19990*/  LDL.LU R126, [R1+0xb3c] ;  /* 0x000b3c00017e7983 */ /* 0x000ea80000300800 */
[----:B------:R0:W-:Y:S04]  /*199a0*/  STS.U8 [R5+UR10+0x11f80], R68 ;  /* 0x011f804405007988 */ /* 0x0001e8000800000a */
[----:B------:R1:W-:Y:S04]  /*199b0*/  STS.U8 [R2+UR10], R127 ;  /* 0x0000007f02007988 */ /* 0x0003e8000800000a */
[----:B------:R4:W-:Y:S04]  /*199c0*/  STS.U8 [R2+UR10+0x400], R128 ;  /* 0x0004008002007988 */ /* 0x0009e8000800000a */
[----:B0-----:R-:W2:Y:S04]  /*199d0*/  LDL.LU R5, [R1+0x214] ;  /* 0x0002140001057983 */ /* 0x001ea80000300800 */
[----:B-1----:R-:W2:Y:S04]  /*199e0*/  LDL.LU R127, [R1+0xb38] ;  /* 0x000b3800017f7983 */ /* 0x002ea80000300800 */
[----:B----4-:R-:W4:Y:S04]  /*199f0*/  LDL.LU R128, [R1+0xb34] ;  /* 0x000b340001807983 */ /* 0x010f280000300800 */
[----:B---3--:R0:W-:Y:S04]  /*19a00*/  STS.U8 [R2+UR10+0x800], R129 ;  /* 0x0008008102007988 */ /* 0x0081e8000800000a */
[----:B------:R1:W-:Y:S04]  /*19a10*/  STS.U8 [R2+UR10+0xc00], R130 ;  /* 0x000c008202007988 */ /* 0x0003e8000800000a */
[----:B------:R3:W-:Y:S04]  /*19a20*/  STS.U8 [R2+UR10+0x1000], R131 ;  /* 0x0010008302007988 */ /* 0x0007e8000800000a */
[----:B0-----:R-:W4:Y:S04]  /*19a30*/  LDL.LU R129, [R1+0xb30] ;  /* 0x000b300001817983 */ /* 0x001f280000300800 */
[----:B-1----:R-:W4:Y:S04]  /*19a40*/  LDL.LU R130, [R1+0xb2c] ;  /* 0x000b2c0001827983 */ /* 0x002f280000300800 */
[----:B---3--:R-:W3:Y:S04]  /*19a50*/  LDL.LU R131, [R1+0xb28] ;  /* 0x000b280001837983 */ /* 0x008ee80000300800 */
[----:B------:R0:W-:Y:S04]  /*19a60*/  STS.U8 [R2+UR10+0x1400], R132 ;  /* 0x0014008402007988 */ /* 0x0001e8000800000a */
[----:B------:R1:W-:Y:S04]  /*19a70*/  STS.U8 [R2+UR10+0x1800], R133 ;  /* 0x0018008502007988 */ /* 0x0003e8000800000a */
[----:B------:R1:W-:Y:S04]  /*19a80*/  STS.U8 [R2+UR10+0x1c00], R134 ;  /* 0x001c008602007988 */ /* 0x0003e8000800000a */
[----:B0-----:R-:W3:Y:S04]  /*19a90*/  LDL.LU R132, [R1+0xb24] ;  /* 0x000b240001847983 */ /* 0x001ee80000300800 */
[----:B-1----:R-:W3:Y:S04]  /*19aa0*/  LDL.LU R133, [R1+0xb20] ;  /* 0x000b200001857983 */ /* 0x002ee80000300800 */
[----:B------:R-:W3:Y:S04]  /*19ab0*/  LDL.LU R134, [R1+0xb1c] ;  /* 0x000b1c0001867983 */ /* 0x000ee80000300800 */
        /* <DEDUP_REMOVED lines=8> */
[----:B0-----:R-:W3:Y:S04]  /*19b40*/  LDL.LU R138, [R1+0xb0c] ;  /* 0x000b0c00018a7983 */ /* 0x001ee80000300800 */
[----:B-1----:R-:W3:Y:S04]  /*19b50*/  LDL.LU R139, [R1+0xb08] ;  /* 0x000b0800018b7983 */ /* 0x002ee80000300800 */
[----:B--2---:R0:W-:Y:S04]  /*19b60*/  STS.U8 [R2+UR10+0x3400], R140 ;  /* 0x0034008c02007988 */ /* 0x0041e8000800000a */
[----:B0-----:R-:W2:Y:S04]  /*19b70*/  LDL.LU R140, [R1+0xb04] ;  /* 0x000b0400018c7983 */ /* 0x001ea80000300800 */
[----:B------:R0:W-:Y:S04]  /*19b80*/  STS.U8 [R2+UR10+0x4000], R3 ;  /* 0x0040000302007988 */ /* 0x0001e8000800000a */
[----:B------:R1:W-:Y:S01]  /*19b90*/  STS.U8 [R2+UR10+0x3c00], R4 ;  /* 0x003c000402007988 */ /* 0x0003e2000800000a */
[----:B0-----:R-:W-:-:S02]  /*19ba0*/  LOP3.LUT R3, R2, 0x10, RZ, 0x3c, !PT ;  /* 0x0000001002037812 */ /* 0x001fc400078e3cff */
[C---:B-1----:R-:W-:Y:S01]  /*19bb0*/  LOP3.LUT R4, R2.reuse, 0x20, RZ, 0x3c, !PT ;  /* 0x0000002002047812 */ /* 0x042fe200078e3cff */
[----:B------:R-:W-:Y:S04]  /*19bc0*/  STS.U8 [R2+UR10+0x7c00], R126 ;  /* 0x007c007e02007988 */ /* 0x000fe8000800000a */
[----:B------:R0:W-:Y:S04]  /*19bd0*/  STS.U8 [R2+UR10+0x3800], R5 ;  /* 0x0038000502007988 */ /* 0x0001e8000800000a */
[----:B------:R-:W-:Y:S04]  /*19be0*/  STS.U8 [R2+UR10+0x7800], R127 ;  /* 0x0078007f02007988 */ /* 0x000fe8000800000a */
[----:B----4-:R-:W-:Y:S01]  /*19bf0*/  STS.U8 [R2+UR10+0x7400], R128 ;  /* 0x0074008002007988 */ /* 0x010fe2000800000a */
[----:B0-----:R-:W-:-:S03]  /*19c00*/  LOP3.LUT R5, R2, 0x30, RZ, 0x3c, !PT ;  /* 0x0000003002057812 */ /* 0x001fc600078e3cff */
[----:B------:R-:W-:Y:S04]  /*19c10*/  STS.U8 [R2+UR10+0x7000], R129 ;  /* 0x0070008102007988 */ /* 0x000fe8000800000a */
[----:B------:R-:W-:Y:S04]  /*19c20*/  STS.U8 [R2+UR10+0x6c00], R130 ;  /* 0x006c008202007988 */ /* 0x000fe8000800000a */
[----:B---3--:R-:W-:Y:S04]  /*19c30*/  STS.U8 [R2+UR10+0x6800], R131 ;  /* 0x0068008302007988 */ /* 0x008fe8000800000a */
[----:B------:R-:W-:Y:S04]  /*19c40*/  STS.U8 [R2+UR10+0x6400], R132 ;  /* 0x0064008402007988 */ /* 0x000fe8000800000a */
[----:B------:R-:W-:Y:S04]  /*19c50*/  STS.U8 [R2+UR10+0x6000], R133 ;  /* 0x0060008502007988 */ /* 0x000fe8000800000a */
[----:B------:R-:W-:Y:S04]  /*19c60*/  STS.U8 [R2+UR10+0x5c00], R134 ;  /* 0x005c008602007988 */ /* 0x000fe8000800000a */
[----:B------:R-:W-:Y:S04]  /*19c70*/  STS.U8 [R2+UR10+0x5800], R135 ;  /* 0x0058008702007988 */ /* 0x000fe8000800000a */
[----:B------:R-:W-:Y:S04]  /*19c80*/  STS.U8 [R2+UR10+0x5400], R136 ;  /* 0x0054008802007988 */ /* 0x000fe8000800000a */
[----:B------:R-:W-:Y:S04]  /*19c90*/  STS.U8 [R2+UR10+0x5000], R137 ;  /* 0x0050008902007988 */ /* 0x000fe8000800000a */
[----:B------:R-:W-:Y:S04]  /*19ca0*/  STS.U8 [R2+UR10+0x4c00], R138 ;  /* 0x004c008a02007988 */ /* 0x000fe8000800000a */
[----:B------:R0:W-:Y:S04]  /*19cb0*/  STS.U8 [R2+UR10+0x4800], R139 ;  /* 0x0048008b02007988 */ /* 0x0001e8000800000a */
[----:B0-----:R-:W3:Y:S04]  /*19cc0*/  LDL R139, [R1+0x188] ;  /* 0x00018800018b7983 */ /* 0x001ee80000100800 */
[----:B--2---:R-:W-:Y:S04]  /*19cd0*/  STS.U8 [R2+UR10+0x4400], R140 ;  /* 0x0044008c02007988 */ /* 0x004fe8000800000a */
        /* <DEDUP_REMOVED lines=32> */
[----:B------:R-:W-:Y:S04]  /*19ee0*/  STS.U8 [R4+UR10+0x100], R88 ;  /* 0x0001005804007988 */ /* 0x000fe8000800000a */
[----:B0-----:R-:W2:Y:S04]  /*19ef0*/  LDL R3, [R1+0x184] ;  /* 0x0001840001037983 */ /* 0x001ea80000100800 */
        /* <DEDUP_REMOVED lines=31> */
[----:B------:R1:W-:Y:S04]  /*1a0f0*/  STS.U8 [R5+UR10+0x6980], R21 ;  /* 0x0069801505007988 */ /* 0x0003e8000800000a */
[----:B------:R4:W-:Y:S04]  /*1a100*/  STS.U8 [R5+UR10+0x6d80], R19 ;  /* 0x006d801305007988 */ /* 0x0009e8000800000a */
[----:B0-----:R-:W2:Y:S04]  /*1a110*/  LDL R15, [R1+0x194] ;  /* 0x00019400010f7983 */ /* 0x001ea80000100800 */
[----:B-1----:R-:W2:Y:S04]  /*1a120*/  LDL R21, [R1+0x190] ;  /* 0x0001900001157983 */ /* 0x002ea80000100800 */
[----:B----4-:R-:W4:Y:S04]  /*1a130*/  LDL R19, [R1+0x18c] ;  /* 0x00018c0001137983 */ /* 0x010f280000100800 */
[----:B------:R-:W4:Y:S01]  /*1a140*/  LDL R4, [R1+0x198] ;  /* 0x0001980001047983 */ /* 0x000f220000100800 */
[----:B------:R-:W-:Y:S01]  /*1a150*/  LOP3.LUT R140, R2, 0x40, RZ, 0x3c, !PT ;  /* 0x00000040028c7812 */ /* 0x000fe200078e3cff */
[----:B---3--:R-:W-:Y:S01]  /*1a160*/  @P2 IMAD.MOV.U32 R16, RZ, RZ, R139 ;  /* 0x000000ffff102224 */ /* 0x008fe200078e008b */
[----:B------:R-:W-:Y:S01]  /*1a170*/  PRMT R138, RZ, 0x7610, R138 ;  /* 0x00007610ff8a7816 */ /* 0x000fe2000000008a */
[----:B------:R-:W-:Y:S01]  /*1a180*/  STS.U8 [R5+UR10+0x180], R67 ;  /* 0x0001804305007988 */ /* 0x000fe2000800000a */
[----:B------:R-:W-:-:S03]  /*1a190*/  PRMT R137, RZ, 0x7610, R137 ;  /* 0x00007610ff897816 */ /* 0x000fc60000000089 */
        /* <DEDUP_REMOVED lines=35> */
[----:B------:R0:W-:Y:S01]  /*1a3d0*/  STS.U8 [R140+UR10+0x1a00], R73 ;  /* 0x001a00498c007988 */ /* 0x0001e2000800000a */
[----:B--2---:R-:W-:Y:S01]  /*1a3e0*/  @P2 IMAD.MOV.U32 R17, RZ, RZ, R3 ;  /* 0x000000ffff112224 */ /* 0x004fe200078e0003 */
[----:B------:R-:W-:-:S02]  /*1a3f0*/  PRMT R136, RZ, 0x7610, R136 ;  /* 0x00007610ff887816 */ /* 0x000fc40000000088 */
[----:B------:R-:W2:Y:S04]  /*1a400*/  LDL R20, [R1+0x1d0] ;  /* 0x0001d00001147983 */ /* 0x000ea80000100800 */
[----:B------:R1:W3:Y:S04]  /*1a410*/  @P2 LDG.E.U8 R138, desc[UR24][R16.64] ;  /* 0x00000018108a2981 */ /* 0x0002e8000c1e1100 */
[----:B------:R-:W2:Y:S01]  /*1a420*/  LDL R18, [R1+0x1cc] ;  /* 0x0001cc0001127983 */ /* 0x000ea20000100800 */
[----:B------:R-:W-:Y:S02]  /*1a430*/  PRMT R135, RZ, 0x7610, R135 ;  /* 0x00007610ff877816 */ /* 0x000fe40000000087 */
[----:B------:R-:W-:Y:S01]  /*1a440*/  PRMT R134, RZ, 0x7610, R134 ;  /* 0x00007610ff867816 */ /* 0x000fe20000000086 */
[----:B0-----:R-:W2:Y:S04]  /*1a450*/  LDL R140, [R1+0x1d8] ;  /* 0x0001d800018c7983 */ /* 0x001ea80000100800 */
[----:B------:R-:W2:Y:S04]  /*1a460*/  LDL R88, [R1+0x228] ;  /* 0x0002280001587983 */ /* 0x000ea80000100800 */
[----:B------:R-:W2:Y:S04]  /*1a470*/  LDL R87, [R1+0x204] ;  /* 0x0002040001577983 */ /* 0x000ea80000100800 */
[----:B------:R-:W2:Y:S04]  /*1a480*/  LDL R5, [R1+0x22c] ;  /* 0x00022c0001057983 */ /* 0x000ea80000100800 */
[----:B------:R-:W2:Y:S04]  /*1a490*/  LDL R2, [R1+0x230] ;  /* 0x0002300001027983 */ /* 0x000ea80000100800 */
[----:B------:R-:W2:Y:S04]  /*1a4a0*/  LDL R3, [R1+0x234] ;  /* 0x0002340001037983 */ /* 0x000ea80000100800 */
[----:B------:R-:W2:Y:S01]  /*1a4b0*/  LDL R139, [R1+0x238] ;  /* 0x00023800018b7983 */ /* 0x000ea20000100800 */
[----:B-1----:R-:W-:-:S03]  /*1a4c0*/  @P2 IMAD.MOV.U32 R16, RZ, RZ, R21 ;  /* 0x000000ffff102224 */ /* 0x002fc600078e0015 */
[----:B------:R-:W2:Y:S01]  /*1a4d0*/  LDL R21, [R1+0x268] ;  /* 0x0002680001157983 */ /* 0x000ea20000100800 */
[----:B----4-:R-:W-:-:S03]  /*1a4e0*/  @P2 IMAD.MOV.U32 R17, RZ, RZ, R19 ;  /* 0x000000ffff112224 */ /* 0x010fc600078e0013 */
[----:B------:R-:W4:Y:S04]  /*1a4f0*/  LDL R19, [R1+0x264] ;  /* 0x0002640001137983 */ /* 0x000f280000100800 */
[----:B------:R0:W2:Y:S02]  /*1a500*/  @P2 LDG.E.U8 R137, desc[UR24][R16.64] ;  /* 0x0000001810892981 */ /* 0x0000a4000c1e1100 */
[----:B0-----:R-:W-:Y:S02]  /*1a510*/  @P2 IMAD.MOV.U32 R16, RZ, RZ, R4 ;  /* 0x000000ffff102224 */ /* 0x001fe400078e0004 */
[----:B------:R-:W-:Y:S01]  /*1a520*/  @P2 IMAD.MOV.U32 R17, RZ, RZ, R15 ;  /* 0x000000ffff112224 */ /* 0x000fe200078e000f */
[----:B------:R-:W2:Y:S04]  /*1a530*/  LDL R4, [R1+0x270] ;  /* 0x0002700001047983 */ /* 0x000ea80000100800 */
[----:B------:R0:W2:Y:S04]  /*1a540*/  @P2 LDG.E.U8 R136, desc[UR24][R16.64] ;  /* 0x0000001810882981 */ /* 0x0000a8000c1e1100 */
[----:B------:R-:W2:Y:S04]  /*1a550*/  LDL R15, [R1+0x26c] ;  /* 0x00026c00010f7983 */ /* 0x000ea80000100800 */
[----:B------:R-:W0:Y:S04]  /*1a560*/  LDL R16, [R1+0x1c4] ;  /* 0x0001c40001107983 */ /* 0x000e280000100800 */
[----:B------:R-:W0:Y:S02]  /*1a570*/  LDL R17, [R1+0x1c8] ;  /* 0x0001c80001117983 */ /* 0x000e240000100800 */
[----:B0-----:R-:W-:-:S04]  /*1a580*/  @P2 LOP3.LUT R17, R17, R16, RZ, 0x3c, !PT ;  /* 0x0000001011112212 */ /* 0x001fc800078e3cff */
[----:B------:R-:W-:-:S04]  /*1a590*/  @P2 LOP3.LUT R16, R17, R16, RZ, 0x3c, !PT ;  /* 0x0000001011102212 */ /* 0x000fc800078e3cff */
[----:B------:R-:W-:-:S05]  /*1a5a0*/  @P2 LOP3.LUT R17, R17, R16, RZ, 0x3c, !PT ;  /* 0x0000001011112212 */ /* 0x000fca00078e3cff */
[----:B------:R2:W3:Y:S02]  /*1a5b0*/  @P2 LDG.E.U8 R135, desc[UR24][R16.64] ;  /* 0x0000001810872981 */ /* 0x0004e4000c1e1100 */
[----:B--2---:R-:W-:Y:S02]  /*1a5c0*/  @P2 IMAD.MOV.U32 R16, RZ, RZ, R20 ;  /* 0x000000ffff102224 */ /* 0x004fe400078e0014 */
[----:B------:R-:W-:Y:S01]  /*1a5d0*/  @P2 IMAD.MOV.U32 R17, RZ, RZ, R18 ;  /* 0x000000ffff112224 */ /* 0x000fe200078e0012 */
[----:B------:R-:W2:Y:S04]  /*1a5e0*/  LDL R20, [R1+0x278] ;  /* 0x0002780001147983 */ /* 0x000ea80000100800 */
[----:B------:R0:W2:Y:S04]  /*1a5f0*/  @P2 LDG.E.U8 R134, desc[UR24][R16.64] ;  /* 0x0000001810862981 */ /* 0x0000a8000c1e1100 */
[----:B------:R-:W2:Y:S04]  /*1a600*/  LDL R18, [R1+0x274] ;  /* 0x0002740001127983 */ /* 0x000ea80000100800 */
[----:B------:R-:W2:Y:S01]  /*1a610*/  LDL R17, [R1+0x1d4] ;  /* 0x0001d40001117983 */ /* 0x000ea20000100800 */
[----:B------:R-:W-:Y:S01]  /*1a620*/  PRMT R133, RZ, 0x7610, R133 ;  /* 0x00007610ff857816 */ /* 0x000fe20000000085 */
[----:B0-----:R-:W-:Y:S01]  /*1a630*/  @P2 IMAD.MOV.U32 R16, RZ, RZ, R140 ;  /* 0x000000ffff102224 */ /* 0x001fe200078e008c */
[----:B------:R-:W-:Y:S01]  /*1a640*/  PRMT R132, RZ, 0x7610, R132 ;  /* 0x00007610ff847816 */ /* 0x000fe20000000084 */
[----:B------:R-:W3:Y:S01]  /*1a650*/  LDL R140, [R1+0x2b8] ;  /* 0x0002b800018c7983 */ /* 0x000ee20000100800 */
[----:B------:R-:W-:-:S02]  /*1a660*/  PRMT R131, RZ, 0x7610, R131 ;  /* 0x00007610ff837816 */ /* 0x000fc40000000083 */
[----:B------:R-:W-:Y:S02]  /*1a670*/  PRMT R130, RZ, 0x7610, R130 ;  /* 0x00007610ff827816 */ /* 0x000fe40000000082 */
[----:B------:R-:W-:Y:S02]  /*1a680*/  PRMT R129, RZ, 0x7610, R129 ;  /* 0x00007610ff817816 */ /* 0x000fe40000000081 */
[----:B------:R-:W-:Y:S02]  /*1a690*/  PRMT R128, RZ, 0x7610, R128 ;  /* 0x00007610ff807816 */ /* 0x000fe40000000080 */
[----:B------:R-:W-:Y:S01]  /*1a6a0*/  PRMT R127, RZ, 0x7610, R127 ;  /* 0x00007610ff7f7816 */ /* 0x000fe2000000007f */
[----:B--2---:R0:W2:Y:S02]  /*1a6b0*/  @P2 LDG.E.U8 R133, desc[UR24][R16.64] ;  /* 0x0000001810852981 */ /* 0x0040a4000c1e1100 */
[----:B0-----:R-:W-:Y:S02]  /*1a6c0*/  @P2 IMAD.MOV.U32 R16, RZ, RZ, R88 ;  /* 0x000000ffff102224 */ /* 0x001fe400078e0058 */
[----:B------:R-:W-:Y:S01]  /*1a6d0*/  @P2 IMAD.MOV.U32 R17, RZ, RZ, R87 ;  /* 0x000000ffff112224 */ /* 0x000fe200078e0057 */
[----:B------:R-:W2:Y:S04]  /*1a6e0*/  LDL R88, [R1+0x2a0] ;  /* 0x0002a00001587983 */ /* 0x000ea80000100800 */
[----:B------:R0:W2:Y:S04]  /*1a6f0*/  @P2 LDG.E.U8 R132, desc[UR24][R16.64] ;  /* 0x0000001810842981 */ /* 0x0000a8000c1e1100 */
[----:B------:R-:W2:Y:S01]  /*1a700*/  LDL R87, [R1+0x29c] ;  /* 0x00029c0001577983 */ /* 0x000ea20000100800 */
[----:B0-----:R-:W-:-:S02]  /*1a710*/  @P2 IMAD.MOV.U32 R16, RZ, RZ, R2 ;  /* 0x000000ffff102224 */ /* 0x001fc400078e0002 */
[----:B------:R-:W-:Y:S01]  /*1a720*/  @P2 IMAD.MOV.U32 R17, RZ, RZ, R5 ;  /* 0x000000ffff112224 */ /* 0x000fe200078e0005 */
[----:B------:R-:W-:Y:S01]  /*1a730*/  PRMT R126, RZ, 0x7610, R126 ;  /* 0x00007610ff7e7816 */ /* 0x000fe2000000007e */
[----:B------:R-:W2:Y:S04]  /*1a740*/  LDL R5, [R1+0x2bc] ;  /* 0x0002bc0001057983 */ /* 0x000ea80000100800 */
[----:B------:R0:W2:Y:S01]  /*1a750*/  @P2 LDG.E.U8 R131, desc[UR24][R16.64] ;  /* 0x0000001810832981 */ /* 0x0000a2000c1e1100 */
[----:B------:R-:W-:Y:S02]  /*1a760*/  PRMT R125, RZ, 0x7610, R125 ;  /* 0x00007610ff7d7816 */ /* 0x000fe4000000007d */
[----:B------:R-:W-:Y:S01]  /*1a770*/  PRMT R124, RZ, 0x7610, R124 ;  /* 0x00007610ff7c7816 */ /* 0x000fe2000000007c */
[----:B------:R-:W2:Y:S01]  /*1a780*/  LDL R2, [R1+0x2c0] ;  /* 0x0002c00001027983 */ /* 0x000ea20000100800 */
[----:B0-----:R-:W-:-:S02]  /*1a790*/  @P2 IMAD.MOV.U32 R16, RZ, RZ, R139 ;  /* 0x000000ffff102224 */ /* 0x001fc400078e008b */
[----:B------:R-:W-:Y:S01]  /*1a7a0*/  @P2 IMAD.MOV.U32 R17, RZ, RZ, R3 ;  /* 0x000000ffff112224 */ /* 0x000fe200078e0003 */
[----:B------:R-:W2:Y:S04]  /*1a7b0*/  LDL R139, [R1+0x2b0] ;  /* 0x0002b000018b7983 */ /* 0x000ea80000100800 */
[----:B------:R0:W2:Y:S04]  /*1a7c0*/  @P2 LDG.E.U8 R130, desc[UR24][R16.64] ;  /* 0x0000001810822981 */ /* 0x0000a8000c1e1100 */
[----:B------:R-:W2:Y:S01]  /*1a7d0*/  LDL R3, [R1+0x2ac] ;  /* 0x0002ac0001037983 */ /* 0x000ea20000100800 */
[----:B0-----:R-:W-:-:S02]  /*1a7e0*/  @P2 IMAD.MOV.U32 R16, RZ, RZ, R21 ;  /* 0x000000ffff102224 */ /* 0x001fc400078e0015 */
[----:B----4-:R-:W-:Y:S01]  /*1a7f0*/  @P2 IMAD.MOV.U32 R17, RZ, RZ, R19 ;  /* 0x000000ffff112224 */ /* 0x010fe200078e0013 */
[----:B------:R-:W-:Y:S01]  /*1a800*/  PRMT R123, RZ, 0x7610, R123 ;  /* 0x00007610ff7b7816 */ /* 0x000fe2000000007b */
[----:B------:R-:W4:Y:S04]  /*1a810*/  LDL R19, [R1+0x2c4] ;  /* 0x0002c40001137983 */ /* 0x000f280000100800 */
[----:B------:R0:W2:Y:S04]  /*1a820*/  @P2 LDG.E.U8 R129, desc[UR24][R16.64] ;  /* 0x0000001810812981 */ /* 0x0000a8000c1e1100 */
[----:B------:R-:W2:Y:S01]  /*1a830*/  LDL R21, [R1+0x2c8] ;  /* 0x0002c80001157983 */ /* 0x000ea20000100800 */
[----:B0-----:R-:W-:-:S02]  /*1a840*/  @P2 IMAD.MOV.U32 R16, RZ, RZ, R4 ;  /* 0x000000ffff102224 */ /* 0x001fc400078e0004 */
[----:B------:R-:W-:Y:S01]  /*1a850*/  @P2 IMAD.MOV.U32 R17, RZ, RZ, R15 ;  /* 0x000000ffff112224 */ /* 0x000fe200078e000f */
[----:B------:R-:W2:Y:S04]  /*1a860*/  LDL R4, [R1+0x2d0] ;  /* 0x0002d00001047983 */ /* 0x000ea80000100800 */
[----:B------:R0:W2:Y:S04]  /*1a870*/  @P2 LDG.E.U8 R128, desc[UR24][R16.64] ;  /* 0x0000001810802981 */ /* 0x0000a8000c1e1100 */
[----:B------:R-:W2:Y:S01]  /*1a880*/  LDL R15, [R1+0x2cc] ;  /* 0x0002cc00010f7983 */ /* 0x000ea20000100800 */
[----:B0-----:R-:W-:-:S02]  /*1a890*/  @P2 IMAD.MOV.U32 R16, RZ, RZ, R20 ;  /* 0x000000ffff102224 */ /* 0x001fc400078e0014 */
        /* <DEDUP_REMOVED lines=20> */
[----:B------:R0:W2:Y:S02]  /*1a9e0*/  @P2 LDG.E.U8 R124, desc[UR24][R16.64] ;  /* 0x00000018107c2981 */ /* 0x0000a4000c1e1100 */
[----:B0-----:R-:W-:Y:S02]  /*1a9f0*/  @P2 IMAD.MOV.U32 R16, RZ, RZ, R139 ;  /* 0x000000ffff102224 */ /* 0x001fe400078e008b */
[----:B------:R-:W-:Y:S01]  /*1aa00*/  @P2 IMAD.MOV.U32 R17, RZ, RZ, R3 ;  /* 0x000000ffff112224 */ /* 0x000fe200078e0003 */
[----:B------:R-:W2:Y:S04]  /*1aa10*/  LDL R139, [R1+0x2f0] ;  /* 0x0002f000018b7983 */ /* 0x000ea80000100800 */
[----:B------:R3:W2:Y:S04]  /*1aa20*/  @P2 LDG.E.U8 R123, desc[UR24][R16.64] ;  /* 0x00000018107b2981 */ /* 0x0006a8000c1e1100 */
[----:B------:R-:W2:Y:S04]  /*1aa30*/  LDL R3, [R1+0x2ec] ;  /* 0x0002ec0001037983 */ /* 0x000ea80000100800 */
[----:B------:R-:W2:Y:S01]  /*1aa40*/  LDL R17, [R1+0x2b4] ;  /* 0x0002b40001117983 */ /* 0x000ea20000100800 */
[----:B------:R-:W-:Y:S01]  /*1aa50*/  PRMT R122, RZ, 0x7610, R122 ;  /* 0x00007610ff7a7816 */ /* 0x000fe2000000007a */
[----:B---3--:R-:W-:Y:S01]  /*1aa60*/  @P2 IMAD.MOV.U32 R16, RZ, RZ, R140 ;  /* 0x000000ffff102224 */ /* 0x008fe200078e008c */
        /* <DEDUP_REMOVED lines=10> */
[----:B------:R-:W-:Y:S01]  /*1ab10*/  PRMT R114, RZ, 0x7610, R114 ;  /* 0x00007610ff727816 */ /* 0x000fe20000000072 */
[----:B------:R-:W2:Y:S04]  /*1ab20*/  LDL R5, [R1+0x314] ;  /* 0x0003140001057983 */ /* 0x000ea80000100800 */
[----:B------:R0:W2:Y:S01]  /*1ab30*/  @P2 LDG.E.U8 R121, desc[UR24][R16.64] ;  /* 0x0000001810792981 */ /* 0x0000a2000c1e1100 */
[----:B------:R-:W-:-:S02]  /*1ab40*/  PRMT R113, RZ, 0x7610, R113 ;  /* 0x00007610ff717816 */ /* 0x000fc40000000071 */
[----:B------:R-:W-:Y:S01]  /*1ab50*/  PRMT R112, RZ, 0x7610, R112 ;  /* 0x00007610ff707816 */ /* 0x000fe20000000070 */
[----:B------:R-:W2:Y:S01]  /*1ab60*/  LDL R2, [R1+0x318] ;  /* 0x0003180001027983 */ /* 0x000ea20000100800 */
[----:B0-----:R-:W-:Y:S02]  /*1ab70*/  @P2 IMAD.MOV.U32 R16, RZ, RZ, R21 ;  /* 0x000000ffff102224 */ /* 0x001fe400078e0015 */
[----:B----4-:R-:W-:Y:S01]  /*1ab80*/  @P2 IMAD.MOV.U32 R17, RZ, RZ, R19 ;  /* 0x000000ffff112224 */ /* 0x010fe200078e0013 */
        /* <DEDUP_REMOVED lines=28> */
[----:B------:R0:W2:Y:S04]  /*1ad50*/  @P2 LDG.E.U8 R114, desc[UR24][R16.64] ;  /* 0x0000001810722981 */ /* 0x0000a8000c1e1100 */
        /* <DEDUP_REMOVED lines=12> */
[----:B------:R-:W2:Y:S01]  /*1ae20*/  LDL R17, [R1+0x30c] ;  /* 0x00030c0001117983 */ /* 0x000ea20000100800 */
[----:B------:R-:W-:Y:S01]  /*1ae30*/  PRMT R111, RZ, 0x7610, R111 ;  /* 0x00007610ff6f7816 */ /* 0x000fe2000000006f */
[----:B---3--:R-:W-:Y:S01]  /*1ae40*/  @P2 IMAD.MOV.U32 R16, RZ, RZ, R140 ;  /* 0x000000ffff102224 */ /* 0x008fe200078e008c */
[----:B------:R-:W-:Y:S01]  /*1ae50*/  PRMT R110, RZ, 0x7610, R110 ;  /* 0x00007610ff6e7816 */ /* 0x000fe2000000006e */
[----:B------:R-:W3:Y:S01]  /*1ae60*/  LDL R140, [R1+0x370] ;  /* 0x00037000018c7983 */ /* 0x000ee20000100800 */
[----:B------:R-:W-:Y:S02]  /*1ae70*/  PRMT R109, RZ, 0x7610, R109 ;  /* 0x00007610ff6d7816 */ /* 0x000fe4000000006d */
        /* <DEDUP_REMOVED lines=11> */
[----:B----4-:R-:W-:-:S02]  /*1af30*/  @P2 IMAD.MOV.U32 R16, RZ, RZ, R21 ;  /* 0x000000ffff102224 */ /* 0x010fc400078e0015 */
[----:B------:R-:W-:Y:S01]  /*1af40*/  @P2 IMAD.MOV.U32 R17, RZ, RZ, R19 ;  /* 0x000000ffff112224 */ /* 0x000fe200078e0013 */
        /* <DEDUP_REMOVED lines=9> */
[----:B------:R-:W-:-:S05]  /*1afe0*/  @P2 IMAD.MOV.U32 R17, RZ, RZ, R18 ;  /* 0x000000ffff112224 */ /* 0x000fca00078e0012 */
[----:B------:R0:W2:Y:S02]  /*1aff0*/  @P2 LDG.E.U8 R107, desc[UR24][R16.64] ;  /* 0x00000018106b2981 */ /* 0x0000a4000c1e1100 */
[----:B0-----:R-:W-:Y:S02]  /*1b000*/  @P2 IMAD.MOV.U32 R16, RZ, RZ, R88 ;  /* 0x000000ffff102224 */ /* 0x001fe400078e0058 */
[----:B------:R-:W-:-:S05]  /*1b010*/  @P2 IMAD.MOV.U32 R17, RZ, RZ, R87 ;  /* 0x000000ffff112224 */ /* 0x000fca00078e0057 */
[----:B------:R0:W2:Y:S02]  /*1b020*/  @P2 LDG.E.U8 R106, desc[UR24][R16.64] ;  /* 0x00000018106a2981 */ /* 0x0000a4000c1e1100 */
[----:B0-----:R-:W-:Y:S02]  /*1b030*/  @P2 IMAD.MOV.U32 R16, RZ, RZ, R139 ;  /* 0x000000ffff102224 */ /* 0x001fe400078e008b */
[----:B------:R-:W-:-:S05]  /*1b040*/  @P2 IMAD.MOV.U32 R17, RZ, RZ, R3 ;  /* 0x000000ffff112224 */ /* 0x000fca00078e0003 */
[----:B------:R0:W2:Y:S02]  /*1b050*/  @P2 LDG.E.U8 R105, desc[UR24][R16.64] ;  /* 0x0000001810692981 */ /* 0x0000a4000c1e1100 */
[----:B0-----:R-:W-:Y:S02]  /*1b060*/  @P2 IMAD.MOV.U32 R16, RZ, RZ, R100 ;  /* 0x000000ffff102224 */ /* 0x001fe400078e0064 */
[----:B------:R-:W-:Y:S02]  /*1b070*/  @P2 IMAD.MOV.U32 R17, RZ, RZ, R102 ;  /* 0x000000ffff112224 */ /* 0x000fe400078e0066 */
[----:B------:R-:W2:Y:S04]  /*1b080*/  LDL.LU R102, [R1+0xb00] ;  /* 0x000b000001667983 */ /* 0x000ea80000300800 */
[----:B------:R-:W2:Y:S04]  /*1b090*/  LDL.LU R100, [R1+0xafc] ;  /* 0x000afc0001647983 */ /* 0x000ea80000300800 */
[----:B------:R0:W2:Y:S01]  /*1b0a0*/  @P2 LDG.E.U8 R104, desc[UR24][R16.64] ;  /* 0x0000001810682981 */ /* 0x0000a2000c1e1100 */
[----:B------:R-:W-:-:S02]  /*1b0b0*/  PRMT R103, RZ, 0x7610, R103 ;  /* 0x00007610ff677816 */ /* 0x000fc40000000067 */
[----:B------:R-:W-:Y:S01]  /*1b0c0*/  PRMT R101, RZ, 0x7610, R101 ;  /* 0x00007610ff657816 */ /* 0x000fe20000000065 */
[----:B------:R-:W2:Y:S04]  /*1b0d0*/  LDL R18, [R1+0x38c] ;  /* 0x00038c0001127983 */ /* 0x000ea80000100800 */
[----:B------:R-:W2:Y:S04]  /*1b0e0*/  LDL R20, [R1+0x390] ;  /* 0x0003900001147983 */ /* 0x000ea80000100800 */
[----:B------:R-:W0:Y:S04]  /*1b0f0*/  LDL R16, [R1+0x34c] ;  /* 0x00034c0001107983 */ /* 0x000e280000100800 */
[----:B------:R-:W0:Y:S04]  /*1b100*/  LDL R17, [R1+0x350] ;  /* 0x0003500001117983 */ /* 0x000e280000100800 */
[----:B------:R-:W2:Y:S04]  /*1b110*/  LDL R87, [R1+0x394] ;  /* 0x0003940001577983 */ /* 0x000ea80000100800 */
[----:B------:R-:W2:Y:S04]  /*1b120*/  LDL R88, [R1+0x398] ;  /* 0x0003980001587983 */ /* 0x000ea80000100800 */
[----:B------:R-:W2:Y:S04]  /*1b130*/  LDL R3, [R1+0x39c] ;  /* 0x00039c0001037983 */ /* 0x000ea80000100800 */
[----:B------:R-:W2:Y:S01]  /*1b140*/  LDL R139, [R1+0x3a0] ;  /* 0x0003a000018b7983 */ /* 0x000ea20000100800 */
[----:B0-----:R-:W-:-:S04]  /*1b150*/  @P2 LOP3.LUT R17, R17, R16, RZ, 0x3c, !PT ;  /* 0x0000001011112212 */ /* 0x001fc800078e3cff */
[----:B------:R-:W-:-:S04]  /*1b160*/  @P2 LOP3.LUT R16, R17, R16, RZ, 0x3c, !PT ;  /* 0x0000001011102212 */ /* 0x000fc800078e3cff */
[----:B------:R-:W-:-:S05]  /*1b170*/  @P2 LOP3.LUT R17, R17, R16, RZ, 0x3c, !PT ;  /* 0x0000001011112212 */ /* 0x000fca00078e3cff */
[----:B------:R0:W3:Y:S04]  /*1b180*/  @P2 LDG.E.U8 R103, desc[UR24][R16.64] ;  /* 0x0000001810672981 */ /* 0x0000e8000c1e1100 */
[----:B------:R-:W0:Y:S04]  /*1b190*/  LDL R16, [R1+0x354] ;  /* 0x0003540001107983 */ /* 0x000e280000100800 */
[----:B------:R-:W0:Y:S01]  /*1b1a0*/  LDL R17, [R1+0x358] ;  /* 0x0003580001117983 */ /* 0x000e220000100800 */
[----:B--2---:R-:W-:Y:S02]  /*1b1b0*/  PRMT R102, RZ, 0x7610, R102 ;  /* 0x00007610ff667816 */ /* 0x004fe40000000066 */
[----:B0-----:R-:W-:-:S04]  /*1b1c0*/  @P2 LOP3.LUT R17, R17, R16, RZ, 0x3c, !PT ;  /* 0x0000001011112212 */ /* 0x001fc800078e3cff */
[----:B------:R-:W-:-:S04]  /*1b1d0*/  @P2 LOP3.LUT R16, R17, R16, RZ, 0x3c, !PT ;  /* 0x0000001011102212 */ /* 0x000fc800078e3cff */
[----:B------:R-:W-:-:S05]  /*1b1e0*/  @P2 LOP3.LUT R17, R17, R16, RZ, 0x3c, !PT ;  /* 0x0000001011112212 */ /* 0x000fca00078e3cff */
[----:B------:R0:W2:Y:S04]  /*1b1f0*/  @P2 LDG.E.U8 R102, desc[UR24][R16.64] ;  /* 0x0000001810662981 */ /* 0x0000a8000c1e1100 */
[----:B------:R-:W2:Y:S01]  /*1b200*/  LDL R17, [R1+0x35c] ;  /* 0x00035c0001117983 */ /* 0x000ea20000100800 */
[----:B0-----:R-:W-:-:S03]  /*1b210*/  @P2 IMAD.MOV.U32 R16, RZ, RZ, R96 ;  /* 0x000000ffff102224 */ /* 0x001fc600078e0060 */
[----:B------:R-:W3:Y:S04]  /*1b220*/  LDL.LU R96, [R1+0xaf8] ;  /* 0x000af80001607983 */ /* 0x000ee80000300800 */
[----:B--2---:R0:W2:Y:S04]  /*1b230*/  @P2 LDG.E.U8 R101, desc[UR24][R16.64] ;  /* 0x0000001810652981 */ /* 0x0040a8000c1e1100 */
[----:B------:R-:W0:Y:S04]  /*1b240*/  LDL R16, [R1+0x364] ;  /* 0x0003640001107983 */ /* 0x000e280000100800 */
[----:B------:R-:W0:Y:S01]  /*1b250*/  LDL R17, [R1+0x368] ;  /* 0x0003680001117983 */ /* 0x000e220000100800 */
[----:B------:R-:W-:-:S02]  /*1b260*/  PRMT R100, RZ, 0x7610, R100 ;  /* 0x00007610ff647816 */ /* 0x000fc40000000064 */
[----:B0-----:R-:W-:-:S04]  /*1b270*/  @P2 LOP3.LUT R17, R17, R16, RZ, 0x3c, !PT ;  /* 0x0000001011112212 */ /* 0x001fc800078e3cff */
[----:B------:R-:W-:-:S04]  /*1b280*/  @P2 LOP3.LUT R16, R17, R16, RZ, 0x3c, !PT ;  /* 0x0000001011102212 */ /* 0x000fc800078e3cff */
[----:B------:R-:W-:-:S05]  /*1b290*/  @P2 LOP3.LUT R17, R17, R16, RZ, 0x3c, !PT ;  /* 0x0000001011112212 */ /* 0x000fca00078e3cff */
[----:B------:R3:W2:Y:S04]  /*1b2a0*/  @P2 LDG.E.U8 R100, desc[UR24][R16.64] ;  /* 0x0000001810642981 */ /* 0x0006a8000c1e1100 */
[----:B------:R-:W2:Y:S01]  /*1b2b0*/  LDL R17, [R1+0x36c] ;  /* 0x00036c0001117983 */ /* 0x000ea20000100800 */
[----:B------:R-:W-:Y:S01]  /*1b2c0*/  PRMT R99, RZ, 0x7610, R99 ;  /* 0x00007610ff637816 */ /* 0x000fe20000000063 */
[----:B---3--:R-:W-:Y:S01]  /*1b2d0*/  @P2 IMAD.MOV.U32 R16, RZ, RZ, R140 ;  /* 0x000000ffff102224 */ /* 0x008fe200078e008c */
[----:B------:R-:W-:Y:S02]  /*1b2e0*/  PRMT R98, RZ, 0x7610, R98 ;  /* 0x00007610ff627816 */ /* 0x000fe40000000062 */
[----:B------:R-:W-:Y:S02]  /*1b2f0*/  PRMT R97, RZ, 0x7610, R97 ;  /* 0x00007610ff617816 */ /* 0x000fe40000000061 */
[----:B------:R-:W-:-:S02]  /*1b300*/  PRMT R96, RZ, 0x7610, R96 ;  /* 0x00007610ff607816 */ /* 0x000fc40000000060 */
[----:B------:R-:W-:Y:S02]  /*1b310*/  PRMT R95, RZ, 0x7610, R95 ;  /* 0x00007610ff5f7816 */ /* 0x000fe4000000005f */
[----:B------:R-:W-:Y:S02]  /*1b320*/  PRMT R94, RZ, 0x7610, R94 ;  /* 0x00007610ff5e7816 */ /* 0x000fe4000000005e */
[----:B------:R-:W-:Y:S01]  /*1b330*/  PRMT R93, RZ, 0x7610, R93 ;  /* 0x00007610ff5d7816 */ /* 0x000fe2000000005d */
[----:B--2---:R0:W2:Y:S02]  /*1b340*/  @P2 LDG.E.U8 R99, desc[UR24][R16.64] ;  /* 0x0000001810632981 */ /* 0x0040a4000c1e1100 */
[----:B0-----:R-:W-:Y:S02]  /*1b350*/  @P2 IMAD.MOV.U32 R16, RZ, RZ, R2 ;  /* 0x000000ffff102224 */ /* 0x001fe400078e0002 */
[----:B------:R-:W-:-:S05]  /*1b360*/  @P2 IMAD.MOV.U32 R17, RZ, RZ, R5 ;  /* 0x000000ffff112224 */ /* 0x000fca00078e0005 */
[----:B------:R4:W3:Y:S02]  /*1b370*/  @P2 LDG.E.U8 R98, desc[UR24][R16.64] ;  /* 0x0000001810622981 */ /* 0x0008e4000c1e1100 */
[----:B----4-:R-:W-:Y:S02]  /*1b380*/  @P2 IMAD.MOV.U32 R16, RZ, RZ, R21 ;  /* 0x000000ffff102224 */ /* 0x010fe400078e0015 */
[----:B------:R-:W-:-:S05]  /*1b390*/  @P2 IMAD.MOV.U32 R17, RZ, RZ, R19 ;  /* 0x000000ffff112224 */ /* 0x000fca00078e0013 */
[----:B------:R0:W4:Y:S02]  /*1b3a0*/  @P2 LDG.E.U8 R97, desc[UR24][R16.64] ;  /* 0x0000001810612981 */ /* 0x000124000c1e1100 */
[----:B0-----:R-:W-:Y:S02]  /*1b3b0*/  @P2 IMAD.MOV.U32 R16, RZ, RZ, R4 ;  /* 0x000000ffff102224 */ /* 0x001fe400078e0004 */
        /* <DEDUP_REMOVED lines=12> */
[----:B------:R-:W-:Y:S01]  /*1b480*/  @P2 IMAD.MOV.U32 R16, RZ, RZ, R83 ;  /* 0x000000ffff102224 */ /* 0x000fe200078e0053 */
[----:B------:R-:W2:Y:S04]  /*1b490*/  LDL.LU R85, [R1+0xaf4] ;  /* 0x000af40001557983 */ /* 0x000ea80000300800 */
[----:B------:R-:W2:Y:S01]  /*1b4a0*/  LDL.LU R83, [R1+0xaf0] ;  /* 0x000af00001537983 */ /* 0x000ea20000300800 */
[----:B------:R-:W-:-:S02]  /*1b4b0*/  PRMT R92, RZ, 0x7610, R92 ;  /* 0x00007610ff5c7816 */ /* 0x000fc4000000005c */
[----:B------:R-:W-:-:S04]  /*1b4c0*/  PRMT R90, RZ, 0x7610, R90 ;  /* 0x00007610ff5a7816 */ /* 0x000fc8000000005a */
[----:B------:R0:W3:Y:S01]  /*1b4d0*/  @P2 LDG.E.U8 R92, desc[UR24][R16.64] ;  /* 0x00000018105c2981 */ /* 0x0000e2000c1e1100 */
[----:B------:R-:W-:Y:S01]  /*1b4e0*/  PRMT R89, RZ, 0x7610, R89 ;  /* 0x00007610ff597816 */ /* 0x000fe20000000059 */
[----:B0-----:R-:W-:Y:S02]  /*1b4f0*/  @P2 IMAD.MOV.U32 R16, RZ, RZ, R117 ;  /* 0x000000ffff102224 */ /* 0x001fe400078e0075 */
[----:B------:R-:W-:Y:S01]  /*1b500*/  @P2 IMAD.MOV.U32 R17, RZ, RZ, R12 ;  /* 0x000000ffff112224 */ /* 0x000fe200078e000c */
[----:B------:R-:W-:Y:S01]  /*1b510*/  PRMT R59, RZ, 0x7610, R59 ;  /* 0x00007610ff3b7816 */ /* 0x000fe2000000003b */
[----:B------:R-:W3:Y:S04]  /*1b520*/  LDL.LU R12, [R1+0xaec] ;  /* 0x000aec00010c7983 */ /* 0x000ee80000300800 */
[----:B------:R0:W3:Y:S01]  /*1b530*/  @P2 LDG.E.U8 R90, desc[UR24][R16.64] ;  /* 0x00000018105a2981 */ /* 0x0000e2000c1e1100 */
[----:B------:R-:W-:-:S02]  /*1b540*/  PRMT R71, RZ, 0x7610, R71 ;  /* 0x00007610ff477816 */ /* 0x000fc40000000047 */
[----:B------:R-:W-:Y:S01]  /*1b550*/  PRMT R86, RZ, 0x7610, R86 ;  /* 0x00007610ff567816 */ /* 0x000fe20000000056 */
[----:B------:R-:W3:Y:S01]  /*1b560*/  LDL.LU R117, [R1+0xae8] ;  /* 0x000ae80001757983 */ /* 0x000ee20000300800 */
[----:B0-----:R-:W-:Y:S02]  /*1b570*/  @P2 IMAD.MOV.U32 R16, RZ, RZ, R162 ;  /* 0x000000ffff102224 */ /* 0x001fe400078e00a2 */
[----:B------:R-:W-:Y:S01]  /*1b580*/  @P2 IMAD.MOV.U32 R17, RZ, RZ, R11 ;  /* 0x000000ffff112224 */ /* 0x000fe200078e000b */
[----:B------:R-:W-:Y:S01]  /*1b590*/  PRMT R58, RZ, 0x7610, R58 ;  /* 0x00007610ff3a7816 */ /* 0x000fe2000000003a */
[----:B------:R-:W3:Y:S04]  /*1b5a0*/  LDL.LU R11, [R1+0xae4] ;  /* 0x000ae400010b7983 */ /* 0x000ee80000300800 */
[----:B------:R0:W3:Y:S01]  /*1b5b0*/  @P2 LDG.E.U8 R89, desc[UR24][R16.64] ;  /* 0x0000001810592981 */ /* 0x0000e2000c1e1100 */
[----:B------:R-:W-:-:S02]  /*1b5c0*/  PRMT R70, RZ, 0x7610, R70 ;  /* 0x00007610ff467816 */ /* 0x000fc40000000046 */
[----:B------:R-:W-:Y:S01]  /*1b5d0*/  PRMT R82, RZ, 0x7610, R82 ;  /* 0x00007610ff527816 */ /* 0x000fe20000000052 */
[----:B------:R-:W5:Y:S01]  /*1b5e0*/  LDL.LU R162, [R1+0xae0] ;  /* 0x000ae00001a27983 */ /* 0x000f620000300800 */
[----:B0-----:R-:W-:Y:S02]  /*1b5f0*/  @P2 IMAD.MOV.U32 R16, RZ, RZ, R148 ;  /* 0x000000ffff102224 */ /* 0x001fe400078e0094 */
[----:B------:R-:W-:Y:S02]  /*1b600*/  @P2 IMAD.MOV.U32 R17, RZ, RZ, R161 ;  /* 0x000000ffff112224 */ /* 0x000fe400078e00a1 */
[----:B------:R-:W5:Y:S04]  /*1b610*/  LDL.LU R161, [R1+0xadc] ;  /* 0x000adc0001a17983 */ /* 0x000f680000300800 */
[----:B------:R0:W3:Y:S04]  /*1b620*/  @P2 LDG.E.U8 R59, desc[UR24][R16.64] ;  /* 0x00000018103b2981 */ /* 0x0000e8000c1e1100 */
[----:B------:R-:W5:Y:S01]  /*1b630*/  LDL.LU R148, [R1+0xad8] ;  /* 0x000ad80001947983 */ /* 0x000f620000300800 */
[----:B0-----:R-:W-:-:S02]  /*1b640*/  @P2 IMAD.MOV.U32 R16, RZ, RZ, R160 ;  /* 0x000000ffff102224 */ /* 0x001fc400078e00a0 */
[----:B------:R-:W-:Y:S02]  /*1b650*/  @P2 IMAD.MOV.U32 R17, RZ, RZ, R147 ;  /* 0x000000ffff112224 */ /* 0x000fe400078e0093 */
[----:B------:R-:W5:Y:S04]  /*1b660*/  LDL.LU R147, [R1+0xad4] ;  /* 0x000ad40001937983 */ /* 0x000f680000300800 */
[----:B------:R0:W3:Y:S04]  /*1b670*/  @P2 LDG.E.U8 R71, desc[UR24][R16.64] ;  /* 0x0000001810472981 */ /* 0x0000e8000c1e1100 */
[----:B------:R-:W5:Y:S01]  /*1b680*/  LDL.LU R160, [R1+0xad0] ;  /* 0x000ad00001a07983 */ /* 0x000f620000300800 */
[----:B0-----:R-:W-:-:S02]  /*1b690*/  @P2 IMAD.MOV.U32 R16, RZ, RZ, R154 ;  /* 0x000000ffff102224 */ /* 0x001fc400078e009a */
[----:B------:R-:W-:Y:S02]  /*1b6a0*/  @P2 IMAD.MOV.U32 R17, RZ, RZ, R159 ;  /* 0x000000ffff112224 */ /* 0x000fe400078e009f */
[----:B------:R-:W5:Y:S01]  /*1b6b0*/  LDL.LU R159, [R1+0xacc] ;  /* 0x000acc00019f7983 */ /* 0x000f620000300800 */
[----:B------:R-:W-:-:S03]  /*1b6c0*/  PRMT R57, RZ, 0x7610, R57 ;  /* 0x00007610ff397816 */ /* 0x000fc60000000039 */
[----:B------:R-:W5:Y:S04]  /*1b6d0*/  LDL.LU R154, [R1+0xac8] ;  /* 0x000ac800019a7983 */ /* 0x000f680000300800 */
[----:B------:R-:W3:Y:S01]  /*1b6e0*/  LDL.LU R20, [R1+0x558] ;  /* 0x0005580001147983 */ /* 0x000ee20000300800 */
[----:B------:R-:W-:Y:S02]  /*1b6f0*/  PRMT R69, RZ, 0x7610, R69 ;  /* 0x00007610ff457816 */ /* 0x000fe40000000045 */
[----:B------:R-:W-:Y:S02]  /*1b700*/  PRMT R81, RZ, 0x7610, R81 ;  /* 0x00007610ff517816 */ /* 0x000fe40000000051 */
[----:B--2---:R-:W-:-:S06]  /*1b710*/  PRMT R83, RZ, 0x7610, R83 ;  /* 0x00007610ff537816 */ /* 0x004fcc0000000053 */
[----:B------:R0:W2:Y:S02]  /*1b720*/  @P2 LDG.E.U8 R83, desc[UR24][R16.64] ;  /* 0x0000001810532981 */ /* 0x0000a4000c1e1100 */
[----:B0-----:R-:W-:Y:S02]  /*1b730*/  @P2 IMAD.MOV.U32 R16, RZ, RZ, R146 ;  /* 0x000000ffff102224 */ /* 0x001fe400078e0092 */
[----:B------:R-:W-:Y:S01]  /*1b740*/  @P2 IMAD.MOV.U32 R17, RZ, RZ, R153 ;  /* 0x000000ffff112224 */ /* 0x000fe200078e0099 */
[----:B------:R-:W-:Y:S01]  /*1b750*/  PRMT R85, RZ, 0x7610, R85 ;  /* 0x00007610ff557816 */ /* 0x000fe20000000055 */
[----:B------:R-:W5:Y:S04]  /*1b760*/  LDL.LU R153, [R1+0xac4] ;  /* 0x000ac40001997983 */ /* 0x000f680000300800 */
[----:B------:R0:W2:Y:S04]  /*1b770*/  @P2 LDG.E.U8 R86, desc[UR24][R16.64] ;  /* 0x0000001810562981 */ /* 0x0000a8000c1e1100 */
[----:B------:R-:W5:Y:S04]  /*1b780*/  LDL.LU R146, [R1+0xac0] ;  /* 0x000ac00001927983 */ /* 0x000f680000300800 */
[----:B------:R-:W2:Y:S01]  /*1b790*/  LDL.LU R87, [R1+0x564] ;  /* 0x0005640001577983 */ /* 0x000ea20000300800 */
[----:B0-----:R-:W-:-:S02]  /*1b7a0*/  @P2 IMAD.MOV.U32 R16, RZ, RZ, R165 ;  /* 0x000000ffff102224 */ /* 0x001fc400078e00a5 */
[----:B------:R-:W-:Y:S02]  /*1b7b0*/  @P2 IMAD.MOV.U32 R17, RZ, RZ, R145 ;  /* 0x000000ffff112224 */ /* 0x000fe400078e0091 */
[----:B------:R-:W5:Y:S04]  /*1b7c0*/  LDL.LU R145, [R1+0xabc] ;  /* 0x000abc0001917983 */ /* 0x000f680000300800 */
[----:B------:R0:W4:Y:S04]  /*1b7d0*/  @P2 LDG.E.U8 R58, desc[UR24][R16.64] ;  /* 0x00000018103a2981 */ /* 0x000128000c1e1100 */
[----:B------:R-:W5:Y:S04]  /*1b7e0*/  LDL.LU R165, [R1+0xab8] ;  /* 0x000ab80001a57983 */ /* 0x000f680000300800 */
[----:B------:R-:W4:Y:S01]  /*1b7f0*/  LDL.LU R88, [R1+0x57c] ;  /* 0x00057c0001587983 */ /* 0x000f220000300800 */
        /* <DEDUP_REMOVED lines=10> */
[----:B------:R-:W5:Y:S01]  /*1b8a0*/  LDL.LU R151, [R1+0xaa8] ;  /* 0x000aa80001977983 */ /* 0x000f620000300800 */
        /* <DEDUP_REMOVED lines=15> */
[----:B------:R-:W4:Y:S01]  /*1b9a0*/  LDL.LU R141, [R1+0x5a8] ;  /* 0x0005a800018d7983 */ /* 0x000f220000300800 */
[----:B0-----:R-:W-:-:S02]  /*1b9b0*/  @P2 IMAD.MOV.U32 R16, RZ, RZ, R150 ;  /* 0x000000ffff102224 */ /* 0x001fc400078e0096 */
[----:B------:R-:W-:Y:S02]  /*1b9c0*/  @P2 IMAD.MOV.U32 R17, RZ, RZ, R155 ;  /* 0x000000ffff112224 */ /* 0x000fe400078e009b */
[----:B------:R-:W5:Y:S04]  /*1b9d0*/  LDL.LU R155, [R1+0xa90] ;  /* 0x000a9000019b7983 */ /* 0x000f680000300800 */
[----:B------:R0:W4:Y:S04]  /*1b9e0*/  @P2 LDG.E.U8 R81, desc[UR24][R16.64] ;  /* 0x0000001810512981 */ /* 0x000128000c1e1100 */
[----:B------:R-:W5:Y:S01]  /*1b9f0*/  LDL.LU R150, [R1+0xa8c] ;  /* 0x000a8c0001967983 */ /* 0x000f620000300800 */
[----:B0-----:R-:W-:-:S02]  /*1ba00*/  @P2 IMAD.MOV.U32 R17, RZ, RZ, R149 ;  /* 0x000000ffff112224 */ /* 0x001fc400078e0095 */
[----:B------:R-:W-:Y:S01]  /*1ba10*/  @P2 IMAD.MOV.U32 R16, RZ, RZ, R142 ;  /* 0x000000ffff102224 */ /* 0x000fe200078e008e */
[----:B------:R-:W5:Y:S04]  /*1ba20*/  LDL.LU R149, [R1+0xa88] ;  /* 0x000a880001957983 */ /* 0x000f680000300800 */
[----:B------:R-:W5:Y:S04]  /*1ba30*/  LDL.LU R142, [R1+0xa84] ;  /* 0x000a8400018e7983 */ /* 0x000f680000300800 */
[----:B------:R-:W4:Y:S01]  /*1ba40*/  LDL.LU R15, [R1+0x208] ;  /* 0x00020800010f7983 */ /* 0x000f220000300800 */
[----:B------:R-:W-:-:S02]  /*1ba50*/  PRMT R84, RZ, 0x7610, R84 ;  /* 0x00007610ff547816 */ /* 0x000fc40000000054 */
[----:B---3--:R-:W-:-:S04]  /*1ba60*/  SEL R18, R10, R20, !P3 ;  /* 0x000000140a127207 */ /* 0x008fc80005800000 */
[----:B------:R2:W3:Y:S01]  /*1ba70*/  @P2 LDG.E.U8 R84, desc[UR24][R16.64] ;  /* 0x0000001810542981 */ /* 0x0004e2000c1e1100 */
[----:B------:R-:W-:Y:S01]  /*1ba80*/  IMAD R18, R18, UR6, RZ ;  /* 0x0000000612127c24 */ /* 0x000fe2000f8e02ff */
[----:B------:R-:W-:Y:S02]  /*1ba90*/  PRMT R47, RZ, 0x7610, R47 ;  /* 0x00007610ff2f7816 */ /* 0x000fe4000000002f */
[----:B------:R-:W-:Y:S02]  /*1baa0*/  PRMT R56, RZ, 0x7610, R56 ;  /* 0x00007610ff387816 */ /* 0x000fe40000000038 */
[----:B------:R-:W-:Y:S02]  /*1bab0*/  PRMT R68, RZ, 0x7610, R68 ;  /* 0x00007610ff447816 */ /* 0x000fe40000000044 */
[----:B--2---:R-:W-:-:S05]  /*1bac0*/  SEL R16, R10, R87, !P3 ;  /* 0x000000570a107207 */ /* 0x004fca0005800000 */
[----:B------:R-:W-:Y:S01]  /*1bad0*/  IMAD R19, R16, UR6, RZ ;  /* 0x0000000610137c24 */ /* 0x000fe2000f8e02ff */
[----:B----4-:R-:W-:-:S05]  /*1bae0*/  SEL R17, R10, R88, !P3 ;  /* 0x000000580a117207 */ /* 0x010fca0005800000 */
[----:B------:R-:W-:Y:S01]  /*1baf0*/  IMAD R20, R17, UR4, RZ ;  /* 0x0000000411147c24 */ /* 0x000fe2000f8e02ff */
[----:B------:R-:W0:Y:S01]  /*1bb00*/  LDCU UR4, c[0x0][0x3b0] ;  /* 0x00007600ff0477ac */ /* 0x000e220008000800 */
[----:B------:R-:W-:-:S05]  /*1bb10*/  SEL R16, R10, R3, !P3 ;  /* 0x000000030a107207 */ /* 0x000fca0005800000 */
[----:B------:R-:W-:Y:S01]  /*1bb20*/  IMAD R21, R16, UR5, RZ ;  /* 0x0000000510157c24 */ /* 0x000fe2000f8e02ff */
[----:B------:R-:W-:Y:S01]  /*1bb30*/  PRMT R80, RZ, 0x7610, R80 ;  /* 0x00007610ff507816 */ /* 0x000fe20000000050 */
[----:B------:R-:W1:Y:S01]  /*1bb40*/  LDCU UR5, c[0x0][0x3b0] ;  /* 0x00007600ff0577ac */ /* 0x000e620008000800 */
[----:B------:R-:W-:Y:S01]  /*1bb50*/  @!P4 IMAD.MOV R15, RZ, RZ, -R15 ;  /* 0x000000ffff0fc224 */ /* 0x000fe200078e0a0f */
[----:B------:R-:W-:-:S04]  /*1bb60*/  IADD3 R4, P4, PT, R18, R7, RZ ;  /* 0x0000000712047210 */ /* 0x000fc80007f9e0ff */
[-C--:B------:R-:W-:Y:S02]  /*1bb70*/  LEA.HI.X.SX32 R5, R18, R6.reuse, 0x1, P4 ;  /* 0x0000000612057211 */ /* 0x080fe400020f0eff */
[CC--:B------:R-:W-:Y:S01]  /*1bb80*/  IADD3 R2, P4, PT, R19.reuse, R7.reuse, RZ ;  /* 0x0000000713027210 */ /* 0x0c0fe20007f9e0ff */
[----:B------:R-:W-:Y:S03]  /*1bb90*/  STL [R1+0x420], R4 ;  /* 0x0004200401007387 */ /* 0x000fe60000100800 */
[-C--:B------:R-:W-:Y:S02]  /*1bba0*/  LEA.HI.X.SX32 R88, R19, R6.reuse, 0x1, P4 ;  /* 0x0000000613587211 */ /* 0x080fe400020f0eff */
[----:B------:R-:W-:Y:S01]  /*1bbb0*/  IADD3 R3, P4, PT, R20, R7, RZ ;  /* 0x0000000714037210 */ /* 0x000fe20007f9e0ff */
[----:B------:R2:W-:Y:S01]  /*1bbc0*/  STL [R1+0x41c], R5 ;  /* 0x00041c0501007387 */ /* 0x0005e20000100800 */
[----:B------:R-:W-:Y:S01]  /*1bbd0*/  @P2 IMAD.MOV.U32 R16, RZ, RZ, R4 ;  /* 0x000000ffff102224 */ /* 0x000fe200078e0004 */
[----:B------:R-:W-:Y:S01]  /*1bbe0*/  SEL R18, R10, R139, !P3 ;  /* 0x0000008b0a127207 */ /* 0x000fe20005800000 */
[----:B------:R-:W-:Y:S01]  /*1bbf0*/  @P2 IMAD.MOV.U32 R17, RZ, RZ, R5 ;  /* 0x000000ffff112224 */ /* 0x000fe200078e0005 */
[----:B------:R-:W-:Y:S04]  /*1bc00*/  STL [R1+0x428], R2 ;  /* 0x0004280201007387 */ /* 0x000fe80000100800 */
[----:B------:R4:W-:Y:S01]  /*1bc10*/  STL [R1+0x424], R88 ;  /* 0x0004245801007387 */ /* 0x0009e20000100800 */
[----:B--2---:R-:W-:-:S02]  /*1bc20*/  LEA.HI.X.SX32 R5, R20, R6, 0x1, P4 ;  /* 0x0000000614057211 */ /* 0x004fc400020f0eff */
[----:B------:R-:W-:Y:S01]  /*1bc30*/  IADD3 R139, P4, PT, R21, R7, RZ ;  /* 0x00000007158b7210 */ /* 0x000fe20007f9e0ff */
[----:B------:R2:W-:Y:S04]  /*1bc40*/  STL [R1+0x430], R3 ;  /* 0x0004300301007387 */ /* 0x0005e80000100800 */
[----:B------:R-:W3:Y:S04]  /*1bc50*/  LDL.LU R4, [R1+0x5cc] ;  /* 0x0005cc0001047983 */ /* 0x000ee80000300800 */
[----:B------:R0:W3:Y:S04]  /*1bc60*/  @P2 LDG.E.U8 R47, desc[UR24][R16.64] ;  /* 0x00000018102f2981 */ /* 0x0000e8000c1e1100 */
[----:B------:R-:W3:Y:S04]  /*1bc70*/  LDL.LU R87, [R1+0x5c4] ;  /* 0x0005c40001577983 */ /* 0x000ee80000300800 */
[----:B------:R-:W-:Y:S01]  /*1bc80*/  STL [R1+0x42c], R5 ;  /* 0x00042c0501007387 */ /* 0x000fe20000100800 */
[----:B0-----:R-:W-:-:S03]  /*1bc90*/  SEL R16, R10, R141, !P3 ;  /* 0x0000008d0a107207 */ /* 0x001fc60005800000 */
[----:B------:R-:W-:Y:S01]  /*1bca0*/  STL [R1+0x438], R139 ;  /* 0x0004388b01007387 */ /* 0x000fe20000100800 */
[----:B------:R-:W-:-:S03]  /*1bcb0*/  LEA.HI.X.SX32 R141, R21, R6, 0x1, P4 ;  /* 0x00000006158d7211 */ /* 0x000fc600020f0eff */
[----:B------:R-:W3:Y:S01]  /*1bcc0*/  LDL.LU R21, [R1+0x5c8] ;  /* 0x0005c80001157983 */ /* 0x000ee20000300800 */
[----:B------:R-:W-:Y:S01]  /*1bcd0*/  IMAD R18, R18, UR15, RZ ;  /* 0x0000000f12127c24 */ /* 0x000fe2000f8e02ff */
[----:B------:R-:W-:Y:S01]  /*1bce0*/  PRMT R46, RZ, 0x7610, R46 ;  /* 0x00007610ff2e7816 */ /* 0x000fe2000000002e */
[----:B------:R-:W-:Y:S01]  /*1bcf0*/  IMAD R19, R16, UR16, RZ ;  /* 0x0000001010137c24 */ /* 0x000fe2000f8e02ff */
[----:B------:R0:W-:Y:S01]  /*1bd00*/  STL [R1+0x434], R141 ;  /* 0x0004348d01007387 */ /* 0x0001e20000100800 */
[----:B------:R-:W-:Y:S02]  /*1bd10*/  @P2 IMAD.MOV.U32 R16, RZ, RZ, R2 ;  /* 0x000000ffff102224 */ /* 0x000fe400078e0002 */
[----:B------:R-:W-:Y:S01]  /*1bd20*/  @P2 IMAD.MOV.U32 R17, RZ, RZ, R88 ;  /* 0x000000ffff112224 */ /* 0x000fe200078e0058 */
[CC--:B------:R-:W-:Y:S01]  /*1bd30*/  IADD3 R140, P4, PT, R18.reuse, R7.reuse, RZ ;  /* 0x00000007128c7210 */ /* 0x0c0fe20007f9e0ff */
[----:B----4-:R-:W4:Y:S01]  /*1bd40*/  LDL.LU R88, [R1+0x5c0] ;  /* 0x0005c00001587983 */ /* 0x010f220000300800 */
[----:B------:R-:W0:Y:S02]  /*1bd50*/  LDCU UR15, c[0x0][0x3b0] ;  /* 0x00007600ff0f77ac */ /* 0x000e240008000800 */
[----:B------:R-:W-:Y:S01]  /*1bd60*/  LEA.HI.X.SX32 R20, R18, R6, 0x1, P4 ;  /* 0x0000000612147211 */ /* 0x000fe200020f0eff */
[----:B------:R1:W4:Y:S01]  /*1bd70*/  @P2 LDG.E.U8 R56, desc[UR24][R16.64] ;  /* 0x0000001810382981 */ /* 0x000322000c1e1100 */
[----:B------:R-:W-:Y:S01]  /*1bd80*/  IADD3 R2, P4, PT, R19, R7, RZ ;  /* 0x0000000713027210 */ /* 0x000fe20007f9e0ff */
[----:B------:R-:W0:Y:S02]  /*1bd90*/  LDCU UR16, c[0x0][0x3b0] ;  /* 0x00007600ff1077ac */ /* 0x000e240008000800 */
[----:B------:R-:W-:Y:S01]  /*1bda0*/  STL [R1+0x440], R140 ;  /* 0x0004408c01007387 */ /* 0x000fe20000100800 */
[----:B-1----:R-:W-:-:S02]  /*1bdb0*/  @P2 IMAD.MOV.U32 R16, RZ, RZ, R3 ;  /* 0x000000ffff102224 */ /* 0x002fc400078e0003 */
[----:B------:R-:W-:Y:S01]  /*1bdc0*/  @P2 IMAD.MOV.U32 R17, RZ, RZ, R5 ;  /* 0x000000ffff112224 */ /* 0x000fe200078e0005 */
[----:B--2---:R-:W2:Y:S04]  /*1bdd0*/  LDL.LU R3, [R1+0x5b8] ;  /* 0x0005b80001037983 */ /* 0x004ea80000300800 */
[----:B------:R-:W-:Y:S04]  /*1bde0*/  STL [R1+0x43c], R20 ;  /* 0x00043c1401007387 */ /* 0x000fe80000100800 */
[----:B------:R1:W2:Y:S04]  /*1bdf0*/  @P2 LDG.E.U8 R68, desc[UR24][R16.64] ;  /* 0x0000001810442981 */ /* 0x0002a8000c1e1100 */
[----:B------:R-:W-:Y:S01]  /*1be00*/  STL [R1+0x448], R2 ;  /* 0x0004480201007387 */ /* 0x000fe20000100800 */
[----:B-1----:R-:W-:-:S02]  /*1be10*/  @P2 IMAD.MOV.U32 R17, RZ, RZ, R141 ;  /* 0x000000ffff112224 */ /* 0x002fc400078e008d */
[----:B------:R-:W-:Y:S01]  /*1be20*/  @P2 IMAD.MOV.U32 R16, RZ, RZ, R139 ;  /* 0x000000ffff102224 */ /* 0x000fe200078e008b */
[----:B0-----:R-:W5:Y:S04]  /*1be30*/  LDL.LU R141, [R1+0xa80] ;  /* 0x000a8000018d7983 */ /* 0x001f680000300800 */
[----:B------:R-:W2:Y:S01]  /*1be40*/  LDL.LU R139, [R1+0x5bc] ;  /* 0x0005bc00018b7983 */ /* 0x000ea20000300800 */
[----:B------:R-:W-:-:S03]  /*1be50*/  LEA.HI.X.SX32 R5, R19, R6, 0x1, P4 ;  /* 0x0000000613057211 */ /* 0x000fc600020f0eff */
[----:B------:R0:W2:Y:S01]  /*1be60*/  @P2 LDG.E.U8 R80, desc[UR24][R16.64] ;  /* 0x0000001810502981 */ /* 0x0000a2000c1e1100 */
[----:B------:R-:W-:Y:S02]  /*1be70*/  ISETP.GT.U32.AND P4, PT, R8, R11, PT ;  /* 0x0000000b0800720c */ /* 0x000fe40003f84070 */
[----:B------:R-:W-:Y:S01]  /*1be80*/  PRMT R55, RZ, 0x7610, R55 ;  /* 0x00007610ff377816 */ /* 0x000fe20000000037 */
[----:B0-----:R-:W-:Y:S02]  /*1be90*/  @P2 IMAD.MOV.U32 R16, RZ, RZ, R140 ;  /* 0x000000ffff102224 */ /* 0x001fe400078e008c */
[----:B------:R-:W-:-:S05]  /*1bea0*/  @P2 IMAD.MOV.U32 R17, RZ, RZ, R20 ;  /* 0x000000ffff112224 */ /* 0x000fca00078e0014 */
[----:B------:R0:W2:Y:S03]  /*1beb0*/  @P2 LDG.E.U8 R46, desc[UR24][R16.64] ;  /* 0x00000018102e2981 */ /* 0x0000a6000c1e1100 */
[----:B------:R-:W-:Y:S02]  /*1bec0*/  @!P4 IMAD.IADD R11, R11, 0x1, -R8 ;  /* 0x000000010b0bc824 */ /* 0x000fe400078e0a08 */
[----:B0-----:R-:W-:Y:S02]  /*1bed0*/  @P2 IMAD.MOV.U32 R16, RZ, RZ, R2 ;  /* 0x000000ffff102224 */ /* 0x001fe400078e0002 */
[----:B------:R-:W-:-:S05]  /*1bee0*/  @P2 IMAD.MOV.U32 R17, RZ, RZ, R5 ;  /* 0x000000ffff112224 */ /* 0x000fca00078e0005 */
[----:B------:R3:W2:Y:S04]  /*1bef0*/  @P2 LDG.E.U8 R55, desc[UR24][R16.64] ;  /* 0x0000001810372981 */ /* 0x0006a8000c1e1100 */
[----:B------:R0:W-:Y:S01]  /*1bf00*/  STL [R1+0x444], R5 ;  /* 0x0004440501007387 */ /* 0x0001e20000100800 */
[----:B------:R-:W-:Y:S02]  /*1bf10*/  PRMT R67, RZ, 0x7610, R67 ;  /* 0x00007610ff437816 */ /* 0x000fe40000000043 */
[----:B------:R-:W-:Y:S02]  /*1bf20*/  PRMT R79, RZ, 0x7610, R79 ;  /* 0x00007610ff4f7816 */ /* 0x000fe4000000004f */
[----:B------:R-:W-:Y:S02]  /*1bf30*/  PRMT R45, RZ, 0x7610, R45 ;  /* 0x00007610ff2d7816 */ /* 0x000fe4000000002d */
[----:B---3--:R-:W-:-:S05]  /*1bf40*/  SEL R16, R10, R4, !P3 ;  /* 0x000000040a107207 */ /* 0x008fca0005800000 */
[----:B------:R-:W-:Y:S01]  /*1bf50*/  IMAD R19, R16, UR5, RZ ;  /* 0x0000000510137c24 */ /* 0x000fe2000f8e02ff */
[----:B------:R-:W1:Y:S01]  /*1bf60*/  LDCU UR5, c[0x0][0x3b0] ;  /* 0x00007600ff0577ac */ /* 0x000e620008000800 */
[C---:B------:R-:W-:Y:S02]  /*1bf70*/  SEL R17, R10.reuse, R87, !P3 ;  /* 0x000000570a117207 */ /* 0x040fe40005800000 */
[----:B------:R-:W-:-:S05]  /*1bf80*/  SEL R18, R10, R21, !P3 ;  /* 0x000000150a127207 */ /* 0x000fca0005800000 */
[----:B------:R-:W-:Y:S01]  /*1bf90*/  IMAD R18, R18, UR4, RZ ;  /* 0x0000000412127c24 */ /* 0x000fe2000f8e02ff */
[----:B------:R-:W3:Y:S04]  /*1bfa0*/  LDCU UR4, c[0x0][0x3b0] ;  /* 0x00007600ff0477ac */ /* 0x000ee80008000800 */
[-C--:B------:R-:W-:Y:S02]  /*1bfb0*/  IADD3 R4, P4, PT, R18, R7.reuse, RZ ;  /* 0x0000000712047210 */ /* 0x080fe40007f9e0ff */
[----:B----4-:R-:W-:Y:S02]  /*1bfc0*/  SEL R16, R10, R88, !P3 ;  /* 0x000000580a107207 */ /* 0x010fe40005800000 */
[-C--:B0-----:R-:W-:Y:S01]  /*1bfd0*/  LEA.HI.X.SX32 R5, R18, R6.reuse, 0x1, P4 ;  /* 0x0000000612057211 */ /* 0x081fe200020f0eff */
[----:B------:R-:W-:Y:S01]  /*1bfe0*/  IMAD R20, R17, UR15, RZ ;  /* 0x0000000f11147c24 */ /* 0x000fe2000f8e02ff */
[C---:B------:R-:W-:Y:S01]  /*1bff0*/  IADD3 R2, P4, PT, R19.reuse, R7, RZ ;  /* 0x0000000713027210 */ /* 0x040fe20007f9e0ff */
[----:B------:R-:W-:Y:S01]  /*1c000*/  IMAD R21, R16, UR16, RZ ;  /* 0x0000001010157c24 */ /* 0x000fe2000f8e02ff */
[----:B------:R-:W-:Y:S01]  /*1c010*/  STL [R1+0x450], R4 ;  /* 0x0004500401007387 */ /* 0x000fe20000100800 */
[----:B------:R-:W-:Y:S01]  /*1c020*/  @P2 IMAD.MOV.U32 R16, RZ, RZ, R4 ;  /* 0x000000ffff102224 */ /* 0x000fe200078e0004 */
[-C--:B------:R-:W-:Y:S01]  /*1c030*/  LEA.HI.X.SX32 R88, R19, R6.reuse, 0x1, P4 ;  /* 0x0000000613587211 */ /* 0x080fe200020f0eff */
[----:B------:R-:W-:Y:S01]  /*1c040*/  @P2 IMAD.MOV.U32 R17, RZ, RZ, R5 ;  /* 0x000000ffff112224 */ /* 0x000fe200078e0005 */
[----:B------:R0:W-:Y:S01]  /*1c050*/  STL [R1+0x44c], R5 ;  /* 0x00044c0501007387 */ /* 0x0001e20000100800 */
[----:B------:R-:W-:Y:S01]  /*1c060*/  PRMT R54, RZ, 0x7610, R54 ;  /* 0x00007610ff367816 */ /* 0x000fe20000000036 */
[----:B------:R-:W4:Y:S01]  /*1c070*/  LDCU UR15, c[0x0][0x3b0] ;  /* 0x00007600ff0f77ac */ /* 0x000f220008000800 */
[----:B--2---:R-:W-:Y:S01]  /*1c080*/  SEL R18, R10, R3, !P3 ;  /* 0x000000030a127207 */ /* 0x004fe20005800000 */
[----:B------:R2:W4:Y:S01]  /*1c090*/  @P2 LDG.E.U8 R67, desc[UR24][R16.64] ;  /* 0x0000001810432981 */ /* 0x000522000c1e1100 */
[----:B------:R-:W-:Y:S01]  /*1c0a0*/  IADD3 R3, P4, PT, R20, R7, RZ ;  /* 0x0000000714037210 */ /* 0x000fe20007f9e0ff */
[----:B------:R-:W1:Y:S02]  /*1c0b0*/  LDCU UR16, c[0x0][0x3b0] ;  /* 0x00007600ff1077ac */ /* 0x000e640008000800 */
[----:B---3--:R-:W-:Y:S01]  /*1c0c0*/  IMAD R18, R18, UR4, RZ ;  /* 0x0000000412127c24 */ /* 0x008fe2000f8e02ff */
[----:B0-----:R-:W-:Y:S01]  /*1c0d0*/  LEA.HI.X.SX32 R5, R20, R6, 0x1, P4 ;  /* 0x0000000614057211 */ /* 0x001fe200020f0eff */
[----:B------:R-:W-:Y:S01]  /*1c0e0*/  STL [R1+0x458], R2 ;  /* 0x0004580201007387 */ /* 0x000fe20000100800 */
[----:B------:R-:W0:Y:S03]  /*1c0f0*/  LDCU UR4, c[0x0][0x3b0] ;  /* 0x00007600ff0477ac */ /* 0x000e260008000800 */
[----:B------:R3:W-:Y:S04]  /*1c100*/  STL [R1+0x454], R88 ;  /* 0x0004545801007387 */ /* 0x0007e80000100800 */
[----:B------:R0:W-:Y:S01]  /*1c110*/  STL [R1+0x460], R3 ;  /* 0x0004600301007387 */ /* 0x0001e20000100800 */
[----:B--2---:R-:W-:-:S03]  /*1c120*/  @P2 IMAD.MOV.U32 R17, RZ, RZ, R88 ;  /* 0x000000ffff112224 */ /* 0x004fc600078e0058 */
[----:B------:R-:W2:Y:S04]  /*1c130*/  LDL.LU R4, [R1+0x5b0] ;  /* 0x0005b00001047983 */ /* 0x000ea80000300800 */
[----:B------:R-:W4:Y:S01]  /*1c140*/  LDL.LU R87, [R1+0x5ac] ;  /* 0x0005ac0001577983 */ /* 0x000f220000300800 */
[----:B------:R-:W-:Y:S02]  /*1c150*/  SEL R16, R10, R139, !P3 ;  /* 0x0000008b0a107207 */ /* 0x000fe40005800000 */
[C---:B------:R-:W-:Y:S01]  /*1c160*/  IADD3 R139, P4, PT, R21.reuse, R7, RZ ;  /* 0x00000007158b7210 */ /* 0x040fe20007f9e0ff */
[----:B------:R-:W-:Y:S03]  /*1c170*/  STL [R1+0x45c], R5 ;  /* 0x00045c0501007387 */ /* 0x000fe60000100800 */
[----:B------:R-:W-:-:S02]  /*1c180*/  LEA.HI.X.SX32 R140, R21, R6, 0x1, P4 ;  /* 0x00000006158c7211 */ /* 0x000fc400020f0eff */
[C---:B------:R-:W-:Y:S01]  /*1c190*/  IADD3 R20, P4, PT, R18.reuse, R7, RZ ;  /* 0x0000000712147210 */ /* 0x040fe20007f9e0ff */
[----:B------:R0:W-:Y:S04]  /*1c1a0*/  STL [R1+0x468], R139 ;  /* 0x0004688b01007387 */ /* 0x0001e80000100800 */
[----:B---3--:R-:W3:Y:S01]  /*1c1b0*/  LDL.LU R88, [R1+0x598] ;  /* 0x0005980001587983 */ /* 0x008ee20000300800 */
[----:B------:R-:W-:-:S03]  /*1c1c0*/  LEA.HI.X.SX32 R21, R18, R6, 0x1, P4 ;  /* 0x0000000612157211 */ /* 0x000fc600020f0eff */
[----:B------:R-:W-:Y:S04]  /*1c1d0*/  STL [R1+0x464], R140 ;  /* 0x0004648c01007387 */ /* 0x000fe80000100800 */
[----:B------:R0:W-:Y:S04]  /*1c1e0*/  STL [R1+0x470], R20 ;  /* 0x0004701401007387 */ /* 0x0001e80000100800 */
[----:B------:R-:W3:Y:S01]  /*1c1f0*/  LDL.LU R18, [R1+0x5b4] ;  /* 0x0005b40001127983 */ /* 0x000ee20000300800 */
[----:B-1----:R-:W-:Y:S01]  /*1c200*/  IMAD R19, R16, UR5, RZ ;  /* 0x0000000510137c24 */ /* 0x002fe2000f8e02ff */
[----:B------:R-:W1:Y:S01]  /*1c210*/  LDCU UR5, c[0x0][0x3b0] ;  /* 0x00007600ff0577ac */ /* 0x000e620008000800 */
[----:B------:R-:W-:-:S05]  /*1c220*/  @P2 IMAD.MOV.U32 R16, RZ, RZ, R2 ;  /* 0x000000ffff102224 */ /* 0x000fca00078e0002 */
[----:B------:R0:W3:Y:S01]  /*1c230*/  @P2 LDG.E.U8 R79, desc[UR24][R16.64] ;  /* 0x00000018104f2981 */ /* 0x0000e2000c1e1100 */
[----:B------:R-:W-:Y:S01]  /*1c240*/  IADD3 R2, P4, PT, R19, R7, RZ ;  /* 0x0000000713027210 */ /* 0x000fe20007f9e0ff */
[----:B0-----:R-:W-:Y:S02]  /*1c250*/  @P2 IMAD.MOV.U32 R16, RZ, RZ, R3 ;  /* 0x000000ffff102224 */ /* 0x001fe400078e0003 */
[----:B------:R-:W3:Y:S01]  /*1c260*/  LDL.LU R3, [R1+0x588] ;  /* 0x0005880001037983 */ /* 0x000ee20000300800 */
[----:B------:R-:W-:-:S03]  /*1c270*/  @P2 IMAD.MOV.U32 R17, RZ, RZ, R5 ;  /* 0x000000ffff112224 */ /* 0x000fc600078e0005 */
[----:B------:R-:W-:Y:S04]  /*1c280*/  STL [R1+0x46c], R21 ;  /* 0x00046c1501007387 */ /* 0x000fe80000100800 */
[----:B------:R0:W3:Y:S04]  /*1c290*/  @P2 LDG.E.U8 R45, desc[UR24][R16.64] ;  /* 0x00000018102d2981 */ /* 0x0000e8000c1e1100 */
[----:B------:R-:W-:Y:S01]  /*1c2a0*/  STL [R1+0x478], R2 ;  /* 0x0004780201007387 */ /* 0x000fe20000100800 */
[----:B0-----:R-:W-:-:S03]  /*1c2b0*/  @P2 IMAD.MOV.U32 R16, RZ, RZ, R139 ;  /* 0x000000ffff102224 */ /* 0x001fc600078e008b */
[----:B------:R-:W3:Y:S01]  /*1c2c0*/  LDL.LU R139, [R1+0x594] ;  /* 0x00059400018b7983 */ /* 0x000ee20000300800 */
[----:B------:R-:W-:Y:S01]  /*1c2d0*/  @P2 IMAD.MOV.U32 R17, RZ, RZ, R140 ;  /* 0x000000ffff112224 */ /* 0x000fe200078e008c */
[----:B------:R-:W-:Y:S02]  /*1c2e0*/  PRMT R66, RZ, 0x7610, R66 ;  /* 0x00007610ff427816 */ /* 0x000fe40000000042 */
[----:B------:R-:W-:Y:S02]  /*1c2f0*/  LEA.HI.X.SX32 R5, R19, R6, 0x1, P4 ;  /* 0x0000000613057211 */ /* 0x000fe400020f0eff */
[----:B------:R0:W3:Y:S01]  /*1c300*/  @P2 LDG.E.U8 R54, desc[UR24][R16.64] ;  /* 0x0000001810362981 */ /* 0x0000e2000c1e1100 */
[----:B------:R-:W-:Y:S02]  /*1c310*/  ISETP.GT.U32.AND P4, PT, R8, R11, PT ;  /* 0x0000000b0800720c */ /* 0x000fe40003f84070 */
[----:B------:R-:W-:Y:S01]  /*1c320*/  PRMT R78, RZ, 0x7610, R78 ;  /* 0x00007610ff4e7816 */ /* 0x000fe2000000004e */
[----:B0-----:R-:W-:-:S02]  /*1c330*/  @P2 IMAD.MOV.U32 R16, RZ, RZ, R20 ;  /* 0x000000ffff102224 */ /* 0x001fc400078e0014 */
[----:B------:R-:W-:-:S05]  /*1c340*/  @P2 IMAD.MOV.U32 R17, RZ, RZ, R21 ;  /* 0x000000ffff112224 */ /* 0x000fca00078e0015 */
[----:B------:R0:W3:Y:S03]  /*1c350*/  @P2 LDG.E.U8 R66, desc[UR24][R16.64] ;  /* 0x0000001810422981 */ /* 0x0000e6000c1e1100 */
[----:B------:R-:W-:Y:S02]  /*1c360*/  @!P4 IMAD.IADD R11, R11, 0x1, -R8 ;  /* 0x000000010b0bc824 */ /* 0x000fe400078e0a08 */
[----:B0-----:R-:W-:Y:S02]  /*1c370*/  @P2 IMAD.MOV.U32 R16, RZ, RZ, R2 ;  /* 0x000000ffff102224 */ /* 0x001fe400078e0002 */
[----:B------:R-:W-:Y:S01]  /*1c380*/  @P2 IMAD.MOV.U32 R17, RZ, RZ, R5 ;  /* 0x000000ffff112224 */ /* 0x000fe200078e0005 */
[----:B------:R0:W-:Y:S04]  /*1c390*/  STL [R1+0x474], R5 ;  /* 0x0004740501007387 */ /* 0x0001e80000100800 */
[----:B------:R2:W3:Y:S01]  /*1c3a0*/  @P2 LDG.E.U8 R78, desc[UR24][R16.64] ;  /* 0x00000018104e2981 */ /* 0x0004e2000c1e1100 */
[----:B------:R-:W-:-:S02]  /*1c3b0*/  PRMT R44, RZ, 0x7610, R44 ;  /* 0x00007610ff2c7816 */ /* 0x000fc4000000002c */
[----:B------:R-:W-:Y:S02]  /*1c3c0*/  PRMT R53, RZ, 0x7610, R53 ;  /* 0x00007610ff357816 */ /* 0x000fe40000000035 */
[----:B------:R-:W-:Y:S02]  /*1c3d0*/  PRMT R65, RZ, 0x7610, R65 ;  /* 0x00007610ff417816 */ /* 0x000fe40000000041 */
[----:B------:R-:W-:Y:S02]  /*1c3e0*/  PRMT R77, RZ, 0x7610, R77 ;  /* 0x00007610ff4d7816 */ /* 0x000fe4000000004d */
[C---:B--2---:R-:W-:Y:S02]  /*1c3f0*/  SEL R16, R10.reuse, R4, !P3 ;  /* 0x000000040a107207 */ /* 0x044fe40005800000 */
[----:B----4-:R-:W-:-:S03]  /*1c400*/  SEL R17, R10, R87, !P3 ;  /* 0x000000570a117207 */ /* 0x010fc60005800000 */
[----:B-1----:R-:W-:Y:S01]  /*1c410*/  IMAD R19, R16, UR5, RZ ;  /* 0x0000000510137c24 */ /* 0x002fe2000f8e02ff */
[----:B------:R-:W1:Y:S01]  /*1c420*/  LDCU UR5, c[0x0][0x3b0] ;  /* 0x00007600ff0577ac */ /* 0x000e620008000800 */
[----:B------:R-:W-:Y:S01]  /*1c430*/  IMAD R20, R17, UR15, RZ ;  /* 0x0000000f11147c24 */ /* 0x000fe2000f8e02ff */
[----:B------:R-:W-:Y:S01]  /*1c440*/  PRMT R43, RZ, 0x7610, R43 ;  /* 0x00007610ff2b7816 */ /* 0x000fe2000000002b */
[----:B------:R-:W2:Y:S01]  /*1c450*/  LDCU UR15, c[0x0][0x3b0] ;  /* 0x00007600ff0f77ac */ /* 0x000ea20008000800 */
[----:B---3--:R-:W-:-:S05]  /*1c460*/  SEL R18, R10, R18, !P3 ;  /* 0x000000120a127207 */ /* 0x008fca0005800000 */
[----:B------:R-:W-:Y:S01]  /*1c470*/  IMAD R18, R18, UR4, RZ ;  /* 0x0000000412127c24 */ /* 0x000fe2000f8e02ff */
[----:B------:R-:W3:Y:S01]  /*1c480*/  LDCU UR4, c[0x0][0x3b0] ;  /* 0x00007600ff0477ac */ /* 0x000ee20008000800 */
[----:B------:R-:W-:-:S03]  /*1c490*/  SEL R16, R10, R88, !P3 ;  /* 0x000000580a107207 */ /* 0x000fc60005800000 */
[----:B0-----:R-:W-:-:S04]  /*1c4a0*/  IADD3 R5, P4, PT, R18, R7, RZ ;  /* 0x0000000712057210 */ /* 0x001fc80007f9e0ff */
[-C--:B------:R-:W-:Y:S02]  /*1c4b0*/  LEA.HI.X.SX32 R87, R18, R6.reuse, 0x1, P4 ;  /* 0x0000000612577211 */ /* 0x080fe400020f0eff */
[C---:B------:R-:W-:Y:S01]  /*1c4c0*/  IADD3 R2, P4, PT, R19.reuse, R7, RZ ;  /* 0x0000000713027210 */ /* 0x040fe20007f9e0ff */
[----:B------:R-:W-:Y:S01]  /*1c4d0*/  IMAD R21, R16, UR16, RZ ;  /* 0x0000001010157c24 */ /* 0x000fe2000f8e02ff */
[----:B------:R-:W-:Y:S01]  /*1c4e0*/  STL [R1+0x480], R5 ;  /* 0x0004800501007387 */ /* 0x000fe20000100800 */
[----:B------:R-:W-:Y:S01]  /*1c4f0*/  @P2 IMAD.MOV.U32 R16, RZ, RZ, R5 ;  /* 0x000000ffff102224 */ /* 0x000fe200078e0005 */
[-C--:B------:R-:W-:Y:S01]  /*1c500*/  LEA.HI.X.SX32 R4, R19, R6.reuse, 0x1, P4 ;  /* 0x0000000613047211 */ /* 0x080fe200020f0eff */
[----:B------:R-:W-:Y:S01]  /*1c510*/  @P2 IMAD.MOV.U32 R17, RZ, RZ, R87 ;  /* 0x000000ffff112224 */ /* 0x000fe200078e0057 */
[----:B------:R-:W-:Y:S01]  /*1c520*/  SEL R18, R10, R3, !P3 ;  /* 0x000000030a127207 */ /* 0x000fe20005800000 */
[----:B------:R-:W-:Y:S01]  /*1c530*/  STL [R1+0x47c], R87 ;  /* 0x00047c5701007387 */ /* 0x000fe20000100800 */
[----:B------:R-:W-:Y:S01]  /*1c540*/  IADD3 R3, P4, PT, R20, R7, RZ ;  /* 0x0000000714037210 */ /* 0x000fe20007f9e0ff */
[----:B------:R-:W0:Y:S02]  /*1c550*/  LDCU UR16, c[0x0][0x3b0] ;  /* 0x00007600ff1077ac */ /* 0x000e240008000800 */
[----:B------:R-:W-:Y:S01]  /*1c560*/  STL [R1+0x488], R2 ;  /* 0x0004880201007387 */ /* 0x000fe20000100800 */
[----:B---3--:R-:W-:Y:S01]  /*1c570*/  IMAD R18, R18, UR4, RZ ;  /* 0x0000000412127c24 */ /* 0x008fe2000f8e02ff */
[----:B------:R-:W3:Y:S02]  /*1c580*/  LDCU UR4, c[0x0][0x3b0] ;  /* 0x00007600ff0477ac */ /* 0x000ee40008000800 */
[----:B------:R4:W2:Y:S04]  /*1c590*/  @P2 LDG.E.U8 R44, desc[UR24][R16.64] ;  /* 0x00000018102c2981 */ /* 0x0008a8000c1e1100 */
[----:B------:R0:W-:Y:S01]  /*1c5a0*/  STL [R1+0x484], R4 ;  /* 0x0004840401007387 */ /* 0x0001e20000100800 */
[----:B----4-:R-:W-:Y:S01]  /*1c5b0*/  IMAD.MOV.U32 R17, RZ, RZ, R4 ;  /* 0x000000ffff117224 */ /* 0x010fe200078e0004 */
[----:B0-----:R-:W-:-:S02]  /*1c5c0*/  LEA.HI.X.SX32 R4, R20, R6, 0x1, P4 ;  /* 0x0000000614047211 */ /* 0x001fc400020f0eff */
[C---:B------:R-:W-:Y:S01]  /*1c5d0*/  IADD3 R5, P4, PT, R21.reuse, R7, RZ ;  /* 0x0000000715057210 */ /* 0x040fe20007f9e0ff */
[----:B------:R-:W-:Y:S01]  /*1c5e0*/  STL [R1+0x490], R3 ;  /* 0x0004900301007387 */ /* 0x000fe20000100800 */
[----:B------:R-:W-:Y:S02]  /*1c5f0*/  SEL R16, R10, R139, !P3 ;  /* 0x0000008b0a107207 */ /* 0x000fe40005800000 */
[----:B------:R-:W-:Y:S01]  /*1c600*/  LEA.HI.X.SX32 R21, R21, R6, 0x1, P4 ;  /* 0x0000000615157211 */ /* 0x000fe200020f0eff */
[----:B------:R-:W4:Y:S01]  /*1c610*/  LDL.LU R87, [R1+0x5a4] ;  /* 0x0005a40001577983 */ /* 0x000f220000300800 */
[----:B------:R-:W-:-:S03]  /*1c620*/  IADD3 R139, P4, PT, R18, R7, RZ ;  /* 0x00000007128b7210 */ /* 0x000fc60007f9e0ff */
[----:B------:R-:W2:Y:S01]  /*1c630*/  LDL.LU R88, [R1+0x584] ;  /* 0x0005840001587983 */ /* 0x000ea20000300800 */
[----:B------:R-:W-:-:S03]  /*1c640*/  LEA.HI.X.SX32 R20, R18, R6, 0x1, P4 ;  /* 0x0000000612147211 */ /* 0x000fc600020f0eff */
[----:B------:R0:W-:Y:S04]  /*1c650*/  STL [R1+0x48c], R4 ;  /* 0x00048c0401007387 */ /* 0x0001e80000100800 */
[----:B------:R-:W-:Y:S04]  /*1c660*/  STL [R1+0x498], R5 ;  /* 0x0004980501007387 */ /* 0x000fe80000100800 */
[----:B------:R-:W-:Y:S04]  /*1c670*/  STL [R1+0x494], R21 ;  /* 0x0004941501007387 */ /* 0x000fe80000100800 */
[----:B------:R0:W-:Y:S04]  /*1c680*/  STL [R1+0x4a0], R139 ;  /* 0x0004a08b01007387 */ /* 0x0001e80000100800 */
[----:B------:R-:W3:Y:S01]  /*1c690*/  LDL.LU R18, [R1+0x5a0] ;  /* 0x0005a00001127983 */ /* 0x000ee20000300800 */
[----:B-1----:R-:W-:Y:S01]  /*1c6a0*/  IMAD R19, R16, UR5, RZ ;  /* 0x0000000510137c24 */ /* 0x002fe2000f8e02ff */
[----:B------:R-:W1:Y:S01]  /*1c6b0*/  LDCU UR5, c[0x0][0x3b0] ;  /* 0x00007600ff0577ac */ /* 0x000e620008000800 */
[----:B------:R-:W-:-:S05]  /*1c6c0*/  @P2 IMAD.MOV.U32 R16, RZ, RZ, R2 ;  /* 0x000000ffff102224 */ /* 0x000fca00078e0002 */
[----:B------:R0:W3:Y:S01]  /*1c6d0*/  @P2 LDG.E.U8 R53, desc[UR24][R16.64] ;  /* 0x0000001810352981 */ /* 0x0000e2000c1e1100 */
[C---:B------:R-:W-:Y:S01]  /*1c6e0*/  IADD3 R2, P4, PT, R19.reuse, R7, RZ ;  /* 0x0000000713027210 */ /* 0x040fe20007f9e0ff */
[----:B0-----:R-:W-:Y:S02]  /*1c6f0*/  @P2 IMAD.MOV.U32 R16, RZ, RZ, R3 ;  /* 0x000000ffff102224 */ /* 0x001fe400078e0003 */
[----:B------:R-:W-:Y:S01]  /*1c700*/  @P2 IMAD.MOV.U32 R17, RZ, RZ, R4 ;  /* 0x000000ffff112224 */ /* 0x000fe200078e0004 */
[----:B------:R-:W-:Y:S01]  /*1c710*/  LEA.HI.X.SX32 R4, R19, R6, 0x1, P4 ;  /* 0x0000000613047211 */ /* 0x000fe200020f0eff */
[----:B------:R-:W3:Y:S04]  /*1c720*/  LDL.LU R3, [R1+0x578] ;  /* 0x0005780001037983 */ /* 0x000ee80000300800 */
[----:B------:R0:W3:Y:S04]  /*1c730*/  @P2 LDG.E.U8 R65, desc[UR24][R16.64] ;  /* 0x0000001810412981 */ /* 0x0000e8000c1e1100 */
[----:B------:R-:W-:Y:S01]  /*1c740*/  STL [R1+0x49c], R20 ;  /* 0x00049c1401007387 */ /* 0x000fe20000100800 */
[----:B0-----:R-:W-:-:S02]  /*1c750*/  @P2 IMAD.MOV.U32 R16, RZ, RZ, R5 ;  /* 0x000000ffff102224 */ /* 0x001fc400078e0005 */
[----:B------:R-:W-:Y:S01]  /*1c760*/  @P2 IMAD.MOV.U32 R17, RZ, RZ, R21 ;  /* 0x000000ffff112224 */ /* 0x000fe200078e0015 */
[----:B------:R-:W-:Y:S04]  /*1c770*/  STL [R1+0x4a8], R2 ;  /* 0x0004a80201007387 */ /* 0x000fe80000100800 */
[----:B------:R0:W3:Y:S04]  /*1c780*/  @P2 LDG.E.U8 R77, desc[UR24][R16.64] ;  /* 0x00000018104d2981 */ /* 0x0000e8000c1e1100 */
[----:B------:R1:W-:Y:S01]  /*1c790*/  STL [R1+0x4a4], R4 ;  /* 0x0004a40401007387 */ /* 0x0003e20000100800 */
[----:B0-----:R-:W-:-:S03]  /*1c7a0*/  @P2 IMAD.MOV.U32 R16, RZ, RZ, R139 ;  /* 0x000000ffff102224 */ /* 0x001fc600078e008b */
[----:B------:R-:W3:Y:S01]  /*1c7b0*/  LDL.LU R139, [R1+0x580] ;  /* 0x00058000018b7983 */ /* 0x000ee20000300800 */
[----:B------:R-:W-:Y:S01]  /*1c7c0*/  ISETP.GT.U32.AND P4, PT, R8, R12, PT ;  /* 0x0000000c0800720c */ /* 0x000fe20003f84070 */
[----:B------:R-:W-:Y:S01]  /*1c7d0*/  @P2 IMAD.MOV.U32 R17, RZ, RZ, R20 ;  /* 0x000000ffff112224 */ /* 0x000fe200078e0014 */
[----:B------:R-:W-:-:S04]  /*1c7e0*/  PRMT R52, RZ, 0x7610, R52 ;  /* 0x00007610ff347816 */ /* 0x000fc80000000034 */
[----:B------:R0:W3:Y:S02]  /*1c7f0*/  @P2 LDG.E.U8 R43, desc[UR24][R16.64] ;  /* 0x00000018102b2981 */ /* 0x0000e4000c1e1100 */
[----:B0-----:R-:W-:Y:S02]  /*1c800*/  @P2 IMAD.MOV.U32 R16, RZ, RZ, R2 ;  /* 0x000000ffff102224 */ /* 0x001fe400078e0002 */
[----:B------:R-:W-:-:S03]  /*1c810*/  @P2 IMAD.MOV.U32 R17, RZ, RZ, R4 ;  /* 0x000000ffff112224 */ /* 0x000fc600078e0004 */
[----:B------:R-:W-:Y:S02]  /*1c820*/  @!P4 IMAD.IADD R12, R12, 0x1, -R8 ;  /* 0x000000010c0cc824 */ /* 0x000fe400078e0a08 */
[----:B------:R4:W3:Y:S01]  /*1c830*/  @P2 LDG.E.U8 R52, desc[UR24][R16.64] ;  /* 0x0000001810342981 */ /* 0x0008e2000c1e1100 */
[----:B------:R-:W-:Y:S02]  /*1c840*/  PRMT R64, RZ, 0x7610, R64 ;  /* 0x00007610ff407816 */ /* 0x000fe40000000040 */
[C---:B----4-:R-:W-:Y:S02]  /*1c850*/  SEL R16, R10.reuse, R87, !P3 ;  /* 0x000000570a107207 */ /* 0x050fe40005800000 */
[----:B------:R-:W4:Y:S01]  /*1c860*/  LDL.LU R87, [R1+0x58c] ;  /* 0x00058c0001577983 */ /* 0x000f220000300800 */
[----:B--2---:R-:W-:Y:S02]  /*1c870*/  SEL R17, R10, R88, !P3 ;  /* 0x000000580a117207 */ /* 0x004fe40005800000 */
[----:B-1----:R-:W-:Y:S01]  /*1c880*/  IMAD R19, R16, UR5, RZ ;  /* 0x0000000510137c24 */ /* 0x002fe2000f8e02ff */
[----:B------:R-:W-:Y:S01]  /*1c890*/  PRMT R76, RZ, 0x7610, R76 ;  /* 0x00007610ff4c7816 */ /* 0x000fe2000000004c */
[----:B------:R-:W0:Y:S01]  /*1c8a0*/  LDCU UR5, c[0x0][0x3b0] ;  /* 0x00007600ff0577ac */ /* 0x000e220008000800 */
[----:B---3--:R-:W-:-:S05]  /*1c8b0*/  SEL R18, R10, R18, !P3 ;  /* 0x000000120a127207 */ /* 0x008fca0005800000 */
[----:B------:R-:W-:Y:S01]  /*1c8c0*/  IMAD R18, R18, UR4, RZ ;  /* 0x0000000412127c24 */ /* 0x000fe2000f8e02ff */
[----:B------:R-:W1:Y:S04]  /*1c8d0*/  LDCU UR4, c[0x0][0x3b0] ;  /* 0x00007600ff0477ac */ /* 0x000e680008000800 */
[----:B------:R-:W-:-:S04]  /*1c8e0*/  IADD3 R4, P4, PT, R18, R7, RZ ;  /* 0x0000000712047210 */ /* 0x000fc80007f9e0ff */
[-C--:B------:R-:W-:Y:S01]  /*1c8f0*/  LEA.HI.X.SX32 R20, R18, R6.reuse, 0x1, P4 ;  /* 0x0000000612147211 */ /* 0x080fe200020f0eff */
[----:B------:R2:W-:Y:S04]  /*1c900*/  STL [R1+0x4b0], R4 ;  /* 0x0004b00401007387 */ /* 0x0005e80000100800 */
[----:B------:R-:W3:Y:S01]  /*1c910*/  LDL.LU R88, [R1+0x570] ;  /* 0x0005700001587983 */ /* 0x000ee20000300800 */
[----:B------:R-:W-:Y:S02]  /*1c920*/  IMAD R18, R17, UR15, RZ ;  /* 0x0000000f11127c24 */ /* 0x000fe4000f8e02ff */
[----:B------:R-:W-:Y:S01]  /*1c930*/  @P2 IMAD.MOV.U32 R16, RZ, RZ, R4 ;  /* 0x000000ffff102224 */ /* 0x000fe200078e0004 */
[C---:B------:R-:W-:Y:S01]  /*1c940*/  IADD3 R2, P4, PT, R19.reuse, R7, RZ ;  /* 0x0000000713027210 */ /* 0x040fe20007f9e0ff */
[----:B------:R-:W-:Y:S01]  /*1c950*/  @P2 IMAD.MOV.U32 R17, RZ, RZ, R20 ;  /* 0x000000ffff112224 */ /* 0x000fe200078e0014 */
[----:B------:R0:W-:Y:S01]  /*1c960*/  STL [R1+0x4ac], R20 ;  /* 0x0004ac1401007387 */ /* 0x0001e20000100800 */
[----:B------:R-:W0:Y:S03]  /*1c970*/  LDCU UR15, c[0x0][0x3b0] ;  /* 0x00007600ff0f77ac */ /* 0x000e260008000800 */
[----:B------:R1:W3:Y:S04]  /*1c980*/  @P2 LDG.E.U8 R64, desc[UR24][R16.64] ;  /* 0x0000001810402981 */ /* 0x0002e8000c1e1100 */
[----:B------:R0:W-:Y:S01]  /*1c990*/  STL [R1+0x4b8], R2 ;  /* 0x0004b80201007387 */ /* 0x0001e20000100800 */
[----:B-1----:R-:W-:-:S02]  /*1c9a0*/  LEA.HI.X.SX32 R17, R19, R6, 0x1, P4 ;  /* 0x0000000613117211 */ /* 0x002fc400020f0eff */
[----:B--2---:R-:W-:Y:S02]  /*1c9b0*/  IADD3 R4, P4, PT, R18, R7, RZ ;  /* 0x0000000712047210 */ /* 0x004fe40007f9e0ff */
[----:B------:R-:W-:Y:S02]  /*1c9c0*/  SEL R16, R10, R3, !P3 ;  /* 0x000000030a107207 */ /* 0x000fe40005800000 */
[----:B0-----:R-:W-:Y:S01]  /*1c9d0*/  LEA.HI.X.SX32 R20, R18, R6, 0x1, P4 ;  /* 0x0000000612147211 */ /* 0x001fe200020f0eff */
[----:B------:R-:W2:Y:S04]  /*1c9e0*/  LDL.LU R3, [R1+0x568] ;  /* 0x0005680001037983 */ /* 0x000ea80000300800 */
[----:B------:R0:W-:Y:S04]  /*1c9f0*/  STL [R1+0x4b4], R17 ;  /* 0x0004b41101007387 */ /* 0x0001e80000100800 */
[----:B------:R-:W-:Y:S01]  /*1ca00*/  STL [R1+0x4c0], R4 ;  /* 0x0004c00401007387 */ /* 0x000fe20000100800 */
[----:B------:R-:W-:-:S03]  /*1ca10*/  SEL R18, R10, R139, !P3 ;  /* 0x0000008b0a127207 */ /* 0x000fc60005800000 */
[----:B------:R1:W-:Y:S04]  /*1ca20*/  STL [R1+0x4bc], R20 ;  /* 0x0004bc1401007387 */ /* 0x0003e80000100800 */
[----:B------:R-:W2:Y:S01]  /*1ca30*/  LDL.LU R139, [R1+0x56c] ;  /* 0x00056c00018b7983 */ /* 0x000ea20000300800 */
[----:B------:R-:W-:Y:S01]  /*1ca40*/  IMAD R19, R16, UR4, RZ ;  /* 0x0000000410137c24 */ /* 0x000fe2000f8e02ff */
[----:B------:R-:W-:Y:S01]  /*1ca50*/  PRMT R42, RZ, 0x7610, R42 ;  /* 0x00007610ff2a7816 */ /* 0x000fe2000000002a */
[----:B------:R-:W-:Y:S01]  /*1ca60*/  @P2 IMAD.MOV.U32 R16, RZ, RZ, R2 ;  /* 0x000000ffff102224 */ /* 0x000fe200078e0002 */
[----:B------:R-:W-:Y:S01]  /*1ca70*/  PRMT R51, RZ, 0x7610, R51 ;  /* 0x00007610ff337816 */ /* 0x000fe20000000033 */
[----:B------:R-:W2:Y:S01]  /*1ca80*/  LDCU UR4, c[0x0][0x3b0] ;  /* 0x00007600ff0477ac */ /* 0x000ea20008000800 */
[----:B------:R-:W-:-:S02]  /*1ca90*/  IADD3 R2, P4, PT, R19, R7, RZ ;  /* 0x0000000713027210 */ /* 0x000fc40007f9e0ff */
[----:B------:R0:W2:Y:S02]  /*1caa0*/  @P2 LDG.E.U8 R76, desc[UR24][R16.64] ;  /* 0x00000018104c2981 */ /* 0x0000a4000c1e1100 */
[----:B0-----:R-:W-:Y:S02]  /*1cab0*/  @P2 IMAD.MOV.U32 R17, RZ, RZ, R20 ;  /* 0x000000ffff112224 */ /* 0x001fe400078e0014 */
[----:B-1----:R-:W-:Y:S01]  /*1cac0*/  IMAD R20, R18, UR16, RZ ;  /* 0x0000001012147c24 */ /* 0x002fe2000f8e02ff */
[----:B------:R-:W-:Y:S01]  /*1cad0*/  STL [R1+0x4c8], R2 ;  /* 0x0004c80201007387 */ /* 0x000fe20000100800 */
[----:B------:R-:W-:Y:S01]  /*1cae0*/  @P2 IMAD.MOV.U32 R16, RZ, RZ, R4 ;  /* 0x000000ffff102224 */ /* 0x000fe200078e0004 */
[----:B------:R-:W-:Y:S01]  /*1caf0*/  LEA.HI.X.SX32 R4, R19, R6, 0x1, P4 ;  /* 0x0000000613047211 */ /* 0x000fe200020f0eff */
[----:B------:R-:W0:Y:S01]  /*1cb00*/  LDCU UR16, c[0x0][0x3b0] ;  /* 0x00007600ff1077ac */ /* 0x000e220008000800 */
[----:B------:R-:W-:Y:S02]  /*1cb10*/  IADD3 R21, P4, PT, R20, R7, RZ ;  /* 0x0000000714157210 */ /* 0x000fe40007f9e0ff */
[----:B------:R1:W2:Y:S04]  /*1cb20*/  @P2 LDG.E.U8 R42, desc[UR24][R16.64] ;  /* 0x00000018102a2981 */ /* 0x0002a8000c1e1100 */
[----:B------:R0:W-:Y:S04]  /*1cb30*/  STL [R1+0x4c4], R4 ;  /* 0x0004c40401007387 */ /* 0x0001e80000100800 */
[----:B------:R-:W-:Y:S01]  /*1cb40*/  STL [R1+0x4d0], R21 ;  /* 0x0004d01501007387 */ /* 0x000fe20000100800 */
[----:B-1----:R-:W-:-:S02]  /*1cb50*/  @P2 IMAD.MOV.U32 R16, RZ, RZ, R2 ;  /* 0x000000ffff102224 */ /* 0x002fc400078e0002 */
[----:B------:R-:W-:Y:S02]  /*1cb60*/  @P2 IMAD.MOV.U32 R17, RZ, RZ, R4 ;  /* 0x000000ffff112224 */ /* 0x000fe400078e0004 */
[----:B0-----:R-:W2:Y:S04]  /*1cb70*/  LDL.LU R4, [R1+0x574] ;  /* 0x0005740001047983 */ /* 0x001ea80000300800 */
[----:B------:R0:W2:Y:S01]  /*1cb80*/  @P2 LDG.E.U8 R51, desc[UR24][R16.64] ;  /* 0x0000001810332981 */ /* 0x0000a2000c1e1100 */
[----:B------:R-:W-:Y:S02]  /*1cb90*/  PRMT R63, RZ, 0x7610, R63 ;  /* 0x00007610ff3f7816 */ /* 0x000fe4000000003f */
[----:B0-----:R-:W-:-:S05]  /*1cba0*/  LEA.HI.X.SX32 R17, R20, R6, 0x1, P4 ;  /* 0x0000000614117211 */ /* 0x001fca00020f0eff */
[----:B------:R0:W-:Y:S01]  /*1cbb0*/  STL [R1+0x4cc], R17 ;  /* 0x0004cc1101007387 */ /* 0x0001e20000100800 */
[----:B----4-:R-:W-:-:S05]  /*1cbc0*/  SEL R18, R10, R87, !P3 ;  /* 0x000000570a127207 */ /* 0x010fca0005800000 */
[----:B------:R-:W-:Y:S01]  /*1cbd0*/  IMAD R18, R18, UR5, RZ ;  /* 0x0000000512127c24 */ /* 0x000fe2000f8e02ff */
[----:B------:R-:W1:Y:S04]  /*1cbe0*/  LDCU UR5, c[0x0][0x3b0] ;  /* 0x00007600ff0577ac */ /* 0x000e680008000800 */
[----:B------:R-:W-:-:S05]  /*1cbf0*/  IADD3 R2, P4, PT, R18, R7, RZ ;  /* 0x0000000712027210 */ /* 0x000fca0007f9e0ff */
[----:B------:R4:W-:Y:S04]  /*1cc00*/  STL [R1+0x4d8], R2 ;  /* 0x0004d80201007387 */ /* 0x0009e80000100800 */
[----:B------:R-:W2:Y:S01]  /*1cc10*/  LDL.LU R87, [R1+0x560] ;  /* 0x0005600001577983 */ /* 0x000ea20000300800 */
[----:B---3--:R-:W-:-:S03]  /*1cc20*/  SEL R16, R10, R88, !P3 ;  /* 0x000000580a107207 */ /* 0x008fc60005800000 */
[----:B------:R-:W3:Y:S02]  /*1cc30*/  LDL.LU R88, [R1+0x55c] ;  /* 0x00055c0001587983 */ /* 0x000ee40000300800 */
[----:B------:R-:W-:Y:S01]  /*1cc40*/  IMAD R19, R16, UR15, RZ ;  /* 0x0000000f10137c24 */ /* 0x000fe2000f8e02ff */
[----:B------:R-:W-:Y:S01]  /*1cc50*/  PRMT R75, RZ, 0x7610, R75 ;  /* 0x00007610ff4b7816 */ /* 0x000fe2000000004b */
[----:B------:R-:W-:Y:S01]  /*1cc60*/  @P2 IMAD.MOV.U32 R16, RZ, RZ, R21 ;  /* 0x000000ffff102224 */ /* 0x000fe200078e0015 */
[----:B------:R-:W1:Y:S04]  /*1cc70*/  LDCU UR15, c[0x0][0x3b0] ;  /* 0x00007600ff0f77ac */ /* 0x000e680008000800 */
[----:B------:R0:W3:Y:S02]  /*1cc80*/  @P2 LDG.E.U8 R63, desc[UR24][R16.64] ;  /* 0x00000018103f2981 */ /* 0x0000e4000c1e1100 */
[----:B0-----:R-:W-:-:S02]  /*1cc90*/  LEA.HI.X.SX32 R17, R18, R6, 0x1, P4 ;  /* 0x0000000612117211 */ /* 0x001fc400020f0eff */
[C---:B------:R-:W-:Y:S02]  /*1cca0*/  IADD3 R21, P4, PT, R19.reuse, R7, RZ ;  /* 0x0000000713157210 */ /* 0x040fe40007f9e0ff */
[C---:B--2---:R-:W-:Y:S02]  /*1ccb0*/  SEL R16, R10.reuse, R3, !P3 ;  /* 0x000000030a107207 */ /* 0x044fe40005800000 */
[----:B------:R-:W-:Y:S01]  /*1ccc0*/  LEA.HI.X.SX32 R19, R19, R6, 0x1, P4 ;  /* 0x0000000613137211 */ /* 0x000fe200020f0eff */
[----:B------:R-:W2:Y:S04]  /*1ccd0*/  LDL.LU R3, [R1+0x554] ;  /* 0x0005540001037983 */ /* 0x000ea80000300800 */
[----:B------:R0:W-:Y:S04]  /*1cce0*/  STL [R1+0x4d4], R17 ;  /* 0x0004d41101007387 */ /* 0x0001e80000100800 */
[----:B------:R-:W-:Y:S04]  /*1ccf0*/  STL [R1+0x4e0], R21 ;  /* 0x0004e01501007387 */ /* 0x000fe80000100800 */
[----:B------:R1:W-:Y:S01]  /*1cd00*/  STL [R1+0x4dc], R19 ;  /* 0x0004dc1301007387 */ /* 0x0003e20000100800 */
[----:B------:R-:W-:-:S03]  /*1cd10*/  SEL R18, R10, R139, !P3 ;  /* 0x0000008b0a127207 */ /* 0x000fc60005800000 */
[----:B------:R-:W2:Y:S01]  /*1cd20*/  LDL.LU R139, [R1+0x550] ;  /* 0x00055000018b7983 */ /* 0x000ea20000300800 */
[----:B------:R-:W-:Y:S01]  /*1cd30*/  IMAD R20, R16, UR4, RZ ;  /* 0x0000000410147c24 */ /* 0x000fe2000f8e02ff */
[----:B------:R-:W-:Y:S01]  /*1cd40*/  PRMT R41, RZ, 0x7610, R41 ;  /* 0x00007610ff297816 */ /* 0x000fe20000000029 */
[----:B------:R-:W-:Y:S01]  /*1cd50*/  @P2 IMAD.MOV.U32 R16, RZ, RZ, R2 ;  /* 0x000000ffff102224 */ /* 0x000fe200078e0002 */
[----:B------:R-:W1:Y:S02]  /*1cd60*/  LDCU UR4, c[0x0][0x3b0] ;  /* 0x00007600ff0477ac */ /* 0x000e640008000800 */
[C---:B----4-:R-:W-:Y:S02]  /*1cd70*/  IADD3 R2, P4, PT, R20.reuse, R7, RZ ;  /* 0x0000000714027210 */ /* 0x050fe40007f9e0ff */
[----:B------:R0:W4:Y:S02]  /*1cd80*/  @P2 LDG.E.U8 R75, desc[UR24][R16.64] ;  /* 0x00000018104b2981 */ /* 0x000124000c1e1100 */
[----:B------:R-:W-:Y:S01]  /*1cd90*/  LEA.HI.X.SX32 R20, R20, R6, 0x1, P4 ;  /* 0x0000000614147211 */ /* 0x000fe200020f0eff */
[----:B0-----:R-:W-:-:S02]  /*1cda0*/  @P2 IMAD.MOV.U32 R17, RZ, RZ, R19 ;  /* 0x000000ffff112224 */ /* 0x001fc400078e0013 */
[----:B-1----:R-:W-:Y:S01]  /*1cdb0*/  IMAD R19, R18, UR5, RZ ;  /* 0x0000000512137c24 */ /* 0x002fe2000f8e02ff */
[----:B------:R-:W-:Y:S01]  /*1cdc0*/  PRMT R50, RZ, 0x7610, R50 ;  /* 0x00007610ff327816 */ /* 0x000fe20000000032 */
[----:B------:R-:W-:Y:S01]  /*1cdd0*/  @P2 IMAD.MOV.U32 R16, RZ, RZ, R21 ;  /* 0x000000ffff102224 */ /* 0x000fe200078e0015 */
[----:B------:R-:W0:Y:S01]  /*1cde0*/  LDCU UR5, c[0x0][0x3b0] ;  /* 0x00007600ff0577ac */ /* 0x000e220008000800 */
[----:B------:R-:W-:Y:S04]  /*1cdf0*/  STL [R1+0x4e8], R2 ;  /* 0x0004e80201007387 */ /* 0x000fe80000100800 */
[----:B------:R1:W4:Y:S01]  /*1ce00*/  @P2 LDG.E.U8 R41, desc[UR24][R16.64] ;  /* 0x0000001810292981 */ /* 0x000322000c1e1100 */
[----:B------:R-:W-:Y:S02]  /*1ce10*/  PRMT R62, RZ, 0x7610, R62 ;  /* 0x00007610ff3e7816 */ /* 0x000fe4000000003e */
[----:B------:R-:W-:-:S02]  /*1ce20*/  SEL R18, R10, R4, !P3 ;  /* 0x000000040a127207 */ /* 0x000fc40005800000 */
[C---:B------:R-:W-:Y:S01]  /*1ce30*/  IADD3 R4, P4, PT, R19.reuse, R7, RZ ;  /* 0x0000000713047210 */ /* 0x040fe20007f9e0ff */
[----:B-1----:R-:W-:Y:S02]  /*1ce40*/  @P2 IMAD.MOV.U32 R16, RZ, RZ, R2 ;  /* 0x000000ffff102224 */ /* 0x002fe400078e0002 */
[----:B------:R-:W-:Y:S01]  /*1ce50*/  @P2 IMAD.MOV.U32 R17, RZ, RZ, R20 ;  /* 0x000000ffff112224 */ /* 0x000fe200078e0014 */
[----:B------:R-:W-:Y:S01]  /*1ce60*/  LEA.HI.X.SX32 R19, R19, R6, 0x1, P4 ;  /* 0x0000000613137211 */ /* 0x000fe200020f0eff */
[----:B------:R1:W-:Y:S04]  /*1ce70*/  STL [R1+0x4e4], R20 ;  /* 0x0004e41401007387 */ /* 0x0003e80000100800 */
[----:B------:R0:W4:Y:S01]  /*1ce80*/  @P2 LDG.E.U8 R50, desc[UR24][R16.64] ;  /* 0x0000001810322981 */ /* 0x000122000c1e1100 */
[----:B-1----:R-:W-:-:S03]  /*1ce90*/  IMAD R20, R18, UR15, RZ ;  /* 0x0000000f12147c24 */ /* 0x002fc6000f8e02ff */
[----:B------:R1:W-:Y:S01]  /*1cea0*/  STL [R1+0x4f0], R4 ;  /* 0x0004f00401007387 */ /* 0x0003e20000100800 */
[----:B------:R-:W2:Y:S01]  /*1ceb0*/  LDCU UR15, c[0x0][0x3b0] ;  /* 0x00007600ff0f77ac */ /* 0x000ea20008000800 */
[----:B0-----:R-:W-:Y:S02]  /*1cec0*/  @P2 IMAD.MOV.U32 R16, RZ, RZ, R4 ;  /* 0x000000ffff102224 */ /* 0x001fe400078e0004 */
[----:B------:R-:W-:Y:S01]  /*1ced0*/  @P2 IMAD.MOV.U32 R17, RZ, RZ, R19 ;  /* 0x000000ffff112224 */ /* 0x000fe200078e0013 */
[C---:B------:R-:W-:Y:S01]  /*1cee0*/  IADD3 R2, P4, PT, R20.reuse, R7, RZ ;  /* 0x0000000714027210 */ /* 0x040fe20007f9e0ff */
[----:B------:R0:W-:Y:S04]  /*1cef0*/  STL [R1+0x4ec], R19 ;  /* 0x0004ec1301007387 */ /* 0x0001e80000100800 */
[----:B------:R0:W4:Y:S01]  /*1cf00*/  @P2 LDG.E.U8 R62, desc[UR24][R16.64] ;  /* 0x00000018103e2981 */ /* 0x000122000c1e1100 */
[----:B-1----:R-:W-:-:S02]  /*1cf10*/  LEA.HI.X.SX32 R4, R20, R6, 0x1, P4 ;  /* 0x0000000614047211 */ /* 0x002fc400020f0eff */
[----:B------:R-:W-:-:S03]  /*1cf20*/  PRMT R74, RZ, 0x7610, R74 ;  /* 0x00007610ff4a7816 */ /* 0x000fc6000000004a */
[----:B0-----:R-:W-:Y:S01]  /*1cf30*/  @P2 IMAD.MOV.U32 R17, RZ, RZ, R4 ;  /* 0x000000ffff112224 */ /* 0x001fe200078e0004 */
[----:B------:R-:W-:Y:S04]  /*1cf40*/  STL [R1+0x4f8], R2 ;  /* 0x0004f80201007387 */ /* 0x000fe80000100800 */
[----:B------:R0:W-:Y:S01]  /*1cf50*/  STL [R1+0x4f4], R4 ;  /* 0x0004f40401007387 */ /* 0x0001e20000100800 */
[----:B------:R-:W-:Y:S02]  /*1cf60*/  PRMT R40, RZ, 0x7610, R40 ;  /* 0x00007610ff287816 */ /* 0x000fe40000000028 */
[----:B------:R-:W-:-:S05]  /*1cf70*/  SEL R18, R10, R87, !P3 ;  /* 0x000000570a127207 */ /* 0x000fca0005800000 */
[----:B------:R-:W-:Y:S01]  /*1cf80*/  IMAD R19, R18, UR4, RZ ;  /* 0x0000000412137c24 */ /* 0x000fe2000f8e02ff */
[----:B------:R-:W1:Y:S01]  /*1cf90*/  LDCU UR4, c[0x0][0x3b0] ;  /* 0x00007600ff0477ac */ /* 0x000e620008000800 */
[----:B---3--:R-:W-:-:S05]  /*1cfa0*/  SEL R16, R10, R88, !P3 ;  /* 0x000000580a107207 */ /* 0x008fca0005800000 */
[----:B------:R-:W-:Y:S01]  /*1cfb0*/  IMAD R20, R16, UR5, RZ ;  /* 0x0000000510147c24 */ /* 0x000fe2000f8e02ff */
[----:B------:R-:W-:Y:S01]  /*1cfc0*/  PRMT R49, RZ, 0x7610, R49 ;  /* 0x00007610ff317816 */ /* 0x000fe20000000031 */
[----:B------:R-:W-:Y:S01]  /*1cfd0*/  @P2 IMAD.MOV.U32 R16, RZ, RZ, R2 ;  /* 0x000000ffff102224 */ /* 0x000fe200078e0002 */
[----:B------:R-:W-:Y:S01]  /*1cfe0*/  PRMT R61, RZ, 0x7610, R61 ;  /* 0x00007610ff3d7816 */ /* 0x000fe2000000003d */
[----:B------:R-:W3:Y:S03]  /*1cff0*/  LDCU UR5, c[0x0][0x3b0] ;  /* 0x00007600ff0577ac */ /* 0x000ee60008000800 */
[----:B------:R0:W3:Y:S01]  /*1d000*/  @P2 LDG.E.U8 R74, desc[UR24][R16.64] ;  /* 0x00000018104a2981 */ /* 0x0000e2000c1e1100 */
[----:B--2---:R-:W-:Y:S02]  /*1d010*/  SEL R18, R10, R3, !P3 ;  /* 0x000000030a127207 */ /* 0x004fe40005800000 */
[----:B------:R-:W-:-:S04]  /*1d020*/  IADD3 R3, P4, PT, R19, R7, RZ ;  /* 0x0000000713037210 */ /* 0x000fc80007f9e0ff */
[----:B0-----:R-:W-:Y:S01]  /*1d030*/  LEA.HI.X.SX32 R17, R19, R6, 0x1, P4 ;  /* 0x0000000613117211 */ /* 0x001fe200020f0eff */
[----:B------:R-:W-:Y:S01]  /*1d040*/  IMAD R18, R18, UR16, RZ ;  /* 0x0000001012127c24 */ /* 0x000fe2000f8e02ff */
[----:B------:R0:W-:Y:S01]  /*1d050*/  STL [R1+0x500], R3 ;  /* 0x0005000301007387 */ /* 0x0001e20000100800 */
[----:B------:R-:W-:Y:S01]  /*1d060*/  PRMT R73, RZ, 0x7610, R73 ;  /* 0x00007610ff497816 */ /* 0x000fe20000000049 */
[----:B------:R-:W2:Y:S02]  /*1d070*/  LDCU UR16, c[0x0][0x3b0] ;  /* 0x00007600ff1077ac */ /* 0x000ea40008000800 */
[----:B------:R-:W2:Y:S01]  /*1d080*/  LDL.LU R4, [R1+0x548] ;  /* 0x0005480001047983 */ /* 0x000ea20000300800 */
[----:B------:R-:W-:-:S03]  /*1d090*/  SEL R16, R10, R139, !P3 ;  /* 0x0000008b0a107207 */ /* 0x000fc60005800000 */
[----:B------:R-:W3:Y:S01]  /*1d0a0*/  LDL.LU R87, [R1+0x544] ;  /* 0x0005440001577983 */ /* 0x000ee20000300800 */
[----:B------:R-:W-:-:S04]  /*1d0b0*/  IADD3 R139, P4, PT, R20, R7, RZ ;  /* 0x00000007148b7210 */ /* 0x000fc80007f9e0ff */
[----:B------:R-:W-:Y:S01]  /*1d0c0*/  LEA.HI.X.SX32 R2, R20, R6, 0x1, P4 ;  /* 0x0000000614027211 */ /* 0x000fe200020f0eff */
[----:B------:R-:W-:Y:S01]  /*1d0d0*/  STL [R1+0x4fc], R17 ;  /* 0x0004fc1101007387 */ /* 0x000fe20000100800 */
[----:B------:R-:W-:Y:S01]  /*1d0e0*/  IADD3 R21, P4, PT, R18, R7, RZ ;  /* 0x0000000712157210 */ /* 0x000fe20007f9e0ff */
[----:B------:R-:W-:Y:S01]  /*1d0f0*/  IMAD R19, R16, UR15, RZ ;  /* 0x0000000f10137c24 */ /* 0x000fe2000f8e02ff */
[----:B------:R-:W1:Y:S01]  /*1d100*/  LDCU UR15, c[0x0][0x3b0] ;  /* 0x00007600ff0f77ac */ /* 0x000e620008000800 */
[----:B------:R0:W-:Y:S01]  /*1d110*/  STL [R1+0x508], R139 ;  /* 0x0005088b01007387 */ /* 0x0001e20000100800 */
[----:B------:R-:W-:-:S03]  /*1d120*/  @P2 IMAD.MOV.U32 R16, RZ, RZ, R3 ;  /* 0x000000ffff102224 */ /* 0x000fc600078e0003 */
[----:B------:R0:W-:Y:S01]  /*1d130*/  STL [R1+0x504], R2 ;  /* 0x0005040201007387 */ /* 0x0001e20000100800 */
[----:B------:R-:W-:-:S03]  /*1d140*/  LEA.HI.X.SX32 R20, R18, R6, 0x1, P4 ;  /* 0x0000000612147211 */ /* 0x000fc600020f0eff */
[----:B------:R-:W4:Y:S04]  /*1d150*/  LDL.LU R88, [R1+0x540] ;  /* 0x0005400001587983 */ /* 0x000f280000300800 */
[----:B------:R-:W-:Y:S04]  /*1d160*/  STL [R1+0x510], R21 ;  /* 0x0005101501007387 */ /* 0x000fe80000100800 */
[----:B0-----:R-:W4:Y:S04]  /*1d170*/  LDL.LU R3, [R1+0x53c] ;  /* 0x00053c0001037983 */ /* 0x001f280000300800 */
[----:B------:R-:W4:Y:S04]  /*1d180*/  LDL.LU R18, [R1+0x54c] ;  /* 0x00054c0001127983 */ /* 0x000f280000300800 */
[----:B------:R0:W4:Y:S02]  /*1d190*/  @P2 LDG.E.U8 R40, desc[UR24][R16.64] ;  /* 0x0000001810282981 */ /* 0x000124000c1e1100 */
[----:B0-----:R-:W-:-:S02]  /*1d1a0*/  @P2 IMAD.MOV.U32 R16, RZ, RZ, R139 ;  /* 0x000000ffff102224 */ /* 0x001fc400078e008b */
[----:B------:R-:W4:Y:S01]  /*1d1b0*/  LDL.LU R139, [R1+0x538] ;  /* 0x00053800018b7983 */ /* 0x000f220000300800 */
[----:B------:R-:W-:Y:S01]  /*1d1c0*/  IMAD.MOV.U32 R17, RZ, RZ, R2 ;  /* 0x000000ffff117224 */ /* 0x000fe200078e0002 */
[----:B------:R-:W-:-:S04]  /*1d1d0*/  IADD3 R2, P4, PT, R19, R7, RZ ;  /* 0x0000000713027210 */ /* 0x000fc80007f9e0ff */
[----:B------:R-:W-:Y:S01]  /*1d1e0*/  LEA.HI.X.SX32 R19, R19, R6, 0x1, P4 ;  /* 0x0000000613137211 */ /* 0x000fe200020f0eff */
[----:B------:R0:W4:Y:S01]  /*1d1f0*/  @P2 LDG.E.U8 R49, desc[UR24][R16.64] ;  /* 0x0000001810312981 */ /* 0x000122000c1e1100 */
[----:B------:R-:W-:Y:S01]  /*1d200*/  ISETP.GT.U32.AND P4, PT, R8, R12, PT ;  /* 0x0000000c0800720c */ /* 0x000fe20003f84070 */
[----:B0-----:R-:W-:Y:S02]  /*1d210*/  @P2 IMAD.MOV.U32 R16, RZ, RZ, R21 ;  /* 0x000000ffff102224 */ /* 0x001fe400078e0015 */
[----:B------:R-:W-:-:S05]  /*1d220*/  @P2 IMAD.MOV.U32 R17, RZ, RZ, R20 ;  /* 0x000000ffff112224 */ /* 0x000fca00078e0014 */
[----:B------:R0:W4:Y:S05]  /*1d230*/  @P2 LDG.E.U8 R61, desc[UR24][R16.64] ;  /* 0x00000018103d2981 */ /* 0x00012a000c1e1100 */
[----:B------:R-:W-:Y:S02]  /*1d240*/  @!P4 IMAD.IADD R12, R12, 0x1, -R8 ;  /* 0x000000010c0cc824 */ /* 0x000fe400078e0a08 */
[----:B0-----:R-:W-:Y:S02]  /*1d250*/  @P2 IMAD.MOV.U32 R16, RZ, RZ, R2 ;  /* 0x000000ffff102224 */ /* 0x001fe400078e0002 */
[----:B------:R-:W-:-:S05]  /*1d260*/  @P2 IMAD.MOV.U32 R17, RZ, RZ, R19 ;  /* 0x000000ffff112224 */ /* 0x000fca00078e0013 */
[----:B------:R2:W4:Y:S04]  /*1d270*/  @P2 LDG.E.U8 R73, desc[UR24][R16.64] ;  /* 0x0000001810492981 */ /* 0x000528000c1e1100 */
[----:B------:R-:W-:Y:S04]  /*1d280*/  STL [R1+0x50c], R20 ;  /* 0x00050c1401007387 */ /* 0x000fe80000100800 */
[----:B------:R-:W-:Y:S01]  /*1d290*/  STL [R1+0x518], R2 ;  /* 0x0005180201007387 */ /* 0x000fe20000100800 */
[----:B------:R-:W-:-:S03]  /*1d2a0*/  PRMT R39, RZ, 0x7610, R39 ;  /* 0x00007610ff277816 */ /* 0x000fc60000000027 */
[----:B------:R0:W-:Y:S01]  /*1d2b0*/  STL [R1+0x514], R19 ;  /* 0x0005141301007387 */ /* 0x0001e20000100800 */
[----:B------:R-:W-:Y:S02]  /*1d2c0*/  PRMT R48, RZ, 0x7610, R48 ;  /* 0x00007610ff307816 */ /* 0x000fe40000000030 */
[----:B------:R-:W-:Y:S02]  /*1d2d0*/  PRMT R60, RZ, 0x7610, R60 ;  /* 0x00007610ff3c7816 */ /* 0x000fe4000000003c */
[----:B------:R-:W-:Y:S02]  /*1d2e0*/  PRMT R72, RZ, 0x7610, R72 ;  /* 0x00007610ff487816 */ /* 0x000fe40000000048 */
[C---:B------:R-:W-:Y:S02]  /*1d2f0*/  SEL R117, R10.reuse, R117, !P3 ;  /* 0x000000750a757207 */ /* 0x040fe40005800000 */
[----:B------:R-:W-:Y:S02]  /*1d300*/  PRMT R38, RZ, 0x7610, R38 ;  /* 0x00007610ff267816 */ /* 0x000fe40000000026 */
[----:B------:R-:W-:-:S02]  /*1d310*/  SEL R15, R10, R15, !P3 ;  /* 0x0000000f0a0f7207 */ /* 0x000fc40005800000 */
[----:B------:R-:W-:Y:S01]  /*1d320*/  PRMT R37, RZ, 0x7610, R37 ;  /* 0x00007610ff257816 */ /* 0x000fe20000000025 */
[----:B------:R-:W-:Y:S02]  /*1d330*/  @!P5 IMAD.MOV R11, RZ, RZ, -R11 ;  /* 0x000000ffff0bd224 */ /* 0x000fe400078e0a0b */
[----:B------:R-:W-:Y:S01]  /*1d340*/  @!P6 IMAD.MOV R12, RZ, RZ, -R12 ;  /* 0x000000ffff0ce224 */ /* 0x000fe200078e0a0c */
[----:B------:R-:W-:Y:S02]  /*1d350*/  PRMT R35, RZ, 0x7610, R35 ;  /* 0x00007610ff237816 */ /* 0x000fe40000000023 */
[C---:B------:R-:W-:Y:S02]  /*1d360*/  SEL R11, R10.reuse, R11, !P3 ;  /* 0x0000000b0a0b7207 */ /* 0x040fe40005800000 */
[----:B------:R-:W-:Y:S02]  /*1d370*/  SEL R12, R10, R12, !P3 ;  /* 0x0000000c0a0c7207 */ /* 0x000fe40005800000 */
[----:B------:R-:W-:-:S02]  /*1d380*/  PRMT R36, RZ, 0x7610, R36 ;  /* 0x00007610ff247816 */ /* 0x000fc40000000024 */
[----:B------:R-:W-:Y:S02]  /*1d390*/  PRMT R33, RZ, 0x7610, R33 ;  /* 0x00007610ff217816 */ /* 0x000fe40000000021 */
[----:B------:R-:W-:Y:S02]  /*1d3a0*/  PRMT R32, RZ, 0x7610, R32 ;  /* 0x00007610ff207816 */ /* 0x000fe40000000020 */
[----:B------:R-:W-:Y:S02]  /*1d3b0*/  PRMT R34, RZ, 0x7610, R34 ;  /* 0x00007610ff227816 */ /* 0x000fe40000000022 */
[----:B------:R-:W-:Y:S02]  /*1d3c0*/  PRMT R31, RZ, 0x7610, R31 ;  /* 0x00007610ff1f7816 */ /* 0x000fe4000000001f */
[----:B------:R-:W-:Y:S02]  /*1d3d0*/  PRMT R30, RZ, 0x7610, R30 ;  /* 0x00007610ff1e7816 */ /* 0x000fe4000000001e */
[----:B--2---:R-:W-:-:S02]  /*1d3e0*/  SEL R16, R10, R4, !P3 ;  /* 0x000000040a107207 */ /* 0x004fc40005800000 */
[----:B---3--:R-:W-:-:S03]  /*1d3f0*/  SEL R17, R10, R87, !P3 ;  /* 0x000000570a117207 */ /* 0x008fc60005800000 */
[----:B0-----:R-:W-:Y:S01]  /*1d400*/  IMAD R19, R16, UR5, RZ ;  /* 0x0000000510137c24 */ /* 0x001fe2000f8e02ff */
[----:B------:R-:W0:Y:S01]  /*1d410*/  LDCU UR5, c[0x0][0x3b0] ;  /* 0x00007600ff0577ac */ /* 0x000e220008000800 */
[----:B-1----:R-:W-:Y:S01]  /*1d420*/  IMAD R20, R17, UR15, RZ ;  /* 0x0000000f11147c24 */ /* 0x002fe2000f8e02ff */
[----:B------:R-:W1:Y:S01]  /*1d430*/  LDCU UR15, c[0x0][0x3b0] ;  /* 0x00007600ff0f77ac */ /* 0x000e620008000800 */
[----:B----4-:R-:W-:-:S05]  /*1d440*/  SEL R18, R10, R18, !P3 ;  /* 0x000000120a127207 */ /* 0x010fca0005800000 */
[----:B------:R-:W-:Y:S01]  /*1d450*/  IMAD R18, R18, UR4, RZ ;  /* 0x0000000412127c24 */ /* 0x000fe2000f8e02ff */
[----:B------:R-:W2:Y:S04]  /*1d460*/  LDCU UR4, c[0x0][0x3b0] ;  /* 0x00007600ff0477ac */ /* 0x000ea80008000800 */
[----:B------:R-:W-:-:S04]  /*1d470*/  IADD3 R4, P4, PT, R18, R7, RZ ;  /* 0x0000000712047210 */ /* 0x000fc80007f9e0ff */
[----:B------:R-:W-:Y:S01]  /*1d480*/  LEA.HI.X.SX32 R21, R18, R6, 0x1, P4 ;  /* 0x0000000612157211 */ /* 0x000fe200020f0eff */
[----:B------:R-:W-:Y:S01]  /*1d490*/  @P2 IMAD.MOV.U32 R16, RZ, RZ, R4 ;  /* 0x000000ffff102224 */ /* 0x000fe200078e0004 */
[----:B------:R-:W-:-:S03]  /*1d4a0*/  SEL R18, R10, R88, !P3 ;  /* 0x000000580a127207 */ /* 0x000fc60005800000 */
[----:B------:R-:W-:Y:S01]  /*1d4b0*/  @P2 IMAD.MOV.U32 R17, RZ, RZ, R21 ;  /* 0x000000ffff112224 */ /* 0x000fe200078e0015 */
[----:B------:R-:W-:Y:S01]  /*1d4c0*/  IADD3 R2, P4, PT, R19, R7, RZ ;  /* 0x0000000713027210 */ /* 0x000fe20007f9e0ff */
[----:B------:R-:W-:Y:S04]  /*1d4d0*/  STL [R1+0x520], R4 ;  /* 0x0005200401007387 */ /* 0x000fe80000100800 */
[----:B------:R3:W4:Y:S04]  /*1d4e0*/  @P2 LDG.E.U8 R39, desc[UR24][R16.64] ;  /* 0x0000001810272981 */ /* 0x000728000c1e1100 */
[----:B------:R0:W-:Y:S01]  /*1d4f0*/  STL [R1+0x51c], R21 ;  /* 0x00051c1501007387 */ /* 0x0001e20000100800 */
[----:B---3--:R-:W-:-:S02]  /*1d500*/  SEL R16, R10, R3, !P3 ;  /* 0x000000030a107207 */ /* 0x008fc40005800000 */
[-C--:B------:R-:W-:Y:S01]  /*1d510*/  LEA.HI.X.SX32 R17, R19, R6.reuse, 0x1, P4 ;  /* 0x0000000613117211 */ /* 0x080fe200020f0eff */
[----:B0-----:R-:W-:Y:S01]  /*1d520*/  IMAD R21, R18, UR16, RZ ;  /* 0x0000001012157c24 */ /* 0x001fe2000f8e02ff */
[----:B------:R-:W-:Y:S01]  /*1d530*/  IADD3 R3, P4, PT, R20, R7, RZ ;  /* 0x0000000714037210 */ /* 0x000fe20007f9e0ff */
[----:B--2---:R-:W-:Y:S01]  /*1d540*/  IMAD R19, R16, UR4, RZ ;  /* 0x0000000410137c24 */ /* 0x004fe2000f8e02ff */
[----:B------:R-:W-:Y:S02]  /*1d550*/  SEL R18, R10, R139, !P3 ;  /* 0x0000008b0a127207 */ /* 0x000fe40005800000 */
[-C--:B------:R-:W-:Y:S01]  /*1d560*/  LEA.HI.X.SX32 R87, R20, R6.reuse, 0x1, P4 ;  /* 0x0000000614577211 */ /* 0x080fe200020f0eff */
[----:B------:R-:W-:Y:S01]  /*1d570*/  @P2 IMAD.MOV.U32 R16, RZ, RZ, R2 ;  /* 0x000000ffff102224 */ /* 0x000fe200078e0002 */
[C---:B------:R-:W-:Y:S01]  /*1d580*/  IADD3 R4, P4, PT, R21.reuse, R7, RZ ;  /* 0x0000000715047210 */ /* 0x040fe20007f9e0ff */
[----:B------:R0:W-:Y:S01]  /*1d590*/  STL [R1+0x528], R2 ;  /* 0x0005280201007387 */ /* 0x0001e20000100800 */
[----:B------:R-:W-:Y:S01]  /*1d5a0*/  IMAD R18, R18, UR17, RZ ;  /* 0x0000001112127c24 */ /* 0x000fe2000f8e02ff */
[----:B------:R-:W2:Y:S02]  /*1d5b0*/  LDCU UR4, c[0x0][0x3b0] ;  /* 0x00007600ff0477ac */ /* 0x000ea40008000800 */
[----:B------:R3:W-:Y:S04]  /*1d5c0*/  STL [R1+0x524], R17 ;  /* 0x0005241101007387 */ /* 0x0007e80000100800 */
[----:B------:R1:W4:Y:S01]  /*1d5d0*/  @P2 LDG.E.U8 R48, desc[UR24][R16.64] ;  /* 0x0000001810302981 */ /* 0x000322000c1e1100 */
[----:B0-----:R-:W-:-:S02]  /*1d5e0*/  LEA.HI.X.SX32 R2, R21, R6, 0x1, P4 ;  /* 0x0000000615027211 */ /* 0x001fc400020f0eff */
[C---:B------:R-:W-:Y:S01]  /*1d5f0*/  IADD3 R139, P4, PT, R19.reuse, R7, RZ ;  /* 0x00000007138b7210 */ /* 0x040fe20007f9e0ff */
[----:B------:R0:W-:Y:S04]  /*1d600*/  STL [R1+0x530], R3 ;  /* 0x0005300301007387 */ /* 0x0001e80000100800 */
[----:B------:R2:W-:Y:S01]  /*1d610*/  STL [R1+0x52c], R87 ;  /* 0x00052c5701007387 */ /* 0x0005e20000100800 */
[----:B-1----:R-:W-:Y:S02]  /*1d620*/  @P2 IMAD.MOV.U32 R16, RZ, RZ, R3 ;  /* 0x000000ffff102224 */ /* 0x002fe400078e0003 */
[----:B---3--:R-:W-:Y:S01]  /*1d630*/  @P2 IMAD.MOV.U32 R17, RZ, RZ, R87 ;  /* 0x000000ffff112224 */ /* 0x008fe200078e0057 */
[----:B0-----:R-:W-:-:S04]  /*1d640*/  LEA.HI.X.SX32 R3, R19, R6, 0x1, P4 ;  /* 0x0000000613037211 */ /* 0x001fc800020f0eff */
[----:B------:R0:W3:Y:S01]  /*1d650*/  @P2 LDG.E.U8 R60, desc[UR24][R16.64] ;  /* 0x00000018103c2981 */ /* 0x0000e2000c1e1100 */
[----:B--2---:R-:W-:-:S04]  /*1d660*/  IADD3 R87, P4, PT, R18, R7, RZ ;  /* 0x0000000712577210 */ /* 0x004fc80007f9e0ff */
[----:B------:R-:W-:Y:S02]  /*1d670*/  LEA.HI.X.SX32 R88, R18, R6, 0x1, P4 ;  /* 0x0000000612587211 */ /* 0x000fe400020f0eff */
[----:B------:R-:W-:Y:S01]  /*1d680*/  ISETP.GT.U32.AND P4, PT, R8, R13, PT ;  /* 0x0000000d0800720c */ /* 0x000fe20003f84070 */
[----:B0-----:R-:W-:Y:S02]  /*1d690*/  @P2 IMAD.MOV.U32 R16, RZ, RZ, R4 ;  /* 0x000000ffff102224 */ /* 0x001fe400078e0004 */
[----:B------:R-:W-:-:S05]  /*1d6a0*/  @P2 IMAD.MOV.U32 R17, RZ, RZ, R2 ;  /* 0x000000ffff112224 */ /* 0x000fca00078e0002 */
[----:B------:R0:W2:Y:S01]  /*1d6b0*/  @P2 LDG.E.U8 R72, desc[UR24][R16.64] ;  /* 0x0000001810482981 */ /* 0x0000a2000c1e1100 */
[----:B------:R-:W-:Y:S01]  /*1d6c0*/  IMAD R117, R117, UR4, RZ ;  /* 0x0000000475757c24 */ /* 0x000fe2000f8e02ff */
[----:B------:R-:W1:Y:S03]  /*1d6d0*/  LDCU UR4, c[0x0][0x3b0] ;  /* 0x00007600ff0477ac */ /* 0x000e660008000800 */
[----:B------:R-:W-:Y:S01]  /*1d6e0*/  @!P4 IMAD.IADD R13, R13, 0x1, -R8 ;  /* 0x000000010d0dc824 */ /* 0x000fe200078e0a08 */
[----:B------:R-:W-:Y:S01]  /*1d6f0*/  STL [R1+0x538], R4 ;  /* 0x0005380401007387 */ /* 0x000fe20000100800 */
[----:B0-----:R-:W-:Y:S02]  /*1d700*/  @P2 IMAD.MOV.U32 R16, RZ, RZ, R139 ;  /* 0x000000ffff102224 */ /* 0x001fe400078e008b */
[----:B------:R-:W-:Y:S01]  /*1d710*/  @P2 IMAD.MOV.U32 R17, RZ, RZ, R3 ;  /* 0x000000ffff112224 */ /* 0x000fe200078e0003 */
[----:B------:R-:W-:Y:S01]  /*1d720*/  ISETP.GT.U32.AND P4, PT, R8, R13, PT ;  /* 0x0000000d0800720c */ /* 0x000fe20003f84070 */
[----:B------:R-:W-:Y:S01]  /*1d730*/  STL [R1+0x534], R2 ;  /* 0x0005340201007387 */ /* 0x000fe20000100800 */
[----:B------:R-:W-:Y:S01]  /*1d740*/  IMAD R15, R15, UR5, RZ ;  /* 0x000000050f0f7c24 */ /* 0x000fe2000f8e02ff */
[----:B------:R-:W0:Y:S02]  /*1d750*/  LDCU UR5, c[0x0][0x3b0] ;  /* 0x00007600ff0577ac */ /* 0x000e240008000800 */
[----:B------:R1:W2:Y:S04]  /*1d760*/  @P2 LDG.E.U8 R38, desc[UR24][R16.64] ;  /* 0x0000001810262981 */ /* 0x0002a8000c1e1100 */
[----:B------:R0:W-:Y:S01]  /*1d770*/  STL [R1+0x540], R139 ;  /* 0x0005408b01007387 */ /* 0x0001e20000100800 */
[----:B-1----:R-:W-:-:S02]  /*1d780*/  @P2 IMAD.MOV.U32 R16, RZ, RZ, R87 ;  /* 0x000000ffff102224 */ /* 0x002fc400078e0057 */
[----:B------:R-:W-:Y:S01]  /*1d790*/  @P2 IMAD.MOV.U32 R17, RZ, RZ, R88 ;  /* 0x000000ffff112224 */ /* 0x000fe200078e0058 */
[C---:B0-----:R-:W-:Y:S01]  /*1d7a0*/  IADD3 R139, P5, PT, R117.reuse, R7, RZ ;  /* 0x00000007758b7210 */ /* 0x041fe20007fbe0ff */
[----:B------:R-:W-:Y:S04]  /*1d7b0*/  STL [R1+0x53c], R3 ;  /* 0x00053c0301007387 */ /* 0x000fe80000100800 */
[----:B------:R0:W2:Y:S04]  /*1d7c0*/  @P2 LDG.E.U8 R37, desc[UR24][R16.64] ;  /* 0x0000001810252981 */ /* 0x0000a8000c1e1100 */
[----:B------:R1:W-:Y:S01]  /*1d7d0*/  STL [R1+0x548], R87 ;  /* 0x0005485701007387 */ /* 0x0003e20000100800 */
[----:B0-----:R-:W-:-:S03]  /*1d7e0*/  LEA.HI.X.SX32 R17, R117, R6, 0x1, P5 ;  /* 0x0000000675117211 */ /* 0x001fc600028f0eff */
[----:B------:R0:W-:Y:S01]  /*1d7f0*/  STL [R1+0x544], R88 ;  /* 0x0005445801007387 */ /* 0x0001e20000100800 */
[----:B-1----:R-:W-:Y:S01]  /*1d800*/  IADD3 R87, P5, PT, R15, R7, RZ ;  /* 0x000000070f577210 */ /* 0x002fe20007fbe0ff */
[----:B------:R-:W-:Y:S02]  /*1d810*/  @P2 IMAD.MOV.U32 R16, RZ, RZ, R139 ;  /* 0x000000ffff102224 */ /* 0x000fe400078e008b */
[----:B------:R-:W-:Y:S01]  /*1d820*/  STL [R1+0x550], R139 ;  /* 0x0005508b01007387 */ /* 0x000fe20000100800 */
[----:B------:R-:W-:Y:S02]  /*1d830*/  IMAD R11, R11, UR15, RZ ;  /* 0x0000000f0b0b7c24 */ /* 0x000fe4000f8e02ff */
[----:B------:R-:W-:Y:S01]  /*1d840*/  @!P4 IMAD.IADD R13, R13, 0x1, -R8 ;  /* 0x000000010d0dc824 */ /* 0x000fe200078e0a08 */
[----:B0-----:R-:W-:Y:S01]  /*1d850*/  LEA.HI.X.SX32 R88, R15, R6, 0x1, P5 ;  /* 0x000000060f587211 */ /* 0x001fe200028f0eff */
[----:B------:R0:W-:Y:S01]  /*1d860*/  STL [R1+0x54c], R17 ;  /* 0x00054c1101007387 */ /* 0x0001e20000100800 */
[----:B------:R-:W-:Y:S01]  /*1d870*/  ISETP.GT.U32.AND P4, PT, R8, R14, PT ;  /* 0x0000000e0800720c */ /* 0x000fe20003f84070 */
[----:B------:R-:W-:Y:S01]  /*1d880*/  IMAD R15, R12, UR4, RZ ;  /* 0x000000040c0f7c24 */ /* 0x000fe2000f8e02ff */
[----:B------:R-:W1:Y:S01]  /*1d890*/  LDCU UR4, c[0x0][0x3b0] ;  /* 0x00007600ff0477ac */ /* 0x000e620008000800 */
[----:B------:R-:W-:Y:S01]  /*1d8a0*/  STL [R1+0x558], R87 ;  /* 0x0005585701007387 */ /* 0x000fe20000100800 */
[----:B------:R-:W-:-:S03]  /*1d8b0*/  @!P0 IMAD.MOV R13, RZ, RZ, -R13 ;  /* 0x000000ffff0d8224 */ /* 0x000fc600078e0a0d */
[----:B------:R0:W2:Y:S01]  /*1d8c0*/  @P2 LDG.E.U8 R35, desc[UR24][R16.64] ;  /* 0x0000001810232981 */ /* 0x0000a2000c1e1100 */
[----:B------:R-:W-:-:S03]  /*1d8d0*/  VIADD R12, R0, 0xe4 ;  /* 0x000000e4000c7836 */ /* 0x000fc60000000000 */
[----:B------:R1:W-:Y:S01]  /*1d8e0*/  STL [R1+0x554], R88 ;  /* 0x0005545801007387 */ /* 0x0003e20000100800 */
[----:B------:R-:W-:Y:S01]  /*1d8f0*/  SEL R13, R10, R13, !P3 ;  /* 0x0000000d0a0d7207 */ /* 0x000fe20005800000 */
[----:B0-----:R-:W-:Y:S02]  /*1d900*/  @P2 IMAD.MOV.U32 R17, RZ, RZ, R88 ;  /* 0x000000ffff112224 */ /* 0x001fe400078e0058 */
[----:B------:R-:W-:Y:S01]  /*1d910*/  @P2 IMAD.MOV.U32 R16, RZ, RZ, R87 ;  /* 0x000000ffff102224 */ /* 0x000fe200078e0057 */
[-C--:B-1----:R-:W-:Y:S02]  /*1d920*/  IADD3 R88, P5, PT, R11, R7.reuse, RZ ;  /* 0x000000070b587210 */ /* 0x082fe40007fbe0ff */
[----:B------:R-:W-:Y:S02]  /*1d930*/  IADD3 R87, P0, PT, R15, R7, RZ ;  /* 0x000000070f577210 */ /* 0x000fe40007f1e0ff */
[----:B------:R0:W2:Y:S01]  /*1d940*/  @P2 LDG.E.U8 R36, desc[UR24][R16.64] ;  /* 0x0000001810242981 */ /* 0x0000a2000c1e1100 */
[----:B------:R-:W-:-:S02]  /*1d950*/  LEA.HI.X.SX32 R117, R11, R6, 0x1, P5 ;  /* 0x000000060b757211 */ /* 0x000fc400028f0eff */
[----:B------:R-:W-:Y:S01]  /*1d960*/  IABS R11, R12 ;  /* 0x0000000c000b7213 */ /* 0x000fe20000000000 */
[----:B------:R1:W-:Y:S01]  /*1d970*/  STL [R1+0x560], R88 ;  /* 0x0005605801007387 */ /* 0x0003e20000100800 */
[----:B------:R-:W-:Y:S02]  /*1d980*/  @!P4 IMAD.IADD R14, R14, 0x1, -R8 ;  /* 0x000000010e0ec824 */ /* 0x000fe400078e0a08 */
[----:B0-----:R-:W-:Y:S01]  /*1d990*/  @P2 IMAD.MOV.U32 R16, RZ, RZ, R88 ;  /* 0x000000ffff102224 */ /* 0x001fe200078e0058 */
[----:B-1----:R-:W-:Y:S01]  /*1d9a0*/  LEA.HI.X.SX32 R88, R15, R6, 0x1, P0 ;  /* 0x000000060f587211 */ /* 0x002fe200000f0eff */
[----:B------:R-:W-:Y:S02]  /*1d9b0*/  IMAD R15, R13, UR5, RZ ;  /* 0x000000050d0f7c24 */ /* 0x000fe4000f8e02ff */
[----:B------:R-:W-:Y:S01]  /*1d9c0*/  @P2 IMAD.MOV.U32 R17, RZ, RZ, R117 ;  /* 0x000000ffff112224 */ /* 0x000fe200078e0075 */
[C---:B------:R-:W-:Y:S01]  /*1d9d0*/  ISETP.GT.U32.AND P0, PT, R8.reuse, R14, PT ;  /* 0x0000000e0800720c */ /* 0x040fe20003f04070 */
[----:B------:R-:W-:Y:S01]  /*1d9e0*/  IMAD.HI.U32 R13, R9, R11, RZ ;  /* 0x0000000b090d7227 */ /* 0x000fe200078e00ff */
[----:B------:R-:W-:Y:S01]  /*1d9f0*/  STL [R1+0x55c], R117 ;  /* 0x00055c7501007387 */ /* 0x000fe20000100800 */
[----:B------:R-:W-:Y:S01]  /*1da00*/  ISETP.GE.AND P4, PT, R91, RZ, PT ;  /* 0x000000ff5b00720c */ /* 0x000fe20003f86270 */
[----:B------:R-:W0:Y:S01]  /*1da10*/  LDCU UR5, c[0x0][0x3b0] ;  /* 0x00007600ff0577ac */ /* 0x000e220008000800 */
[----:B------:R-:W-:Y:S01]  /*1da20*/  IMAD.MOV R13, RZ, RZ, -R13 ;  /* 0x000000ffff0d7224 */ /* 0x000fe200078e0a0d */
[----:B------:R1:W2:Y:S03]  /*1da30*/  @P2 LDG.E.U8 R33, desc[UR24][R16.64] ;  /* 0x0000001810212981 */ /* 0x0002a6000c1e1100 */
[----:B------:R-:W-:Y:S01]  /*1da40*/  IMAD R11, R8, R13, R11 ;  /* 0x0000000d080b7224 */ /* 0x000fe200078e020b */
[----:B------:R0:W-:Y:S01]  /*1da50*/  STL [R1+0x568], R87 ;  /* 0x0005685701007387 */ /* 0x0001e20000100800 */
[----:B-1----:R-:W-:-:S03]  /*1da60*/  @P2 IMAD.MOV.U32 R16, RZ, RZ, R87 ;  /* 0x000000ffff102224 */ /* 0x002fc600078e0057 */
[----:B------:R1:W-:Y:S01]  /*1da70*/  STL [R1+0x564], R88 ;  /* 0x0005645801007387 */ /* 0x0003e20000100800 */
[C---:B0-----:R-:W-:Y:S01]  /*1da80*/  IADD3 R87, P5, PT, R15.reuse, R7, RZ ;  /* 0x000000070f577210 */ /* 0x041fe20007fbe0ff */
[----:B------:R-:W-:Y:S02]  /*1da90*/  @P2 IMAD.MOV.U32 R17, RZ, RZ, R88 ;  /* 0x000000ffff112224 */ /* 0x000fe400078e0058 */
[----:B------:R-:W-:Y:S02]  /*1daa0*/  @!P0 IMAD.IADD R14, R14, 0x1, -R8 ;  /* 0x000000010e0e8824 */ /* 0x000fe400078e0a08 */
[----:B------:R-:W-:Y:S01]  /*1dab0*/  VIADD R13, R0, 0xe5 ;  /* 0x000000e5000d7836 */ /* 0x000fe20000000000 */
[----:B------:R0:W2:Y:S01]  /*1dac0*/  @P2 LDG.E.U8 R32, desc[UR24][R16.64] ;  /* 0x0000001810202981 */ /* 0x0000a2000c1e1100 */
[----:B-1----:R-:W-:Y:S02]  /*1dad0*/  LEA.HI.X.SX32 R88, R15, R6, 0x1, P5 ;  /* 0x000000060f587211 */ /* 0x002fe400028f0eff */
[----:B------:R-:W-:Y:S01]  /*1dae0*/  ISETP.GT.U32.AND P5, PT, R8, R11, PT ;  /* 0x0000000b0800720c */ /* 0x000fe20003fa4070 */
[----:B------:R-:W-:Y:S01]  /*1daf0*/  @!P4 IMAD.MOV R14, RZ, RZ, -R14 ;  /* 0x000000ffff0ec224 */ /* 0x000fe200078e0a0e */
[----:B------:R-:W-:-:S02]  /*1db00*/  ISETP.GE.AND P0, PT, R12, RZ, PT ;  /* 0x000000ff0c00720c */ /* 0x000fc40003f06270 */
[----:B------:R-:W-:Y:S02]  /*1db10*/  IABS R12, R13 ;  /* 0x0000000d000c7213 */ /* 0x000fe40000000000 */
[----:B------:R-:W-:Y:S01]  /*1db20*/  SEL R14, R10, R14, !P3 ;  /* 0x0000000e0a0e7207 */ /* 0x000fe20005800000 */
[----:B0-----:R-:W-:Y:S02]  /*1db30*/  @P2 IMAD.MOV.U32 R16, RZ, RZ, R87 ;  /* 0x000000ffff102224 */ /* 0x001fe400078e0057 */
[----:B------:R-:W-:-:S04]  /*1db40*/  @P2 IMAD.MOV.U32 R17, RZ, RZ, R88 ;  /* 0x000000ffff112224 */ /* 0x000fc800078e0058 */
[----:B------:R-:W-:Y:S01]  /*1db50*/  @!P5 IMAD.IADD R11, R11, 0x1, -R8 ;  /* 0x000000010b0bd824 */ /* 0x000fe200078e0a08 */
[----:B------:R0:W2:Y:S01]  /*1db60*/  @P2 LDG.E.U8 R34, desc[UR24][R16.64] ;  /* 0x0000001810222981 */ /* 0x0000a2000c1e1100 */
[----:B------:R-:W-:Y:S01]  /*1db70*/  IMAD R15, R14, UR4, RZ ;  /* 0x000000040e0f7c24 */ /* 0x000fe2000f8e02ff */
[----:B------:R-:W1:Y:S01]  /*1db80*/  LDCU UR4, c[0x0][0x3b0] ;  /* 0x00007600ff0477ac */ /* 0x000e620008000800 */
[----:B------:R-:W-:Y:S01]  /*1db90*/  IMAD.HI.U32 R14, R9, R12, RZ ;  /* 0x0000000c090e7227 */ /* 0x000fe200078e00ff */
[C---:B------:R-:W-:Y:S01]  /*1dba0*/  ISETP.GT.U32.AND P5, PT, R8.reuse, R11, PT ;  /* 0x0000000b0800720c */ /* 0x040fe20003fa4070 */
[----:B------:R0:W-:Y:S02]  /*1dbb0*/  STL [R1+0x570], R87 ;  /* 0x0005705701007387 */ /* 0x0001e40000100800 */
[----:B0-----:R-:W-:Y:S02]  /*1dbc0*/  IMAD.MOV R16, RZ, RZ, -R14 ;  /* 0x000000ffff107224 */ /* 0x001fe400078e0a0e */
[----:B------:R0:W-:Y:S02]  /*1dbd0*/  STL [R1+0x56c], R88 ;  /* 0x00056c5801007387 */ /* 0x0001e40000100800 */
[----:B------:R-:W-:Y:S01]  /*1dbe0*/  IMAD R12, R8, R16, R12 ;  /* 0x00000010080c7224 */ /* 0x000fe200078e020c */
[----:B------:R-:W-:-:S05]  /*1dbf0*/  IADD3 R87, P4, PT, R15, R7, RZ ;  /* 0x000000070f577210 */ /* 0x000fca0007f9e0ff */
[----:B------:R-:W-:Y:S01]  /*1dc00*/  @!P5 IMAD.IADD R11, R11, 0x1, -R8 ;  /* 0x000000010b0bd824 */ /* 0x000fe200078e0a08 */
[----:B------:R-:W-:Y:S02]  /*1dc10*/  ISETP.GT.U32.AND P5, PT, R8, R12, PT ;  /* 0x0000000c0800720c */ /* 0x000fe40003fa4070 */
[----:B0-----:R-:W-:Y:S01]  /*1dc20*/  LEA.HI.X.SX32 R88, R15, R6, 0x1, P4 ;  /* 0x000000060f587211 */ /* 0x001fe200020f0eff */
[----:B------:R-:W-:Y:S01]  /*1dc30*/  @P2 IMAD.MOV.U32 R14, RZ, RZ, R87 ;  /* 0x000000ffff0e2224 */ /* 0x000fe200078e0057 */
[----:B------:R-:W-:Y:S01]  /*1dc40*/  ISETP.GE.AND P4, PT, R13, RZ, PT ;  /* 0x000000ff0d00720c */ /* 0x000fe20003f86270 */
[----:B------:R-:W-:Y:S02]  /*1dc50*/  VIADD R13, R0, 0xe6 ;  /* 0x000000e6000d7836 */ /* 0x000fe40000000000 */
[----:B------:R-:W-:Y:S02]  /*1dc60*/  @P2 IMAD.MOV.U32 R15, RZ, RZ, R88 ;  /* 0x000000ffff0f2224 */ /* 0x000fe400078e0058 */
[----:B------:R-:W-:-:S03]  /*1dc70*/  @!P0 IMAD.MOV R11, RZ, RZ, -R11 ;  /* 0x000000ffff0b8224 */ /* 0x000fc600078e0a0b */
[----:B------:R0:W2:Y:S01]  /*1dc80*/  @P2 LDG.E.U8 R31, desc[UR24][R14.64] ;  /* 0x000000180e1f2981 */ /* 0x0000a2000c1e1100 */
[----:B------:R-:W-:Y:S01]  /*1dc90*/  @!P5 IMAD.IADD R12, R12, 0x1, -R8 ;  /* 0x000000010c0cd824 */ /* 0x000fe200078e0a08 */
[----:B0-----:R-:W-:Y:S02]  /*1dca0*/  IABS R14, R13 ;  /* 0x0000000d000e7213 */ /* 0x001fe40000000000 */
[----:B------:R-:W-:-:S03]  /*1dcb0*/  SEL R15, R10, R11, !P3 ;  /* 0x0000000b0a0f7207 */ /* 0x000fc60005800000 */
[----:B------:R-:W-:Y:S01]  /*1dcc0*/  IMAD.MOV.U32 R11, RZ, RZ, R14 ;  /* 0x000000ffff0b7224 */ /* 0x000fe200078e000e */
[----:B------:R-:W-:-:S03]  /*1dcd0*/  ISETP.GT.U32.AND P5, PT, R8, R12, PT ;  /* 0x0000000c0800720c */ /* 0x000fc60003fa4070 */
[----:B------:R-:W-:-:S04]  /*1dce0*/  IMAD.HI.U32 R14, R9, R11, RZ ;  /* 0x0000000b090e7227 */ /* 0x000fc800078e00ff */
[----:B-1----:R-:W-:Y:S01]  /*1dcf0*/  IMAD R15, R15, UR4, RZ ;  /* 0x000000040f0f7c24 */ /* 0x002fe2000f8e02ff */
[----:B------:R0:W-:Y:S01]  /*1dd00*/  STL [R1+0x578], R87 ;  /* 0x0005785701007387 */ /* 0x0001e20000100800 */
[----:B------:R-:W-:Y:S01]  /*1dd10*/  IMAD.MOV R16, RZ, RZ, -R14 ;  /* 0x000000ffff107224 */ /* 0x000fe200078e0a0e */
[----:B------:R-:W1:Y:S02]  /*1dd20*/  LDCU UR4, c[0x0][0x3b0] ;  /* 0x00007600ff0477ac */ /* 0x000e640008000800 */
[C---:B------:R-:W-:Y:S01]  /*1dd30*/  IADD3 R17, P0, PT, R15.reuse, R7, RZ ;  /* 0x000000070f117210 */ /* 0x040fe20007f1e0ff */
[----:B------:R-:W-:Y:S02]  /*1dd40*/  IMAD R11, R8, R16, R11 ;  /* 0x00000010080b7224 */ /* 0x000fe400078e020b */
[----:B------:R-:W-:Y:S01]  /*1dd50*/  @!P5 IMAD.IADD R12, R12, 0x1, -R8 ;  /* 0x000000010c0cd824 */ /* 0x000fe200078e0a08 */
[----:B0-----:R-:W-:Y:S02]  /*1dd60*/  LEA.HI.X.SX32 R87, R15, R6, 0x1, P0 ;  /* 0x000000060f577211 */ /* 0x001fe400000f0eff */
[----:B------:R-:W-:Y:S01]  /*1dd70*/  ISETP.GT.U32.AND P5, PT, R8, R11, PT ;  /* 0x0000000b0800720c */ /* 0x000fe20003fa4070 */
[----:B------:R-:W-:Y:S01]  /*1dd80*/  @P2 IMAD.MOV.U32 R14, RZ, RZ, R17 ;  /* 0x000000ffff0e2224 */ /* 0x000fe200078e0011 */
[----:B------:R-:W-:Y:S01]  /*1dd90*/  ISETP.GE.AND P0, PT, R13, RZ, PT ;  /* 0x000000ff0d00720c */ /* 0x000fe20003f06270 */
[----:B------:R-:W-:-:S02]  /*1dda0*/  @P2 IMAD.MOV.U32 R15, RZ, RZ, R87 ;  /* 0x000000ffff0f2224 */ /* 0x000fc400078e0057 */
[----:B------:R-:W-:Y:S02]  /*1ddb0*/  VIADD R13, R0, 0xe7 ;  /* 0x000000e7000d7836 */ /* 0x000fe40000000000 */
[----:B------:R-:W-:Y:S01]  /*1ddc0*/  @!P4 IMAD.MOV R12, RZ, RZ, -R12 ;  /* 0x000000ffff0cc224 */ /* 0x000fe200078e0a0c */
[----:B------:R0:W2:Y:S05]  /*1ddd0*/  @P2 LDG.E.U8 R30, desc[UR24][R14.64] ;  /* 0x000000180e1e2981 */ /* 0x0000aa000c1e1100 */
[----:B------:R-:W-:Y:S01]  /*1dde0*/  @!P5 IMAD.IADD R11, R11, 0x1, -R8 ;  /* 0x000000010b0bd824 */ /* 0x000fe200078e0a08 */
[----:B0-----:R-:W-:Y:S02]  /*1ddf0*/  IABS R14, R13 ;  /* 0x0000000d000e7213 */ /* 0x001fe40000000000 */
[----:B------:R-:W-:-:S03]  /*1de00*/  SEL R15, R10, R12, !P3 ;  /* 0x0000000c0a0f7207 */ /* 0x000fc60005800000 */
[----:B------:R-:W-:Y:S01]  /*1de10*/  IMAD.MOV.U32 R12, RZ, RZ, R14 ;  /* 0x000000ffff0c7224 */ /* 0x000fe200078e000e */
[----:B------:R-:W-:-:S03]  /*1de20*/  ISETP.GT.U32.AND P5, PT, R8, R11, PT ;  /* 0x0000000b0800720c */ /* 0x000fc60003fa4070 */
[----:B------:R-:W-:Y:S01]  /*1de30*/  IMAD.HI.U32 R14, R9, R12, RZ ;  /* 0x0000000c090e7227 */ /* 0x000fe200078e00ff */
[----:B------:R-:W-:Y:S03]  /*1de40*/  STL [R1+0x574], R88 ;  /* 0x0005745801007387 */ /* 0x000fe60000100800 */
[----:B-1----:R-:W-:Y:S02]  /*1de50*/  IMAD R15, R15, UR4, RZ ;  /* 0x000000040f0f7c24 */ /* 0x002fe4000f8e02ff */
[----:B------:R-:W-:Y:S01]  /*1de60*/  IMAD.MOV R16, RZ, RZ, -R14 ;  /* 0x000000ffff107224 */ /* 0x000fe200078e0a0e */
[----:B------:R0:W-:Y:S01]  /*1de70*/  STL [R1+0x580], R17 ;  /* 0x0005801101007387 */ /* 0x0001e20000100800 */
[----:B------:R-:W-:Y:S01]  /*1de80*/  PRMT R29, RZ, 0x7610, R29 ;  /* 0x00007610ff1d7816 */ /* 0x000fe2000000001d */
[----:B------:R-:W1:Y:S01]  /*1de90*/  LDCU UR4, c[0x0][0x3b0] ;  /* 0x00007600ff0477ac */ /* 0x000e620008000800 */
[----:B------:R-:W-:Y:S01]  /*1dea0*/  IMAD R12, R8, R16, R12 ;  /* 0x00000010080c7224 */ /* 0x000fe200078e020c */
[----:B------:R0:W-:Y:S01]  /*1deb0*/  STL [R1+0x57c], R87 ;  /* 0x00057c5701007387 */ /* 0x0001e20000100800 */
[----:B------:R-:W-:Y:S01]  /*1dec0*/  @!P5 IMAD.IADD R11, R11, 0x1, -R8 ;  /* 0x000000010b0bd824 */ /* 0x000fe200078e0a08 */
[----:B0-----:R-:W-:-:S02]  /*1ded0*/  IADD3 R17, P4, PT, R15, R7, RZ ;  /* 0x000000070f117210 */ /* 0x001fc40007f9e0ff */
[----:B------:R-:W-:Y:S02]  /*1dee0*/  ISETP.GT.U32.AND P5, PT, R8, R12, PT ;  /* 0x0000000c0800720c */ /* 0x000fe40003fa4070 */
[----:B------:R-:W-:Y:S01]  /*1def0*/  LEA.HI.X.SX32 R87, R15, R6, 0x1, P4 ;  /* 0x000000060f577211 */ /* 0x000fe200020f0eff */
        /* <DEDUP_REMOVED lines=15> */
[----:B------:R-:W-:Y:S01]  /*1dff0*/  PRMT R28, RZ, 0x7610, R28 ;  /* 0x00007610ff1c7816 */ /* 0x000fe2000000001c */
[----:B------:R-:W1:Y:S02]  /*1e000*/  LDCU UR4, c[0x0][0x3b0] ;  /* 0x00007600ff0477ac */ /* 0x000e640008000800 */
[----:B------:R-:W-:Y:S01]  /*1e010*/  IMAD R11, R8, R16, R11 ;  /* 0x00000010080b7224 */ /* 0x000fe200078e020b */
[----:B------:R3:W-:Y:S01]  /*1e020*/  STL [R1+0x584], R87 ;  /* 0x0005845701007387 */ /* 0x0007e20000100800 */
[----:B0-----:R-:W-:Y:S01]  /*1e030*/  IADD3 R17, P0, PT, R15, R7, RZ ;  /* 0x000000070f117210 */ /* 0x001fe20007f1e0ff */
[----:B------:R-:W-:Y:S02]  /*1e040*/  @!P5 IMAD.IADD R12, R12, 0x1, -R8 ;  /* 0x000000010c0cd824 */ /* 0x000fe400078e0a08 */
[----:B------:R-:W-:-:S02]  /*1e050*/  ISETP.GT.U32.AND P5, PT, R8, R11, PT ;  /* 0x0000000b0800720c */ /* 0x000fc40003fa4070 */
[----:B---3--:R-:W-:Y:S01]  /*1e060*/  LEA.HI.X.SX32 R87, R15, R6, 0x1, P0 ;  /* 0x000000060f577211 */ /* 0x008fe200000f0eff */
[----:B------:R-:W-:Y:S01]  /*1e070*/  @P2 IMAD.MOV.U32 R14, RZ, RZ, R17 ;  /* 0x000000ffff0e2224 */ /* 0x000fe200078e0011 */
[----:B------:R-:W-:Y:S01]  /*1e080*/  ISETP.GE.AND P0, PT, R13, RZ, PT ;  /* 0x000000ff0d00720c */ /* 0x000fe20003f06270 */
[----:B------:R-:W-:Y:S02]  /*1e090*/  VIADD R13, R0, 0xed ;  /* 0x000000ed000d7836 */ /* 0x000fe40000000000 */
[----:B------:R-:W-:Y:S02]  /*1e0a0*/  @P2 IMAD.MOV.U32 R15, RZ, RZ, R87 ;  /* 0x000000ffff0f2224 */ /* 0x000fe400078e0057 */
[----:B------:R-:W-:-:S03]  /*1e0b0*/  @!P4 IMAD.MOV R12, RZ, RZ, -R12 ;  /* 0x000000ffff0cc224 */ /* 0x000fc600078e0a0c */
[----:B------:R0:W3:Y:S01]  /*1e0c0*/  @P2 LDG.E.U8 R28, desc[UR24][R14.64] ;  /* 0x000000180e1c2981 */ /* 0x0000e2000c1e1100 */
        /* <DEDUP_REMOVED lines=11> */
[C---:B------:R-:W-:Y:S01]  /*1e180*/  IMAD R12, R8.reuse, R16, R12 ;  /* 0x00000010080c7224 */ /* 0x040fe200078e020c */
[----:B------:R4:W-:Y:S01]  /*1e190*/  STL [R1+0x58c], R87 ;  /* 0x00058c5701007387 */ /* 0x0009e20000100800 */
[----:B0-----:R-:W-:Y:S01]  /*1e1a0*/  IADD3 R17, P4, PT, R15, R7, RZ ;  /* 0x000000070f117210 */ /* 0x001fe20007f9e0ff */
[----:B------:R-:W-:Y:S02]  /*1e1b0*/  @!P5 IMAD.IADD R11, R11, 0x1, -R8 ;  /* 0x000000010b0bd824 */ /* 0x000fe400078e0a08 */
[----:B------:R-:W-:-:S02]  /*1e1c0*/  ISETP.GT.U32.AND P5, PT, R8, R12, PT ;  /* 0x0000000c0800720c */ /* 0x000fc40003fa4070 */
[----:B----4-:R-:W-:Y:S01]  /*1e1d0*/  LEA.HI.X.SX32 R87, R15, R6, 0x1, P4 ;  /* 0x000000060f577211 */ /* 0x010fe200020f0eff */
[----:B------:R-:W-:Y:S01]  /*1e1e0*/  @P2 IMAD.MOV.U32 R14, RZ, RZ, R17 ;  /* 0x000000ffff0e2224 */ /* 0x000fe200078e0011 */
[----:B------:R-:W-:Y:S01]  /*1e1f0*/  ISETP.GE.AND P4, PT, R13, RZ, PT ;  /* 0x000000ff0d00720c */ /* 0x000fe20003f86270 */
[----:B------:R-:W-:Y:S02]  /*1e200*/  VIADD R13, R0, 0xee ;  /* 0x000000ee000d7836 */ /* 0x000fe40000000000 */
[----:B------:R-:W-:Y:S02]  /*1e210*/  @P2 IMAD.MOV.U32 R15, RZ, RZ, R87 ;  /* 0x000000ffff0f2224 */ /* 0x000fe400078e0057 */
[----:B------:R-:W-:-:S03]  /*1e220*/  @!P0 IMAD.MOV R11, RZ, RZ, -R11 ;  /* 0x000000ffff0b8224 */ /* 0x000fc600078e0a0b */
[----:B------:R0:W4:Y:S01]  /*1e230*/  @P2 LDG.E.U8 R27, desc[UR24][R14.64] ;  /* 0x000000180e1b2981 */ /* 0x000122000c1e1100 */
        /* <DEDUP_REMOVED lines=16> */
[----:B-1----:R-:W-:Y:S01]  /*1e340*/  LEA.HI.X.SX32 R87, R15, R6, 0x1, P0 ;  /* 0x000000060f577211 */ /* 0x002fe200000f0eff */
        /* <DEDUP_REMOVED lines=12> */
[----:B------:R-:W-:Y:S01]  /*1e410*/  IMAD R15, R15, UR4, RZ ;  /* 0x000000040f0f7c24 */ /* 0x000fe2000f8e02ff */
        /* <DEDUP_REMOVED lines=114> */
[----:B------:R-:W-:-:S04]  /*1eb40*/  IMAD.MOV R16, RZ, RZ, -R14 ;  /* 0x000000ffff107224 */ /* 0x000fc800078e0a0e */
[----:B------:R-:W-:Y:S02]  /*1eb50*/  IMAD R11, R8, R16, R11 ;  /* 0x00000010080b7224 */ /* 0x000fe400078e020b */
[----:B-1----:R-:W-:Y:S01]  /*1eb60*/  IMAD R15, R15, UR4, RZ ;  /* 0x000000040f0f7c24 */ /* 0x002fe2000f8e02ff */
[----:B------:R-:W0:Y:S01]  /*1eb70*/  LDCU UR4, c[0x0][0x3b0] ;  /* 0x00007600ff0477ac */ /* 0x000e220008000800 */
[----:B------:R-:W-:Y:S01]  /*1eb80*/  @!P0 IMAD.IADD R12, R12, 0x1, -R8 ;  /* 0x000000010c0c8824 */ /* 0x000fe200078e0a08 */
[----:B------:R-:W-:-:S03]  /*1eb90*/  ISETP.GT.U32.AND P0, PT, R8, R11, PT ;  /* 0x0000000b0800720c */ /* 0x000fc60003f04070 */
[----:B------:R-:W-:Y:S01]  /*1eba0*/  @!P4 IMAD.MOV R12, RZ, RZ, -R12 ;  /* 0x000000ffff0cc224 */ /* 0x000fe200078e0a0c */
[----:B------:R1:W-:Y:S04]  /*1ebb0*/  STL [R1+0x5c8], R17 ;  /* 0x0005c81101007387 */ /* 0x0003e80000100800 */
[----:B------:R-:W-:-:S05]  /*1ebc0*/  SEL R12, R10, R12, !P3 ;  /* 0x0000000c0a0c7207 */ /* 0x000fca0005800000 */
[----:B------:R-:W-:Y:S01]  /*1ebd0*/  @!P0 IMAD.IADD R11, R11, 0x1, -R8 ;  /* 0x000000010b0b8824 */ /* 0x000fe200078e0a08 */
[----:B-1----:R-:W-:Y:S01]  /*1ebe0*/  IADD3 R17, P5, PT, R15, R7, RZ ;  /* 0x000000070f117210 */ /* 0x002fe20007fbe0ff */
[----:B0-----:R-:W-:Y:S01]  /*1ebf0*/  IMAD R12, R12, UR4, RZ ;  /* 0x000000040c0c7c24 */ /* 0x001fe2000f8e02ff */
[----:B------:R0:W-:Y:S02]  /*1ec00*/  STL [R1+0x5c4], R87 ;  /* 0x0005c45701007387 */ /* 0x0001e40000100800 */
[----:B------:R-:W-:Y:S01]  /*1ec10*/  ISETP.GT.U32.AND P0, PT, R8, R11, PT ;  /* 0x0000000b0800720c */ /* 0x000fe20003f04070 */
[----:B------:R-:W-:Y:S01]  /*1ec20*/  @P2 IMAD.MOV.U32 R14, RZ, RZ, R17 ;  /* 0x000000ffff0e2224 */ /* 0x000fe200078e0011 */
[----:B------:R-:W-:Y:S01]  /*1ec30*/  ISETP.GE.AND P4, PT, R13, RZ, PT ;  /* 0x000000ff0d00720c */ /* 0x000fe20003f86270 */
[----:B------:R1:W-:Y:S01]  /*1ec40*/  STL [R1+0x5d0], R17 ;  /* 0x0005d01101007387 */ /* 0x0003e20000100800 */
[----:B------:R-:W-:Y:S01]  /*1ec50*/  PRMT R19, RZ, 0x7610, R19 ;  /* 0x00007610ff137816 */ /* 0x000fe20000000013 */
[----:B------:R-:W4:Y:S01]  /*1ec60*/  LDCU UR4, c[0x0][0x3b0] ;  /* 0x00007600ff0477ac */ /* 0x000f220008000800 */
[----:B0-----:R-:W-:-:S02]  /*1ec70*/  LEA.HI.X.SX32 R87, R15, R6, 0x1, P5 ;  /* 0x000000060f577211 */ /* 0x001fc400028f0eff */
[----:B-1----:R-:W-:-:S03]  /*1ec80*/  IADD3 R17, P5, PT, R12, R7, RZ ;  /* 0x000000070c117210 */ /* 0x002fc60007fbe0ff */
[----:B------:R0:W-:Y:S01]  /*1ec90*/  STL [R1+0x5cc], R87 ;  /* 0x0005cc5701007387 */ /* 0x0001e20000100800 */
[----:B------:R-:W-:Y:S02]  /*1eca0*/  @P2 IMAD.MOV.U32 R15, RZ, RZ, R87 ;  /* 0x000000ffff0f2224 */ /* 0x000fe400078e0057 */
[----:B------:R-:W-:Y:S01]  /*1ecb0*/  @!P0 IMAD.IADD R11, R11, 0x1, -R8 ;  /* 0x000000010b0b8824 */ /* 0x000fe200078e0a08 */
[----:B0-----:R-:W-:Y:S01]  /*1ecc0*/  LEA.HI.X.SX32 R87, R12, R6, 0x1, P5 ;  /* 0x000000060c577211 */ /* 0x001fe200028f0eff */
[----:B------:R-:W-:Y:S01]  /*1ecd0*/  @P2 IMAD.MOV.U32 R12, RZ, RZ, R17 ;  /* 0x000000ffff0c2224 */ /* 0x000fe200078e0011 */
[----:B------:R-:W-:-:S03]  /*1ece0*/  PRMT R20, RZ, 0x7610, R20 ;  /* 0x00007610ff147816 */ /* 0x000fc60000000014 */
[----:B------:R-:W-:Y:S02]  /*1ecf0*/  @P2 IMAD.MOV.U32 R13, RZ, RZ, R87 ;  /* 0x000000ffff0d2224 */ /* 0x000fe400078e0057 */
[----:B------:R-:W-:Y:S01]  /*1ed00*/  @!P4 IMAD.MOV R11, RZ, RZ, -R11 ;  /* 0x000000ffff0bc224 */ /* 0x000fe200078e0a0b */
[----:B------:R0:W2:Y:S04]  /*1ed10*/  @P2 LDG.E.U8 R20, desc[UR24][R14.64] ;  /* 0x000000180e142981 */ /* 0x0000a8000c1e1100 */
[----:B------:R1:W2:Y:S01]  /*1ed20*/  @P2 LDG.E.U8 R19, desc[UR24][R12.64] ;  /* 0x000000180c132981 */ /* 0x0002a2000c1e1100 */
[----:B0-----:R-:W-:Y:S01]  /*1ed30*/  SEL R14, R10, R11, !P3 ;  /* 0x0000000b0a0e7207 */ /* 0x001fe20005800000 */
[----:B-1----:R-:W-:-:S04]  /*1ed40*/  VIADD R13, R0, 0xfe ;  /* 0x000000fe000d7836 */ /* 0x002fc80000000000 */
[----:B------:R-:W-:Y:S01]  /*1ed50*/  IMAD R14, R14, UR6, RZ ;  /* 0x000000060e0e7c24 */ /* 0x000fe2000f8e02ff */
[----:B------:R-:W-:-:S04]  /*1ed60*/  IABS R12, R13 ;  /* 0x0000000d000c7213 */ /* 0x000fc80000000000 */
[----:B------:R-:W-:Y:S01]  /*1ed70*/  IADD3 R15, P0, PT, R14, R7, RZ ;  /* 0x000000070e0f7210 */ /* 0x000fe20007f1e0ff */
[----:B------:R-:W-:-:S03]  /*1ed80*/  IMAD.HI.U32 R11, R9, R12, RZ ;  /* 0x0000000c090b7227 */ /* 0x000fc600078e00ff */
[----:B------:R-:W-:Y:S01]  /*1ed90*/  LEA.HI.X.SX32 R16, R14, R6, 0x1, P0 ;  /* 0x000000060e107211 */ /* 0x000fe200000f0eff */
[----:B------:R-:W-:Y:S01]  /*1eda0*/  IMAD.MOV R11, RZ, RZ, -R11 ;  /* 0x000000ffff0b7224 */ /* 0x000fe200078e0a0b */
[----:B------:R-:W-:Y:S03]  /*1edb0*/  STL [R1+0x5d8], R17 ;  /* 0x0005d81101007387 */ /* 0x000fe60000100800 */
[C---:B------:R-:W-:Y:S01]  /*1edc0*/  IMAD R11, R8.reuse, R11, R12 ;  /* 0x0000000b080b7224 */ /* 0x040fe200078e020c */
[----:B------:R-:W-:Y:S01]  /*1edd0*/  STL [R1+0x5d4], R87 ;  /* 0x0005d45701007387 */ /* 0x000fe20000100800 */
[----:B------:R-:W-:Y:S01]  /*1ede0*/  PRMT R18, RZ, 0x7610, R18 ;  /* 0x00007610ff127816 */ /* 0x000fe20000000012 */
[----:B------:R-:W-:Y:S02]  /*1edf0*/  @P2 IMAD.MOV.U32 R14, RZ, RZ, R15 ;  /* 0x000000ffff0e2224 */ /* 0x000fe400078e000f */
[----:B------:R0:W-:Y:S01]  /*1ee00*/  STL [R1+0x2e8], R15 ;  /* 0x0002e80f01007387 */ /* 0x0001e20000100800 */
[----:B------:R-:W-:Y:S01]  /*1ee10*/  ISETP.GT.U32.AND P4, PT, R8, R11, PT ;  /* 0x0000000b0800720c */ /* 0x000fe20003f84070 */
[----:B0-----:R-:W-:-:S02]  /*1ee20*/  @P2 IMAD.MOV.U32 R15, RZ, RZ, R16 ;  /* 0x000000ffff0f2224 */ /* 0x001fc400078e0010 */
[----:B------:R0:W-:Y:S04]  /*1ee30*/  STL [R1+0x2e4], R16 ;  /* 0x0002e41001007387 */ /* 0x0001e80000100800 */
[----:B------:R1:W3:Y:S01]  /*1ee40*/  @P2 LDG.E.U8 R18, desc[UR24][R14.64] ;  /* 0x000000180e122981 */ /* 0x0002e2000c1e1100 */
[----:B------:R-:W-:Y:S01]  /*1ee50*/  ISETP.GE.AND P0, PT, R13, RZ, PT ;  /* 0x000000ff0d00720c */ /* 0x000fe20003f06270 */
[C---:B------:R-:W-:Y:S02]  /*1ee60*/  VIADD R17, R0.reuse, 0xf7 ;  /* 0x000000f700117836 */ /* 0x040fe40000000000 */
[C---:B0-----:R-:W-:Y:S02]  /*1ee70*/  VIADD R16, R0.reuse, 0xff ;  /* 0x000000ff00107836 */ /* 0x041fe40000000000 */
[----:B-1----:R-:W-:-:S03]  /*1ee80*/  VIADD R15, R0, 0xef ;  /* 0x000000ef000f7836 */ /* 0x002fc60000000000 */
[----:B------:R-:W-:Y:S01]  /*1ee90*/  IABS R12, R16 ;  /* 0x00000010000c7213 */ /* 0x000fe20000000000 */
[----:B------:R-:W-:Y:S01]  /*1eea0*/  @!P4 IMAD.IADD R11, R11, 0x1, -R8 ;  /* 0x000000010b0bc824 */ /* 0x000fe200078e0a08 */
[----:B------:R-:W-:Y:S02]  /*1eeb0*/  IABS R13, R15 ;  /* 0x0000000f000d7213 */ /* 0x000fe40000000000 */
[----:B------:R-:W-:-:S03]  /*1eec0*/  IABS R14, R17 ;  /* 0x00000011000e7213 */ /* 0x000fc60000000000 */
[----:B------:R-:W-:Y:S01]  /*1eed0*/  IMAD.HI.U32 R88, R9, R13, RZ ;  /* 0x0000000d09587227 */ /* 0x000fe200078e00ff */
[----:B------:R-:W-:-:S03]  /*1eee0*/  ISETP.GT.U32.AND P4, PT, R8, R11, PT ;  /* 0x0000000b0800720c */ /* 0x000fc60003f84070 */
[----:B------:R-:W-:-:S04]  /*1eef0*/  IMAD.HI.U32 R87, R9, R12, RZ ;  /* 0x0000000c09577227 */ /* 0x000fc800078e00ff */
[----:B------:R-:W-:Y:S02]  /*1ef00*/  IMAD.MOV R91, RZ, RZ, -R88 ;  /* 0x000000ffff5b7224 */ /* 0x000fe400078e0a58 */
[----:B------:R-:W-:-:S04]  /*1ef10*/  IMAD.HI.U32 R9, R9, R14, RZ ;  /* 0x0000000e09097227 */ /* 0x000fc800078e00ff */
[----:B------:R-:W-:Y:S02]  /*1ef20*/  IMAD.MOV R87, RZ, RZ, -R87 ;  /* 0x000000ffff577224 */ /* 0x000fe400078e0a57 */
[C---:B------:R-:W-:Y:S02]  /*1ef30*/  IMAD R13, R8.reuse, R91, R13 ;  /* 0x0000005b080d7224 */ /* 0x040fe400078e020d */
[----:B------:R-:W-:Y:S02]  /*1ef40*/  IMAD.MOV R88, RZ, RZ, -R9 ;  /* 0x000000ffff587224 */ /* 0x000fe400078e0a09 */
[C---:B------:R-:W-:Y:S01]  /*1ef50*/  IMAD R9, R8.reuse, R87, R12 ;  /* 0x0000005708097224 */ /* 0x040fe200078e020c */
[----:B------:R-:W-:Y:S01]  /*1ef60*/  ISETP.GT.U32.AND P5, PT, R8, R13, PT ;  /* 0x0000000d0800720c */ /* 0x000fe20003fa4070 */
[----:B------:R-:W-:-:S03]  /*1ef70*/  @!P4 IMAD.IADD R11, R11, 0x1, -R8 ;  /* 0x000000010b0bc824 */ /* 0x000fc600078e0a08 */
[C---:B------:R-:W-:Y:S01]  /*1ef80*/  ISETP.GT.U32.AND P4, PT, R8.reuse, R9, PT ;  /* 0x000000090800720c */ /* 0x040fe20003f84070 */
[----:B------:R-:W-:Y:S02]  /*1ef90*/  IMAD R12, R8, R88, R14 ;  /* 0x00000058080c7224 */ /* 0x000fe400078e020e */
[----:B------:R-:W-:-:S03]  /*1efa0*/  @!P0 IMAD.MOV R11, RZ, RZ, -R11 ;  /* 0x000000ffff0b8224 */ /* 0x000fc600078e0a0b */
[----:B------:R-:W-:-:S03]  /*1efb0*/  ISETP.GT.U32.AND P6, PT, R8, R12, PT ;  /* 0x0000000c0800720c */ /* 0x000fc60003fc4070 */
[----:B------:R-:W-:Y:S01]  /*1efc0*/  @!P5 IMAD.IADD R13, R13, 0x1, -R8 ;  /* 0x000000010d0dd824 */ /* 0x000fe200078e0a08 */
[----:B------:R-:W-:-:S03]  /*1efd0*/  SEL R11, R10, R11, !P3 ;  /* 0x0000000b0a0b7207 */ /* 0x000fc60005800000 */
[--C-:B------:R-:W-:Y:S01]  /*1efe0*/  @!P4 IMAD.IADD R9, R9, 0x1, -R8.reuse ;  /* 0x000000010909c824 */ /* 0x100fe200078e0a08 */
[----:B------:R-:W-:Y:S01]  /*1eff0*/  ISETP.GT.U32.AND P4, PT, R8, R13, PT ;  /* 0x0000000d0800720c */ /* 0x000fe20003f84070 */
[----:B----4-:R-:W-:Y:S01]  /*1f000*/  IMAD R11, R11, UR4, RZ ;  /* 0x000000040b0b7c24 */ /* 0x010fe2000f8e02ff */
[----:B------:R-:W-:Y:S01]  /*1f010*/  ISETP.GE.AND P0, PT, R15, RZ, PT ;  /* 0x000000ff0f00720c */ /* 0x000fe20003f06270 */
[----:B------:R-:W0:Y:S02]  /*1f020*/  LDCU UR4, c[0x0][0x3b0] ;  /* 0x00007600ff0477ac */ /* 0x000e240008000800 */
[----:B------:R-:W-:Y:S01]  /*1f030*/  @!P6 IMAD.IADD R12, R12, 0x1, -R8 ;  /* 0x000000010c0ce824 */ /* 0x000fe200078e0a08 */
[C---:B------:R-:W-:Y:S02]  /*1f040*/  IADD3 R117, P5, PT, R11.reuse, R7, RZ ;  /* 0x000000070b757210 */ /* 0x040fe40007fbe0ff */
[----:B------:R-:W-:Y:S02]  /*1f050*/  ISETP.GT.U32.AND P6, PT, R8, R9, PT ;  /* 0x000000090800720c */ /* 0x000fe40003fc4070 */
[----:B------:R-:W-:-:S02]  /*1f060*/  LEA.HI.X.SX32 R139, R11, R6, 0x1, P5 ;  /* 0x000000060b8b7211 */ /* 0x000fc400028f0eff */
[----:B------:R-:W-:Y:S01]  /*1f070*/  ISETP.GT.U32.AND P5, PT, R8, R12, PT ;  /* 0x0000000c0800720c */ /* 0x000fe20003fa4070 */
[----:B------:R-:W-:Y:S01]  /*1f080*/  @!P4 IMAD.IADD R13, R13, 0x1, -R8 ;  /* 0x000000010d0dc824 */ /* 0x000fe200078e0a08 */
[----:B------:R-:W-:-:S03]  /*1f090*/  ISETP.GE.AND P4, PT, R17, RZ, PT ;  /* 0x000000ff1100720c */ /* 0x000fc60003f86270 */
[----:B------:R-:W-:-:S04]  /*1f0a0*/  @!P0 IMAD.MOV R13, RZ, RZ, -R13 ;  /* 0x000000ffff0d8224 */ /* 0x000fc800078e0a0d */
[--C-:B------:R-:W-:Y:S01]  /*1f0b0*/  @!P6 IMAD.IADD R9, R9, 0x1, -R8.reuse ;  /* 0x000000010909e824 */ /* 0x100fe200078e0a08 */
[----:B------:R-:W-:Y:S02]  /*1f0c0*/  SEL R13, R10, R13, !P3 ;  /* 0x0000000d0a0d7207 */ /* 0x000fe40005800000 */
[----:B------:R-:W-:Y:S01]  /*1f0d0*/  ISETP.GE.AND P6, PT, R16, RZ, PT ;  /* 0x000000ff1000720c */ /* 0x000fe20003fc6270 */
[----:B------:R-:W-:Y:S02]  /*1f0e0*/  @!P5 IMAD.IADD R12, R12, 0x1, -R8 ;  /* 0x000000010c0cd824 */ /* 0x000fe400078e0a08 */
[----:B0-----:R-:W-:Y:S01]  /*1f0f0*/  IMAD R13, R13, UR4, RZ ;  /* 0x000000040d0d7c24 */ /* 0x001fe2000f8e02ff */
[----:B------:R-:W0:Y:S01]  /*1f100*/  LDCU UR4, c[0x0][0x3b0] ;  /* 0x00007600ff0477ac */ /* 0x000e220008000800 */
[----:B------:R-:W-:Y:S01]  /*1f110*/  @!P4 IMAD.MOV R12, RZ, RZ, -R12 ;  /* 0x000000ffff0cc224 */ /* 0x000fe200078e0a0c */
[----:B------:R-:W-:-:S04]  /*1f120*/  PRMT R11, RZ, 0x7610, R11 ;  /* 0x00007610ff0b7816 */ /* 0x000fc8000000000b */
[----:B------:R-:W-:-:S03]  /*1f130*/  SEL R12, R10, R12, !P3 ;  /* 0x0000000c0a0c7207 */ /* 0x000fc60005800000 */
[----:B------:R-:W-:Y:S01]  /*1f140*/  @!P6 IMAD.MOV R9, RZ, RZ, -R9 ;  /* 0x000000ffff09e224 */ /* 0x000fe200078e0a09 */
[C---:B------:R-:W-:Y:S01]  /*1f150*/  IADD3 R87, P0, PT, R13.reuse, R7, RZ ;  /* 0x000000070d577210 */ /* 0x040fe20007f1e0ff */
[----:B------:R-:W-:Y:S02]  /*1f160*/  @P2 IMAD.MOV.U32 R14, RZ, RZ, R117 ;  /* 0x000000ffff0e2224 */ /* 0x000fe400078e0075 */
[----:B------:R-:W-:Y:S01]  /*1f170*/  @P2 IMAD.MOV.U32 R15, RZ, RZ, R139 ;  /* 0x000000ffff0f2224 */ /* 0x000fe200078e008b */
[----:B------:R-:W-:Y:S01]  /*1f180*/  SEL R10, R10, R9, !P3 ;  /* 0x000000090a0a7207 */ /* 0x000fe20005800000 */
[----:B------:R-:W-:Y:S01]  /*1f190*/  IMAD R8, R12, UR5, RZ ;  /* 0x000000050c087c24 */ /* 0x000fe2000f8e02ff */
[----:B------:R-:W-:Y:S02]  /*1f1a0*/  LEA.HI.X.SX32 R88, R13, R6, 0x1, P0 ;  /* 0x000000060d587211 */ /* 0x000fe400000f0eff */
[----:B------:R1:W4:Y:S01]  /*1f1b0*/  @P2 LDG.E.U8 R11, desc[UR24][R14.64] ;  /* 0x000000180e0b2981 */ /* 0x000322000c1e1100 */
[----:B0-----:R-:W-:Y:S01]  /*1f1c0*/  IMAD R10, R10, UR4, RZ ;  /* 0x000000040a0a7c24 */ /* 0x001fe2000f8e02ff */
[----:B------:R-:W-:Y:S01]  /*1f1d0*/  PRMT R9, RZ, 0x7610, R9 ;  /* 0x00007610ff097816 */ /* 0x000fe20000000009 */
[----:B------:R-:W-:-:S02]  /*1f1e0*/  @P2 IMAD.MOV.U32 R12, RZ, RZ, R87 ;  /* 0x000000ffff0c2224 */ /* 0x000fc400078e0057 */
[----:B------:R-:W-:Y:S01]  /*1f1f0*/  @P2 IMAD.MOV.U32 R13, RZ, RZ, R88 ;  /* 0x000000ffff0d2224 */ /* 0x000fe200078e0058 */
[CC--:B-1----:R-:W-:Y:S01]  /*1f200*/  IADD3 R14, P0, PT, R8.reuse, R7.reuse, RZ ;  /* 0x00000007080e7210 */ /* 0x0c2fe20007f1e0ff */
[----:B------:R0:W-:Y:S03]  /*1f210*/  STL [R1+0x224], R117 ;  /* 0x0002247501007387 */ /* 0x0001e60000100800 */
[----:B------:R-:W-:Y:S01]  /*1f220*/  LEA.HI.X.SX32 R15, R8, R6, 0x1, P0 ;  /* 0x00000006080f7211 */ /* 0x000fe200000f0eff */
[----:B------:R-:W-:Y:S01]  /*1f230*/  STL [R1+0x220], R139 ;  /* 0x0002208b01007387 */ /* 0x000fe20000100800 */
[----:B------:R-:W-:Y:S02]  /*1f240*/  IADD3 R7, P0, PT, R10, R7, RZ ;  /* 0x000000070a077210 */ /* 0x000fe40007f1e0ff */
[----:B------:R-:W-:Y:S01]  /*1f250*/  PRMT R8, RZ, 0x7610, R8 ;  /* 0x00007610ff087816 */ /* 0x000fe20000000008 */
[----:B------:R-:W-:Y:S01]  /*1f260*/  STL [R1+0x20c], R87 ;  /* 0x00020c5701007387 */ /* 0x000fe20000100800 */
[----:B0-----:R-:W0:Y:S03]  /*1f270*/  LDC R117, c[0x0][0x3a0] ;  /* 0x0000e800ff757b82 */ /* 0x001e260000000800 */
[----:B------:R-:W-:Y:S04]  /*1f280*/  STL [R1+0x208], R88 ;  /* 0x0002085801007387 */ /* 0x000fe80000100800 */
[----:B------:R1:W4:Y:S04]  /*1f290*/  @P2 LDG.E.U8 R9, desc[UR24][R12.64] ;  /* 0x000000180c092981 */ /* 0x000328000c1e1100 */
[----:B------:R1:W-:Y:S02]  /*1f2a0*/  STL [R1+0x21c], R14 ;  /* 0x00021c0e01007387 */ /* 0x0003e40000100800 */
[----:B-1----:R-:W-:-:S02]  /*1f2b0*/  @P2 IMAD.MOV.U32 R12, RZ, RZ, R14 ;  /* 0x000000ffff0c2224 */ /* 0x002fc400078e000e */
[----:B------:R-:W-:Y:S01]  /*1f2c0*/  @P2 IMAD.MOV.U32 R13, RZ, RZ, R15 ;  /* 0x000000ffff0d2224 */ /* 0x000fe200078e000f */
[----:B------:R-:W-:Y:S02]  /*1f2d0*/  LEA.HI.X.SX32 R14, R10, R6, 0x1, P0 ;  /* 0x000000060a0e7211 */ /* 0x000fe400000f0eff */
[----:B------:R-:W-:Y:S02]  /*1f2e0*/  PRMT R6, RZ, 0x7610, R6 ;  /* 0x00007610ff067816 */ /* 0x000fe40000000006 */
[----:B------:R1:W4:Y:S02]  /*1f2f0*/  @P2 LDG.E.U8 R8, desc[UR24][R12.64] ;  /* 0x000000180c082981 */ /* 0x000324000c1e1100 */
[----:B-1----:R-:W-:Y:S02]  /*1f300*/  @P2 IMAD.MOV.U32 R12, RZ, RZ, R7 ;  /* 0x000000ffff0c2224 */ /* 0x002fe400078e0007 */
[----:B------:R-:W-:-:S05]  /*1f310*/  @P2 IMAD.MOV.U32 R13, RZ, RZ, R14 ;  /* 0x000000ffff0d2224 */ /* 0x000fca00078e000e */
[----:B------:R-:W4:Y:S01]  /*1f320*/  @P2 LDG.E.U8 R6, desc[UR24][R12.64] ;  /* 0x000000180c062981 */ /* 0x000f22000c1e1100 */
[----:B------:R-:W1:Y:S01]  /*1f330*/  S2R R140, SR_TID.X ;  /* 0x00000000008c7919 */ /* 0x000e620000002100 */
[----:B------:R-:W0:Y:S01]  /*1f340*/  S2R R2, SR_TID.X ;  /* 0x0000000000027919 */ /* 0x000e220000002100 */
[----:B------:R-:W0:Y:S01]  /*1f350*/  S2R R5, SR_TID.X ;  /* 0x0000000000057919 */ /* 0x000e220000002100 */
[----:B-1----:R-:W-:Y:S02]  /*1f360*/  LOP3.LUT R140, R140, 0x7f, RZ, 0xc0, !PT ;  /* 0x0000007f8c8c7812 */ /* 0x002fe400078ec0ff */
[----:B0-----:R-:W-:Y:S02]  /*1f370*/  LOP3.LUT R2, R2, 0x7f, RZ, 0xc0, !PT ;  /* 0x0000007f02027812 */ /* 0x001fe400078ec0ff */
[----:B------:R-:W-:Y:S02]  /*1f380*/  LOP3.LUT R140, R140, 0x40, RZ, 0x3c, !PT ;  /* 0x000000408c8c7812 */ /* 0x000fe400078e3cff */
[----:B------:R-:W-:-:S03]  /*1f390*/  LOP3.LUT R139, R2, 0x50, RZ, 0x3c, !PT ;  /* 0x00000050028b7812 */ /* 0x000fc600078e3cff */
        /* <DEDUP_REMOVED lines=19> */
[----:B--2---:R-:W-:Y:S04]  /*1f4d0*/  STS.U8 [R140+UR10+0x6a00], R38 ;  /* 0x006a00268c007988 */ /* 0x004fe8000800000a */
[----:B------:R-:W-:Y:S04]  /*1f4e0*/  STS.U8 [R140+UR10+0x6e00], R33 ;  /* 0x006e00218c007988 */ /* 0x000fe8000800000a */
[----:B------:R-:W-:Y:S04]  /*1f4f0*/  STS.U8 [R140+UR10+0x7200], R30 ;  /* 0x0072001e8c007988 */ /* 0x000fe8000800000a */
[----:B------:R-:W-:Y:S04]  /*1f500*/  STS.U8 [R140+UR10+0x7600], R26 ;  /* 0x0076001a8c007988 */ /* 0x000fe8000800000a */
[----:B------:R-:W-:Y:S04]  /*1f510*/  STS.U8 [R140+UR10+0x7a00], R23 ;  /* 0x007a00178c007988 */ /* 0x000fe8000800000a */
[----:B------:R-:W-:Y:S04]  /*1f520*/  STS.U8 [R140+UR10+0x7e00], R20 ;  /* 0x007e00148c007988 */ /* 0x000fe8000800000a */
[----:B------:R0:W-:Y:S04]  /*1f530*/  STS.U8 [R139+UR10+0x280], R138 ;  /* 0x0002808a8b007988 */ /* 0x0001e8000800000a */
[----:B------:R-:W-:Y:S01]  /*1f540*/  STS.U8 [R139+UR10+0x680], R135 ;  /* 0x000680878b007988 */ /* 0x000fe2000800000a */
[----:B0-----:R-:W-:-:S03]  /*1f550*/  LOP3.LUT R138, R2, 0x60, RZ, 0x3c, !PT ;  /* 0x00000060028a7812 */ /* 0x001fc600078e3cff */
[----:B------:R-:W-:Y:S04]  /*1f560*/  STS.U8 [R139+UR10+0xa80], R132 ;  /* 0x000a80848b007988 */ /* 0x000fe8000800000a */
[----:B------:R-:W-:Y:S04]  /*1f570*/  STS.U8 [R139+UR10+0xe80], R129 ;  /* 0x000e80818b007988 */ /* 0x000fe8000800000a */
[----:B------:R-:W-:Y:S04]  /*1f580*/  STS.U8 [R139+UR10+0x1280], R126 ;  /* 0x0012807e8b007988 */ /* 0x000fe8000800000a */
        /* <DEDUP_REMOVED lines=28> */
[----:B------:R1:W-:Y:S01]  /*1f750*/  STS.U8 [R138+UR10+0x700], R134 ;  /* 0x000700868a007988 */ /* 0x0003e2000800000a */
[----:B0-----:R-:W-:-:S03]  /*1f760*/  LOP3.LUT R137, R2, 0x70, RZ, 0x3c, !PT ;  /* 0x0000007002897812 */ /* 0x001fc600078e3cff */
[----:B------:R1:W-:Y:S04]  /*1f770*/  STS.U8 [R138+UR10+0xb00], R131 ;  /* 0x000b00838a007988 */ /* 0x0003e8000800000a */
        /* <DEDUP_REMOVED lines=28> */
[----:B----4-:R1:W-:Y:S04]  /*1f940*/  STS.U8 [R138+UR10+0x7f00], R11 ;  /* 0x007f000b8a007988 */ /* 0x0103e8000800000a */
        /* <DEDUP_REMOVED lines=31> */
[----:B------:R1:W-:Y:S01]  /*1fb40*/  STS.U8 [R137+UR10+0x7f80], R6 ;  /* 0x007f800689007988 */ /* 0x0003e2000800000a */
[----:B------:R0:W-:Y:S06]  /*1fb50*/  MEMBAR.ALL.CTA ;  /* 0x0000000000007992 */ /* 0x0001ec0000008000 */
[----:B0-----:R-:W0:Y:S01]  /*1fb60*/  FENCE.VIEW.ASYNC.S ;  /* 0x00000000000073c6 */ /* 0x001e220000000000 */
[----:B------:R-:W-:-:S03]  /*1fb70*/  VIADD R117, R117, 0x7f ;  /* 0x0000007f75757836 */ /* 0x000fc60000000000 */
[----:B------:R1:W-:Y:S01]  /*1fb80*/  STL [R1+0x218], R15 ;  /* 0x0002180f01007387 */ /* 0x0003e20000100800 */
[----:B0-----:R-:W-:Y:S01]  /*1fb90*/  BAR.SYNC.DEFER_BLOCKING 0x0 ;  /* 0x0000000000007b1d */ /* 0x001fe20000010000 */
[----:B------:R-:W-:-:S05]  /*1fba0*/  ISETP.NE.U32.AND P0, PT, RZ, UR14, PT ;  /* 0x0000000eff007c0c */ /* 0x000fca000bf05070 */
[----:B------:R1:W-:Y:S04]  /*1fbb0*/  STL [R1+0x214], R7 ;  /* 0x0002140701007387 */ /* 0x0003e80000100800 */
[----:B------:R1:W-:Y:S01]  /*1fbc0*/  STL [R1+0x210], R14 ;  /* 0x0002100e01007387 */ /* 0x0003e20000100800 */
[----:B------:R-:W-:Y:S02]  /*1fbd0*/  ISETP.LT.OR P2, PT, R117, 0x80, P0 ;  /* 0x000000807500780c */ /* 0x000fe40000741670 */
[----:B------:R-:W-:Y:S02]  /*1fbe0*/  LOP3.LUT R5, R5, 0x7f, RZ, 0xc0, !PT ;  /* 0x0000007f05057812 */ /* 0x000fe400078ec0ff */
[----:B------:R-:W-:Y:S02]  /*1fbf0*/  LOP3.LUT R4, R2, 0x20, RZ, 0x3c, !PT ;  /* 0x0000002002047812 */ /* 0x000fe400078e3cff */
[----:B------:R-:W-:-:S02]  /*1fc00*/  LOP3.LUT R5, R5, 0x30, RZ, 0x3c, !PT ;  /* 0x0000003005057812 */ /* 0x000fc400078e3cff */
[----:B------:R-:W-:Y:S02]  /*1fc10*/  LOP3.LUT R3, R2, 0x10, RZ, 0x3c, !PT ;  /* 0x0000001002037812 */ /* 0x000fe400078e3cff */
[----:B------:R-:W-:-:S03]  /*1fc20*/  ISETP.GE.AND P3, PT, R117, 0x100, PT ;  /* 0x000001007500780c */ /* 0x000fc60003f66270 */
[----:B-1----:R-:W-:Y:S10]  /*1fc30*/  @P2 BRA `(.L_x_6) ;  /* 0x0000000000842947 */ /* 0x002ff40003800000 */
[----:B------:R-:W-:Y:S02]  /*1fc40*/  UIADD3 UR4, UPT, UPT, UR10, 0x10000, URZ ;  /* 0x000100000a047890 */ /* 0x000fe4000fffe0ff */
[----:B------:R-:W-:Y:S02]  /*1fc50*/  USHF.R.U32.HI UR16, URZ, 0x4, UR10 ;  /* 0x00000004ff107899 */ /* 0x000fe4000801160a */
[----:B------:R-:W-:Y:S02]  /*1fc60*/  USHF.R.U32.HI UR4, URZ, 0x4, UR4 ;  /* 0x00000004ff047899 */ /* 0x000fe40008011604 */
[----:B------:R-:W-:Y:S02]  /*1fc70*/  USGXT.U32 UR16, UR16, 0xe ;  /* 0x0000000e1010789a */ /* 0x000fe40008000000 */
[----:B------:R-:W-:Y:S02]  /*1fc80*/  USGXT.U32 UR14, UR4, 0xe ;  /* 0x0000000e040e789a */ /* 0x000fe40008000000 */
[----:B------:R-:W-:-:S02]  /*1fc90*/  UIADD3 UR38, UP2, UPT, UR16, 0x2, URZ ;  /* 0x0000000210267890 */ /* 0x000fc4000ff5e0ff */
[----:B------:R-:W-:Y:S01]  /*1fca0*/  UIADD3 UR36, UP1, UPT, UR14, 0x80, URZ ;  /* 0x000000800e247890 */ /* 0x000fe2000ff3e0ff */
[----:B------:R-:W-:Y:S01]  /*1fcb0*/  UMOV UR4, URZ ;  /* 0x000000ff00047c82 */ /* 0x000fe20008000000 */
[----:B------:R-:W-:Y:S01]  /*1fcc0*/  UMOV UR40, 0x0 ;  /* 0x0000000000287882 */ /* 0x000fe20000000000 */
[----:B------:R-:W-:Y:S02]  /*1fcd0*/  UIADD3.X UR39, UPT, UPT, UR4, 0x40004040, URZ, UP2, !UPT ;  /* 0x4000404004277890 */ /* 0x000fe400097fe4ff */
[----:B------:R-:W-:Y:S02]  /*1fce0*/  UIADD3.X UR37, UPT, UPT, UR4, -0x7fffbfe0, URZ, UP1, !UPT ;  /* 0x8000402004257890 */ /* 0x000fe40008ffe4ff */
[----:B------:R-:W-:Y:S02]  /*1fcf0*/  UIADD3.64 UR20, UPT, UPT, UR38, 0x2, URZ ;  /* 0x0000000226147897 */ /* 0x000fe4000fffe0ff */
[----:B------:R-:W-:Y:S02]  /*1fd00*/  UIADD3.64 UR18, UPT, UPT, UR36, 0x80, URZ ;  /* 0x0000008024127897 */ /* 0x000fe4000fffe0ff */
[----:B------:R-:W-:-:S02]  /*1fd10*/  UIADD3.64 UR34, UPT, UPT, UR38, 0x4, URZ ;  /* 0x0000000426227897 */ /* 0x000fc4000fffe0ff */
[----:B------:R-:W-:Y:S01]  /*1fd20*/  UIADD3.64 UR22, UPT, UPT, UR36, 0x100, URZ ;  /* 0x0000010024167897 */ /* 0x000fe2000fffe0ff */
[----:B------:R-:W-:Y:S01]  /*1fd30*/  UMOV UR41, 0x4408010 ;  /* 0x0440801000297882 */ /* 0x000fe20000000000 */
[----:B------:R-:W-:Y:S01]  /*1fd40*/  UMOV UR17, 0x40004040 ;  /* 0x4000404000117882 */ /* 0x000fe20000000000 */
[----:B------:R-:W-:Y:S01]  /*1fd50*/  UMOV UR15, 0x80004020 ;  /* 0x80004020000f7882 */ /* 0x000fe20000000000 */
[----:B------:R-:W-:Y:S01]  /*1fd60*/  UMOV UR42, 0x0 ;  /* 0x00000000002a7882 */ /* 0x000fe20000000000 */
[----:B------:R-:W-:Y:S01]  /*1fd70*/  UMOV UR43, 0x4408010 ;  /* 0x04408010002b7882 */ /* 0x000fe20000000000 */
[----:B------:R-:W-:Y:S01]  /*1fd80*/  UMOV UR44, 0x0 ;  /* 0x00000000002c7882 */ /* 0x000fe20000000000 */
[----:B------:R-:W-:Y:S01]  /*1fd90*/  UMOV UR45, 0x4408010 ;  /* 0x04408010002d7882 */ /* 0x000fe20000000000 */
[----:B------:R-:W-:Y:S01]  /*1fda0*/  UMOV UR4, UR13 ;  /* 0x0000000d00047c82 */ /* 0x000fe20008000000 */
[----:B------:R-:W-:Y:S01]  /*1fdb0*/  UMOV UR5, URZ ;  /* 0x000000ff00057c82 */ /* 0x000fe20008000000 */
[----:B------:R0:W-:Y:S01]  /*1fdc0*/  UTCQMMA gdesc[UR14], gdesc[UR16], tmem[UR7], tmem[UR40], idesc[UR41], !UPT ;  /* 0x00ff28100e0075ea */ /* 0x0001e2000f800307 */
[----:B------:R-:W-:Y:S01]  /*1fdd0*/  UMOV UR46, 0x0 ;  /* 0x00000000002e7882 */ /* 0x000fe20000000000 */
[----:B------:R-:W-:Y:S01]  /*1fde0*/  UMOV UR47, 0x4408010 ;  /* 0x04408010002f7882 */ /* 0x000fe20000000000 */
[----:B------:R0:W-:Y:S01]  /*1fdf0*/  UTCQMMA gdesc[UR36], gdesc[UR38], tmem[UR7], tmem[UR42], idesc[UR43], UPT ;  /* 0x00ff2a26240075ea */ /* 0x0001e2000b800307 */
[----:B------:R-:W-:Y:S01]  /*1fe00*/  UMOV UR4, UR4 ;  /* 0x0000000400047c82 */ /* 0x000fe20008000000 */
[----:B------:R0:W-:Y:S01]  /*1fe10*/  UTCQMMA gdesc[UR18], gdesc[UR20], tmem[UR7], tmem[UR44], idesc[UR45], UPT ;  /* 0x00ff2c14120075ea */ /* 0x0001e2000b800307 */
[----:B------:R0:W-:Y:S01]  /*1fe20*/  UTCQMMA gdesc[UR22], gdesc[UR34], tmem[UR7], tmem[UR46], idesc[UR47], UPT ;  /* 0x00ff2e22160075ea */ /* 0x0001e2000b800307 */
[----:B------:R0:W-:Y:S01]  /*1fe30*/  UTCBAR [UR4], URZ ;  /* 0x000000ff040073e9 */ /* 0x0001e200080000ff */
[----:B------:R-:W-:Y:S01]  /*1fe40*/  NOP ;  /* 0x0000000000007918 */ /* 0x000fe20000000000 */
.L_x_6:
[----:B0-----:R-:W-:Y:S01]  /*1fe50*/  UMOV UR4, URZ ;  /* 0x000000ff00047c82 */ /* 0x001fe20008000000 */
[----:B------:R-:W-:Y:S05]  /*1fe60*/  @!P3 BRA `(.L_x_7) ;  /* 0x0000011400acb947 */ /* 0x000fea0003800000 */
[----:B------:R-:W-:Y:S01]  /*1fe70*/  SHF.R.S32.HI R6, RZ, 0x1f, R117 ;  /* 0x0000001fff067819 */ /* 0x000fe20000011475 */
[----:B------:R-:W-:Y:S02]  /*1fe80*/  USHF.L.U32 UR20, UR8, 0x7, URZ ;  /* 0x0000000708147899 */ /* 0x000fe400080006ff */
[----:B------:R-:W-:Y:S01]  /*1fe90*/  UIADD3 UR6, UPT, UPT, UR10, 0x12000, URZ ;  /* 0x000120000a067890 */ /* 0x000fe2000fffe0ff */
[----:B------:R-:W-:Y:S01]  /*1fea0*/  LEA.HI R6, R6, R117, RZ, 0x7 ;  /* 0x0000007506067211 */ /* 0x000fe200078f38ff */
[----:B------:R-:W-:Y:S02]  /*1feb0*/  UIADD3 UR8, UPT, UPT, UR10, 0x8000, URZ ;  /* 0x000080000a087890 */ /* 0x000fe4000fffe0ff */
[----:B------:R-:W-:Y:S01]  /*1fec0*/  USHF.R.U32.HI UR6, URZ, 0x4, UR6 ;  /* 0x00000004ff067899 */ /* 0x000fe20008011606 */
[----:B------:R-:W-:Y:S01]  /*1fed0*/  SHF.R.S32.HI R6, RZ, 0x7, R6 ;  /* 0x00000007ff067819 */ /* 0x000fe20000011406 */
[----:B------:R-:W-:Y:S02]  /*1fee0*/  USHF.R.U32.HI UR8, URZ, 0x4, UR8 ;  /* 0x00000004ff087899 */ /* 0x000fe40008011608 */
[----:B------:R-:W-:Y:S01]  /*1fef0*/  USGXT.U32 UR14, UR6, 0xe ;  /* 0x0000000e060e789a */ /* 0x000fe20008000000 */
[----:B------:R-:W-:Y:S01]  /*1ff00*/  VIMNMX R6, PT, PT, R6, 0x2, !PT ;  /* 0x0000000206067848 */ /* 0x000fe20007fe0100 */
[----:B------:R-:W-:-:S02]  /*1ff10*/  USGXT.U32 UR16, UR8, 0xe ;  /* 0x0000000e0810789a */ /* 0x000fc40008000000 */
[----:B------:R-:W-:Y:S02]  /*1ff20*/  UIADD3 UR36, UP1, UPT, UR14, 0x80, URZ ;  /* 0x000000800e247890 */ /* 0x000fe4000ff3e0ff */
[----:B------:R-:W-:Y:S01]  /*1ff30*/  VIADD R7, R6, 0xfffffffe ;  /* 0xfffffffe06077836 */ /* 0x000fe20000000000 */
[----:B------:R-:W-:Y:S01]  /*1ff40*/  UIADD3 UR34, UP2, UPT, UR16, 0x2, URZ ;  /* 0x0000000210227890 */ /* 0x000fe2000ff5e0ff */
[----:B------:R-:W-:Y:S01]  /*1ff50*/  IMAD.MOV.U32 R6, RZ, RZ, RZ ;  /* 0x000000ffff067224 */ /* 0x000fe200078e00ff */
[----:B------:R-:W-:Y:S01]  /*1ff60*/  UMOV UR4, URZ ;  /* 0x000000ff00047c82 */ /* 0x000fe20008000000 */
[----:B------:R-:W-:Y:S01]  /*1ff70*/  UMOV UR5, URZ ;  /* 0x000000ff00057c82 */ /* 0x000fe20008000000 */
[----:B------:R0:W-:Y:S01]  /*1ff80*/  STL [R1+0x99c], R7 ;  /* 0x00099c0701007387 */ /* 0x0001e20000100800 */
[----:B------:R-:W-:Y:S02]  /*1ff90*/  USHF.L.U32 UR21, UR9, 0x7, URZ ;  /* 0x0000000709157899 */ /* 0x000fe400080006ff */
[----:B------:R-:W-:-:S02]  /*1ffa0*/  UIADD3.X UR37, UPT, UPT, UR4, -0x7fffbfe0, URZ, UP1, !UPT ;  /* 0x8000402004257890 */ /* 0x000fc40008ffe4ff */
[----:B------:R-:W-:Y:S01]  /*1ffb0*/  UIADD3.X UR35, UPT, UPT, UR5, 0x40004040, URZ, UP2, !UPT ;  /* 0x4000404005237890 */ /* 0x000fe200097fe4ff */
[----:B------:R-:W1:Y:S01]  /*1ffc0*/  LDCU UR53, c[0x0][0x3a0] ;  /* 0x00007400ff3577ac */ /* 0x000e620008000800 */
[----:B------:R-:W-:Y:S02]  /*1ffd0*/  USHF.R.S32.HI UR33, URZ, 0x1f, UR20 ;  /* 0x0000001fff217899 */ /* 0x000fe40008011414 */
[----:B------:R-:W-:Y:S02]  /*1ffe0*/  USHF.R.S32.HI UR52, URZ, 0x1f, UR21 ;  /* 0x0000001fff347899 */ /* 0x000fe40008011415 */
[----:B------:R-:W-:Y:S02]  /*1fff0*/  UIADD3.64 UR38, UPT, UPT, UR36, 0x80, URZ ;  /* 0x0000008024267897 */ /* 0x000fe4000fffe0ff */
[----:B------:R-:W-:Y:S02]  /*20000*/  UIADD3.64 UR40, UPT, UPT, UR34, 0x2, URZ ;  /* 0x0000000222287897 */ /* 0x000fe4000fffe0ff */
[----:B------:R-:W-:-:S02]  /*20010*/  UIADD3.64 UR42, UPT, UPT, UR36, 0x100, URZ ;  /* 0x00000100242a7897 */ /* 0x000fc4000fffe0ff */
[----:B------:R-:W-:Y:S01]  /*20020*/  UIADD3.64 UR44, UPT, UPT, UR34, 0x4, URZ ;  /* 0x00000004222c7897 */ /* 0x000fe2000fffe0ff */
[----:B------:R-:W-:Y:S01]  /*20030*/  UMOV UR22, 0x1 ;  /* 0x0000000100167882 */ /* 0x000fe20000000000 */
[----:B0-----:R-:W-:-:S10]  /*20040*/  UMOV UR6, URZ ;  /* 0x000000ff00067c82 */ /* 0x001fd40008000000 */
.L_x_10:
[----:B------:R-:W2:Y:S04]  /*20050*/  LDL.LU R30, [R1+0x214] ;  /* 0x00021400011e7983 */ /* 0x000ea80000300800 */
[----:B------:R-:W3:Y:S04]  /*20060*/  LDL.LU R29, [R1+0x224] ;  /* 0x00022400011d7983 */ /* 0x000ee80000300800 */
[----:B------:R-:W4:Y:S04]  /*20070*/  LDL.LU R28, [R1+0x5d8] ;  /* 0x0005d800011c7983 */ /* 0x000f280000300800 */
        /* <DEDUP_REMOVED lines=20> */
[----:B------:R-:W4:Y:S01]  /*201c0*/  LDL.LU R10, [R1+0x5c4] ;  /* 0x0005c400010a7983 */ /* 0x000f220000300800 */
[----:B------:R-:W-:Y:S01]  /*201d0*/  IMAD.U32 R6, R6, -0x80000000, RZ ;  /* 0x8000000006067824 */ /* 0x000fe200078e00ff */
[----:B------:R-:W-:Y:S01]  /*201e0*/  UIADD3 UR23, UPT, UPT, UR6, 0x1, URZ ;  /* 0x0000000106177890 */ /* 0x000fe2000fffe0ff */
[----:B--2---:R-:W-:-:S02]  /*201f0*/  IADD3 R30, P5, PT, R30, UR21, RZ ;  /* 0x000000151e1e7c10 */ /* 0x004fc4000ffbe0ff */
[----:B---3--:R-:W-:-:S03]  /*20200*/  IADD3 R29, P6, PT, R29, UR21, RZ ;  /* 0x000000151d1d7c10 */ /* 0x008fc6000ffde0ff */
[----:B------:R-:W-:Y:S01]  /*20210*/  STL [R1+0x214], R30 ;  /* 0x0002141e01007387 */ /* 0x000fe20000100800 */
[----:B----4-:R-:W-:Y:S02]  /*20220*/  IADD3 R28, P2, PT, R28, UR21, RZ ;  /* 0x000000151c1c7c10 */ /* 0x010fe4000ff5e0ff */
[----:B------:R-:W-:-:S05]  /*20230*/  IADD3 R9, P3, PT, R9, UR21, RZ ;  /* 0x0000001509097c10 */ /* 0x000fca000ff7e0ff */
[----:B------:R0:W-:Y:S04]  /*20240*/  STL [R1+0x5d0], R9 ;  /* 0x0005d00901007387 */ /* 0x0001e80000100800 */
[----:B------:R-:W-:Y:S04]  /*20250*/  STL [R1+0x224], R29 ;  /* 0x0002241d01007387 */ /* 0x000fe80000100800 */
[----:B0-----:R-:W2:Y:S01]  /*20260*/  LDL.LU R9, [R1+0x928] ;  /* 0x0009280001097983 */ /* 0x001ea20000300800 */
[----:B------:R-:W-:Y:S02]  /*20270*/  IADD3 R27, P4, PT, R27, UR21, RZ ;  /* 0x000000151b1b7c10 */ /* 0x000fe4000ff9e0ff */
[----:B------:R-:W-:Y:S01]  /*20280*/  IADD3.X R26, PT, PT, R26, UR52, RZ, P5, !PT ;  /* 0x000000341a1a7c10 */ /* 0x000fe2000affe4ff */
[----:B------:R-:W-:Y:S01]  /*20290*/  STL [R1+0x5d8], R28 ;  /* 0x0005d81c01007387 */ /* 0x000fe20000100800 */
[----:B------:R-:W-:-:S02]  /*202a0*/  IADD3 R25, P5, PT, R25, UR21, RZ ;  /* 0x0000001519197c10 */ /* 0x000fc4000ffbe0ff */
[----:B------:R-:W-:Y:S01]  /*202b0*/  IADD3.X R24, PT, PT, R24, UR52, RZ, P6, !PT ;  /* 0x0000003418187c10 */ /* 0x000fe2000b7fe4ff */
[----:B------:R-:W-:Y:S01]  /*202c0*/  STL [R1+0x958], R27 ;  /* 0x0009581b01007387 */ /* 0x000fe20000100800 */
[----:B------:R-:W-:Y:S02]  /*202d0*/  IADD3.X R8, PT, PT, R8, UR52, RZ, P2, !PT ;  /* 0x0000003408087c10 */ /* 0x000fe400097fe4ff */
[----:B------:R-:W-:Y:S01]  /*202e0*/  IADD3 R23, P6, PT, R23, UR21, RZ ;  /* 0x0000001517177c10 */ /* 0x000fe2000ffde0ff */
[----:B------:R-:W-:Y:S01]  /*202f0*/  STL [R1+0x210], R26 ;  /* 0x0002101a01007387 */ /* 0x000fe20000100800 */
[----:B------:R-:W-:-:S03]  /*20300*/  IADD3 R22, P2, PT, R22, UR21, RZ ;  /* 0x0000001516167c10 */ /* 0x000fc6000ff5e0ff */
[----:B------:R-:W-:Y:S01]  /*20310*/  STL [R1+0x950], R25 ;  /* 0x0009501901007387 */ /* 0x000fe20000100800 */
[----:B------:R-:W-:-:S03]  /*20320*/  IADD3.X R21, PT, PT, R21, UR52, RZ, P3, !PT ;  /* 0x0000003415157c10 */ /* 0x000fc60009ffe4ff */
[----:B------:R0:W-:Y:S01]  /*20330*/  STL [R1+0x5d4], R8 ;  /* 0x0005d40801007387 */ /* 0x0001e20000100800 */
[----:B------:R-:W-:-:S03]  /*20340*/  IADD3 R20, P3, PT, R20, UR21, RZ ;  /* 0x0000001514147c10 */ /* 0x000fc6000ff7e0ff */
[----:B------:R-:W-:Y:S01]  /*20350*/  STL [R1+0x220], R24 ;  /* 0x0002201801007387 */ /* 0x000fe20000100800 */
[----:B------:R-:W-:-:S03]  /*20360*/  IADD3.X R19, PT, PT, R19, UR52, RZ, P4, !PT ;  /* 0x0000003413137c10 */ /* 0x000fc6000a7fe4ff */
[----:B0-----:R-:W3:Y:S01]  /*20370*/  LDL.LU R8, [R1+0x5bc] ;  /* 0x0005bc0001087983 */ /* 0x001ee20000300800 */
[----:B------:R-:W-:Y:S02]  /*20380*/  IADD3 R18, P4, PT, R18, UR21, RZ ;  /* 0x0000001512127c10 */ /* 0x000fe4000ff9e0ff */
[----:B------:R-:W-:Y:S01]  /*20390*/  IADD3.X R17, PT, PT, R17, UR52, RZ, P5, !PT ;  /* 0x0000003411117c10 */ /* 0x000fe2000affe4ff */
[----:B------:R-:W-:Y:S01]  /*203a0*/  STL [R1+0x948], R23 ;  /* 0x0009481701007387 */ /* 0x000fe20000100800 */
[----:B------:R-:W-:-:S03]  /*203b0*/  IADD3 R16, P5, PT, R16, UR21, RZ ;  /* 0x0000001510107c10 */ /* 0x000fc6000ffbe0ff */
[----:B------:R-:W-:Y:S01]  /*203c0*/  STL [R1+0x940], R22 ;  /* 0x0009401601007387 */ /* 0x000fe20000100800 */
[----:B------:R-:W-:-:S03]  /*203d0*/  IADD3.X R15, PT, PT, R15, UR52, RZ, P6, !PT ;  /* 0x000000340f0f7c10 */ /* 0x000fc6000b7fe4ff */
[----:B------:R-:W-:Y:S01]  /*203e0*/  STL [R1+0x5cc], R21 ;  /* 0x0005cc1501007387 */ /* 0x000fe20000100800 */
[----:B------:R-:W-:-:S03]  /*203f0*/  IADD3 R14, P6, PT, R14, UR21, RZ ;  /* 0x000000150e0e7c10 */ /* 0x000fc6000ffde0ff */
[----:B------:R-:W-:Y:S01]  /*20400*/  STL [R1+0x21c], R20 ;  /* 0x00021c1401007387 */ /* 0x000fe20000100800 */
[----:B------:R-:W-:-:S03]  /*20410*/  IADD3.X R13, PT, PT, R13, UR52, RZ, P2, !PT ;  /* 0x000000340d0d7c10 */ /* 0x000fc600097fe4ff */
[----:B------:R-:W-:Y:S01]  /*20420*/  STL [R1+0x954], R19 ;  /* 0x0009541301007387 */ /* 0x000fe20000100800 */
[----:B------:R-:W-:-:S03]  /*20430*/  IADD3 R7, P2, PT, R7, UR21, RZ ;  /* 0x0000001507077c10 */ /* 0x000fc6000ff5e0ff */
[----:B------:R-:W-:Y:S04]  /*20440*/  STL [R1+0x5c8], R18 ;  /* 0x0005c81201007387 */ /* 0x000fe80000100800 */
[----:B------:R-:W-:Y:S04]  /*20450*/  STL [R1+0x94c], R17 ;  /* 0x00094c1101007387 */ /* 0x000fe80000100800 */
[----:B------:R-:W-:Y:S04]  /*20460*/  STL [R1+0x5c0], R16 ;  /* 0x0005c01001007387 */ /* 0x000fe80000100800 */
[----:B------:R-:W-:Y:S04]  /*20470*/  STL [R1+0x944], R15 ;  /* 0x0009440f01007387 */ /* 0x000fe80000100800 */
[----:B------:R0:W-:Y:S04]  /*20480*/  STL [R1+0x938], R7 ;  /* 0x0009380701007387 */ /* 0x0001e80000100800 */
[----:B------:R-:W-:Y:S04]  /*20490*/  STL [R1+0x5b8], R14 ;  /* 0x0005b80e01007387 */ /* 0x000fe80000100800 */
[----:B0-----:R-:W4:Y:S01]  /*204a0*/  LDL.LU R7, [R1+0x920] ;  /* 0x0009200001077983 */ /* 0x001f220000300800 */
[----:B------:R-:W-:-:S02]  /*204b0*/  IADD3.X R12, PT, PT, R12, UR52, RZ, P3, !PT ;  /* 0x000000340c0c7c10 */ /* 0x000fc40009ffe4ff */
[----:B------:R-:W-:Y:S01]  /*204c0*/  IADD3 R11, P3, PT, R11, UR21, RZ ;  /* 0x000000150b0b7c10 */ /* 0x000fe2000ff7e0ff */
[----:B------:R-:W-:Y:S01]  /*204d0*/  STL [R1+0x93c], R13 ;  /* 0x00093c0d01007387 */ /* 0x000fe20000100800 */
[----:B------:R-:W-:-:S03]  /*204e0*/  IADD3.X R10, PT, PT, R10, UR52, RZ, P4, !PT ;  /* 0x000000340a0a7c10 */ /* 0x000fc6000a7fe4ff */
[----:B------:R-:W4:Y:S04]  /*204f0*/  LDL.LU R33, [R1+0x5b4] ;  /* 0x0005b40001217983 */ /* 0x000f280000300800 */
[----:B------:R0:W-:Y:S04]  /*20500*/  STL [R1+0x930], R11 ;  /* 0x0009300b01007387 */ /* 0x0001e80000100800 */
[----:B------:R-:W-:Y:S04]  /*20510*/  STL [R1+0x218], R12 ;  /* 0x0002180c01007387 */ /* 0x000fe80000100800 */
[----:B0-----:R-:W4:Y:S04]  /*20520*/  LDL.LU R11, [R1+0x20c] ;  /* 0x00020c00010b7983 */ /* 0x001f280000300800 */
[----:B------:R-:W4:Y:S04]  /*20530*/  LDL.LU R32, [R1+0x934] ;  /* 0x0009340001207983 */ /* 0x000f280000300800 */
[----:B------:R-:W4:Y:S04]  /*20540*/  LDL.LU R31, [R1+0x5b0] ;  /* 0x0005b000011f7983 */ /* 0x000f280000300800 */
[----:B------:R-:W4:Y:S04]  /*20550*/  LDL.LU R30, [R1+0x92c] ;  /* 0x00092c00011e7983 */ /* 0x000f280000300800 */
[----:B------:R0:W-:Y:S04]  /*20560*/  STL [R1+0x5c4], R10 ;  /* 0x0005c40a01007387 */ /* 0x0001e80000100800 */
[----:B------:R-:W4:Y:S04]  /*20570*/  LDL.LU R29, [R1+0x5a8] ;  /* 0x0005a800011d7983 */ /* 0x000f280000300800 */
[----:B------:R-:W4:Y:S04]  /*20580*/  LDL.LU R28, [R1+0x924] ;  /* 0x00092400011c7983 */ /* 0x000f280000300800 */
[----:B0-----:R-:W4:Y:S04]  /*20590*/  LDL.LU R10, [R1+0x5a0] ;  /* 0x0005a000010a7983 */ /* 0x001f280000300800 */
[----:B------:R-:W4:Y:S04]  /*205a0*/  LDL.LU R27, [R1+0x91c] ;  /* 0x00091c00011b7983 */ /* 0x000f280000300800 */
[----:B------:R-:W4:Y:S04]  /*205b0*/  LDL.LU R26, [R1+0x918] ;  /* 0x00091800011a7983 */ /* 0x000f280000300800 */
[----:B------:R-:W4:Y:S01]  /*205c0*/  LDL.LU R25, [R1+0x208] ;  /* 0x0002080001197983 */ /* 0x000f220000300800 */
[----:B--2---:R-:W-:-:S05]  /*205d0*/  IADD3 R9, P4, PT, R9, UR21, RZ ;  /* 0x0000001509097c10 */ /* 0x004fca000ff9e0ff */
[----:B------:R0:W-:Y:S04]  /*205e0*/  STL [R1+0x928], R9 ;  /* 0x0009280901007387 */ /* 0x0001e80000100800 */
[----:B------:R-:W2:Y:S04]  /*205f0*/  LDL.LU R24, [R1+0x910] ;  /* 0x0009100001187983 */ /* 0x000ea80000300800 */
[----:B------:R-:W2:Y:S04]  /*20600*/  LDL.LU R23, [R1+0x5ac] ;  /* 0x0005ac0001177983 */ /* 0x000ea80000300800 */
[----:B0-----:R-:W2:Y:S04]  /*20610*/  LDL.LU R9, [R1+0x908] ;  /* 0x0009080001097983 */ /* 0x001ea80000300800 */
[----:B------:R-:W2:Y:S04]  /*20620*/  LDL.LU R22, [R1+0x5a4] ;  /* 0x0005a40001167983 */ /* 0x000ea80000300800 */
[----:B------:R-:W2:Y:S04]  /*20630*/  LDL.LU R21, [R1+0x900] ;  /* 0x0009000001157983 */ /* 0x000ea80000300800 */
[----:B------:R-:W2:Y:S01]  /*20640*/  LDL.LU R20, [R1+0x59c] ;  /* 0x00059c0001147983 */ /* 0x000ea20000300800 */
[----:B---3--:R-:W-:-:S05]  /*20650*/  IADD3.X R8, PT, PT, R8, UR52, RZ, P5, !PT ;  /* 0x0000003408087c10 */ /* 0x008fca000affe4ff */
[----:B------:R0:W-:Y:S04]  /*20660*/  STL [R1+0x5bc], R8 ;  /* 0x0005bc0801007387 */ /* 0x0001e80000100800 */
[----:B------:R-:W3:Y:S04]  /*20670*/  LDL.LU R19, [R1+0x598] ;  /* 0x0005980001137983 */ /* 0x000ee80000300800 */
[----:B------:R-:W3:Y:S04]  /*20680*/  LDL.LU R18, [R1+0x914] ;  /* 0x0009140001127983 */ /* 0x000ee80000300800 */
[----:B------:R-:W3:Y:S04]  /*20690*/  LDL.LU R17, [R1+0x590] ;  /* 0x0005900001117983 */ /* 0x000ee80000300800 */
[----:B------:R-:W3:Y:S04]  /*206a0*/  LDL.LU R16, [R1+0x90c] ;  /* 0x00090c0001107983 */ /* 0x000ee80000300800 */
[----:B------:R-:W3:Y:S04]  /*206b0*/  LDL.LU R15, [R1+0x588] ;  /* 0x00058800010f7983 */ /* 0x000ee80000300800 */
[----:B------:R-:W3:Y:S04]  /*206c0*/  LDL.LU R14, [R1+0x904] ;  /* 0x00090400010e7983 */ /* 0x000ee80000300800 */
[----:B------:R-:W3:Y:S04]  /*206d0*/  LDL.LU R13, [R1+0x580] ;  /* 0x00058000010d7983 */ /* 0x000ee80000300800 */
[----:B0-----:R-:W3:Y:S04]  /*206e0*/  LDL.LU R8, [R1+0x8fc] ;  /* 0x0008fc0001087983 */ /* 0x001ee80000300800 */
[----:B------:R-:W3:Y:S01]  /*206f0*/  LDL.LU R12, [R1+0x8f8] ;  /* 0x0008f800010c7983 */ /* 0x000ee20000300800 */
[----:B----4-:R-:W-:-:S05]  /*20700*/  IADD3 R7, P5, PT, R7, UR21, RZ ;  /* 0x0000001507077c10 */ /* 0x010fca000ffbe0ff */
[----:B------:R0:W-:Y:S04]  /*20710*/  STL [R1+0x920], R7 ;  /* 0x0009200701007387 */ /* 0x0001e80000100800 */
[----:B0-----:R-:W4:Y:S01]  /*20720*/  LDL.LU R7, [R1+0x594] ;  /* 0x0005940001077983 */ /* 0x001f220000300800 */
[----:B------:R-:W-:Y:S02]  /*20730*/  IADD3.X R33, PT, PT, R33, UR52, RZ, P6, !PT ;  /* 0x0000003421217c10 */ /* 0x000fe4000b7fe4ff */
[----:B------:R-:W-:Y:S02]  /*20740*/  IADD3 R11, P6, PT, R11, UR21, RZ ;  /* 0x000000150b0b7c10 */ /* 0x000fe4000ffde0ff */
[----:B------:R-:W-:-:S03]  /*20750*/  IADD3.X R32, PT, PT, R32, UR52, RZ, P2, !PT ;  /* 0x0000003420207c10 */ /* 0x000fc600097fe4ff */
[----:B------:R0:W-:Y:S01]  /*20760*/  STL [R1+0x20c], R11 ;  /* 0x00020c0b01007387 */ /* 0x0001e20000100800 */
[----:B------:R-:W-:Y:S02]  /*20770*/  IADD3 R31, P2, PT, R31, UR21, RZ ;  /* 0x000000151f1f7c10 */ /* 0x000fe4000ff5e0ff */
[----:B------:R-:W-:Y:S01]  /*20780*/  IADD3.X R30, PT, PT, R30, UR52, RZ, P3, !PT ;  /* 0x000000341e1e7c10 */ /* 0x000fe20009ffe4ff */
[----:B0-----:R-:W4:Y:S04]  /*20790*/  LDL.LU R11, [R1+0x8f0] ;  /* 0x0008f000010b7983 */ /* 0x001f280000300800 */
[----:B------:R-:W-:Y:S01]  /*207a0*/  STL [R1+0x5b4], R33 ;  /* 0x0005b42101007387 */ /* 0x000fe20000100800 */
        /* <DEDUP_REMOVED lines=8> */
[----:B------:R0:W-:Y:S01]  /*20830*/  STL [R1+0x5a0], R10 ;  /* 0x0005a00a01007387 */ /* 0x0001e20000100800 */
[----:B------:R-:W-:-:S03]  /*20840*/  IADD3.X R25, PT, PT, R25, UR52, RZ, P6, !PT ;  /* 0x0000003419197c10 */ /* 0x000fc6000b7fe4ff */
[----:B------:R-:W-:Y:S04]  /*20850*/  STL [R1+0x5a8], R29 ;  /* 0x0005a81d01007387 */ /* 0x000fe80000100800 */
[----:B0-----:R-:W4:Y:S04]  /*20860*/  LDL.LU R10, [R1+0x58c] ;  /* 0x00058c00010a7983 */ /* 0x001f280000300800 */
[----:B------:R-:W-:Y:S04]  /*20870*/  STL [R1+0x924], R28 ;  /* 0x0009241c01007387 */ /* 0x000fe80000100800 */
[----:B------:R-:W-:Y:S04]  /*20880*/  STL [R1+0x91c], R27 ;  /* 0x00091c1b01007387 */ /* 0x000fe80000100800 */
[----:B------:R-:W-:Y:S04]  /*20890*/  STL [R1+0x918], R26 ;  /* 0x0009181a01007387 */ /* 0x000fe80000100800 */
[----:B------:R-:W-:Y:S01]  /*208a0*/  STL [R1+0x208], R25 ;  /* 0x0002081901007387 */ /* 0x000fe20000100800 */
[----:B--2---:R-:W-:-:S02]  /*208b0*/  IADD3 R24, P6, PT, R24, UR21, RZ ;  /* 0x0000001518187c10 */ /* 0x004fc4000ffde0ff */
[----:B------:R-:W-:Y:S02]  /*208c0*/  IADD3.X R23, PT, PT, R23, UR52, RZ, P2, !PT ;  /* 0x0000003417177c10 */ /* 0x000fe400097fe4ff */
[----:B------:R-:W-:-:S05]  /*208d0*/  IADD3 R9, P2, PT, R9, UR21, RZ ;  /* 0x0000001509097c10 */ /* 0x000fca000ff5e0ff */
[----:B------:R0:W-:Y:S04]  /*208e0*/  STL [R1+0x908], R9 ;  /* 0x0009080901007387 */ /* 0x0001e80000100800 */
[----:B------:R-:W-:Y:S04]  /*208f0*/  STL [R1+0x910], R24 ;  /* 0x0009101801007387 */ /* 0x000fe80000100800 */
[----:B0-----:R-:W2:Y:S01]  /*20900*/  LDL.LU R9, [R1+0x8e8] ;  /* 0x0008e80001097983 */ /* 0x001ea20000300800 */
[----:B------:R-:W-:Y:S02]  /*20910*/  IADD3.X R22, PT, PT, R22, UR52, RZ, P3, !PT ;  /* 0x0000003416167c10 */ /* 0x000fe40009ffe4ff */
[----:B------:R-:W-:-:S02]  /*20920*/  IADD3 R21, P3, PT, R21, UR21, RZ ;  /* 0x0000001515157c10 */ /* 0x000fc4000ff7e0ff */
[----:B------:R-:W-:Y:S01]  /*20930*/  IADD3.X R20, PT, PT, R20, UR52, RZ, P4, !PT ;  /* 0x0000003414147c10 */ /* 0x000fe2000a7fe4ff */
[----:B------:R-:W-:Y:S01]  /*20940*/  STL [R1+0x5ac], R23 ;  /* 0x0005ac1701007387 */ /* 0x000fe20000100800 */
[----:B---3--:R-:W-:-:S03]  /*20950*/  IADD3 R19, P4, PT, R19, UR21, RZ ;  /* 0x0000001513137c10 */ /* 0x008fc6000ff9e0ff */
        /* <DEDUP_REMOVED lines=11> */
[----:B------:R-:W-:Y:S02]  /*20a10*/  IADD3 R13, P2, PT, R13, UR21, RZ ;  /* 0x000000150d0d7c10 */ /* 0x000fe4000ff5e0ff */
[----:B------:R-:W-:Y:S01]  /*20a20*/  IADD3.X R8, PT, PT, R8, UR52, RZ, P3, !PT ;  /* 0x0000003408087c10 */ /* 0x000fe20009ffe4ff */
[----:B------:R-:W-:Y:S04]  /*20a30*/  STL [R1+0x90c], R16 ;  /* 0x00090c1001007387 */ /* 0x000fe80000100800 */
[----:B------:R-:W-:Y:S01]  /*20a40*/  STL [R1+0x588], R15 ;  /* 0x0005880f01007387 */ /* 0x000fe20000100800 */
[----:B------:R-:W-:-:S03]  /*20a50*/  IADD3 R12, P3, PT, R12, UR21, RZ ;  /* 0x000000150c0c7c10 */ /* 0x000fc6000ff7e0ff */
[----:B------:R0:W-:Y:S04]  /*20a60*/  STL [R1+0x8fc], R8 ;  /* 0x0008fc0801007387 */ /* 0x0001e80000100800 */
[----:B------:R-:W-:Y:S04]  /*20a70*/  STL [R1+0x904], R14 ;  /* 0x0009040e01007387 */ /* 0x000fe80000100800 */
[----:B0-----:R-:W3:Y:S04]  /*20a80*/  LDL.LU R8, [R1+0x584] ;  /* 0x0005840001087983 */ /* 0x001ee80000300800 */
[----:B------:R-:W-:Y:S04]  /*20a90*/  STL [R1+0x580], R13 ;  /* 0x0005800d01007387 */ /* 0x000fe80000100800 */
[----:B------:R-:W3:Y:S01]  /*20aa0*/  LDL.LU R33, [R1+0x8e0] ;  /* 0x0008e00001217983 */ /* 0x000ee20000300800 */
[----:B----4-:R-:W-:-:S05]  /*20ab0*/  IADD3.X R7, PT, PT, R7, UR52, RZ, P4, !PT ;  /* 0x0000003407077c10 */ /* 0x010fca000a7fe4ff */
[----:B------:R0:W-:Y:S04]  /*20ac0*/  STL [R1+0x594], R7 ;  /* 0x0005940701007387 */ /* 0x0001e80000100800 */
[----:B------:R-:W-:Y:S04]  /*20ad0*/  STL [R1+0x8f8], R12 ;  /* 0x0008f80c01007387 */ /* 0x000fe80000100800 */
[----:B0-----:R-:W4:Y:S04]  /*20ae0*/  LDL.LU R7, [R1+0x57c] ;  /* 0x00057c0001077983 */ /* 0x001f280000300800 */
[----:B------:R-:W4:Y:S01]  /*20af0*/  LDL.LU R32, [R1+0x578] ;  /* 0x0005780001207983 */ /* 0x000f220000300800 */
[----:B------:R-:W-:-:S03]  /*20b00*/  IADD3 R11, P4, PT, R11, UR21, RZ ;  /* 0x000000150b0b7c10 */ /* 0x000fc6000ff9e0ff */
[----:B------:R-:W4:Y:S04]  /*20b10*/  LDL.LU R31, [R1+0x8f4] ;  /* 0x0008f400011f7983 */ /* 0x000f280000300800 */
[----:B------:R-:W4:Y:S04]  /*20b20*/  LDL.LU R30, [R1+0x570] ;  /* 0x00057000011e7983 */ /* 0x000f280000300800 */
[----:B------:R0:W-:Y:S04]  /*20b30*/  STL [R1+0x8f0], R11 ;  /* 0x0008f00b01007387 */ /* 0x0001e80000100800 */
[----:B------:R-:W4:Y:S04]  /*20b40*/  LDL.LU R29, [R1+0x8ec] ;  /* 0x0008ec00011d7983 */ /* 0x000f280000300800 */
[----:B------:R-:W4:Y:S04]  /*20b50*/  LDL.LU R28, [R1+0x568] ;  /* 0x00056800011c7983 */ /* 0x000f280000300800 */
[----:B0-----:R-:W4:Y:S04]  /*20b60*/  LDL.LU R11, [R1+0x8e4] ;  /* 0x0008e400010b7983 */ /* 0x001f280000300800 */
[----:B------:R-:W4:Y:S04]  /*20b70*/  LDL.LU R27, [R1+0x560] ;  /* 0x00056000011b7983 */ /* 0x000f280000300800 */
[----:B------:R-:W4:Y:S01]  /*20b80*/  LDL.LU R26, [R1+0x8dc] ;  /* 0x0008dc00011a7983 */ /* 0x000f220000300800 */
[----:B------:R-:W-:-:S03]  /*20b90*/  IADD3.X R10, PT, PT, R10, UR52, RZ, P5, !PT ;  /* 0x000000340a0a7c10 */ /* 0x000fc6000affe4ff */
        /* <DEDUP_REMOVED lines=12> */
[----:B------:R-:W2:Y:S04]  /*20c60*/  LDL.LU R17, [R1+0x8d4] ;  /* 0x0008d40001117983 */ /* 0x000ea80000300800 */
[----:B------:R-:W2:Y:S04]  /*20c70*/  LDL.LU R16, [R1+0x550] ;  /* 0x0005500001107983 */ /* 0x000ea80000300800 */
[----:B------:R-:W2:Y:S04]  /*20c80*/  LDL.LU R15, [R1+0x8cc] ;  /* 0x0008cc00010f7983 */ /* 0x000ea80000300800 */
[----:B------:R-:W2:Y:S04]  /*20c90*/  LDL.LU R14, [R1+0x548] ;  /* 0x00054800010e7983 */ /* 0x000ea80000300800 */
[----:B------:R-:W2:Y:S04]  /*20ca0*/  LDL.LU R13, [R1+0x8c4] ;  /* 0x0008c400010d7983 */ /* 0x000ea80000300800 */
[----:B0-----:R-:W2:Y:S04]  /*20cb0*/  LDL.LU R9, [R1+0x540] ;  /* 0x0005400001097983 */ /* 0x001ea80000300800 */
[----:B------:R-:W2:Y:S01]  /*20cc0*/  LDL.LU R12, [R1+0x8bc] ;  /* 0x0008bc00010c7983 */ /* 0x000ea20000300800 */
[----:B---3--:R-:W-:-:S05]  /*20cd0*/  IADD3.X R8, PT, PT, R8, UR52, RZ, P6, !PT ;  /* 0x0000003408087c10 */ /* 0x008fca000b7fe4ff */
[----:B------:R0:W-:Y:S04]  /*20ce0*/  STL [R1+0x584], R8 ;  /* 0x0005840801007387 */ /* 0x0001e80000100800 */
[----:B0-----:R-:W3:Y:S01]  /*20cf0*/  LDL.LU R8, [R1+0x8b8] ;  /* 0x0008b80001087983 */ /* 0x001ee20000300800 */
[----:B----4-:R-:W-:-:S05]  /*20d00*/  IADD3.X R7, PT, PT, R7, UR52, RZ, P2, !PT ;  /* 0x0000003407077c10 */ /* 0x010fca00097fe4ff */
[----:B------:R0:W-:Y:S04]  /*20d10*/  STL [R1+0x57c], R7 ;  /* 0x00057c0701007387 */ /* 0x0001e80000100800 */
[----:B0-----:R-:W4:Y:S01]  /*20d20*/  LDL.LU R7, [R1+0x554] ;  /* 0x0005540001077983 */ /* 0x001f220000300800 */
[----:B------:R-:W-:Y:S02]  /*20d30*/  IADD3 R33, P6, PT, R33, UR21, RZ ;  /* 0x0000001521217c10 */ /* 0x000fe4000ffde0ff */
[----:B------:R-:W-:Y:S02]  /*20d40*/  IADD3 R32, P2, PT, R32, UR21, RZ ;  /* 0x0000001520207c10 */ /* 0x000fe4000ff5e0ff */
[----:B------:R-:W-:Y:S02]  /*20d50*/  IADD3.X R31, PT, PT, R31, UR52, RZ, P3, !PT ;  /* 0x000000341f1f7c10 */ /* 0x000fe40009ffe4ff */
[----:B------:R-:W-:Y:S01]  /*20d60*/  IADD3 R30, P3, PT, R30, UR21, RZ ;  /* 0x000000151e1e7c10 */ /* 0x000fe2000ff7e0ff */
[----:B------:R-:W-:Y:S01]  /*20d70*/  STL [R1+0x8e0], R33 ;  /* 0x0008e02101007387 */ /* 0x000fe20000100800 */
[----:B------:R-:W-:-:S02]  /*20d80*/  IADD3.X R29, PT, PT, R29, UR52, RZ, P4, !PT ;  /* 0x000000341d1d7c10 */ /* 0x000fc4000a7fe4ff */
[----:B------:R-:W-:Y:S01]  /*20d90*/  IADD3.X R11, PT, PT, R11, UR52, RZ, P5, !PT ;  /* 0x000000340b0b7c10 */ /* 0x000fe2000affe4ff */
[----:B------:R-:W-:Y:S01]  /*20da0*/  STL [R1+0x578], R32 ;  /* 0x0005782001007387 */ /* 0x000fe20000100800 */
[----:B------:R-:W-:-:S03]  /*20db0*/  IADD3 R28, P4, PT, R28, UR21, RZ ;  /* 0x000000151c1c7c10 */ /* 0x000fc6000ff9e0ff */
        /* <DEDUP_REMOVED lines=8> */
[----:B0-----:R-:W4:Y:S01]  /*20e40*/  LDL.LU R11, [R1+0x8b0] ;  /* 0x0008b000010b7983 */ /* 0x001f220000300800 */
        /* <DEDUP_REMOVED lines=9> */
[----:B------:R0:W-:Y:S04]  /*20ee0*/  STL [R1+0x56c], R10 ;  /* 0x00056c0a01007387 */ /* 0x0001e80000100800 */
[----:B------:R-:W-:Y:S04]  /*20ef0*/  STL [R1+0x574], R24 ;  /* 0x0005741801007387 */ /* 0x000fe80000100800 */
[----:B0-----:R-:W4:Y:S04]  /*20f00*/  LDL.LU R10, [R1+0x54c] ;  /* 0x00054c00010a7983 */ /* 0x001f280000300800 */
[----:B------:R-:W-:Y:S04]  /*20f10*/  STL [R1+0x8d0], R23 ;  /* 0x0008d01701007387 */ /* 0x000fe80000100800 */
[----:B------:R-:W-:Y:S04]  /*20f20*/  STL [R1+0x8c8], R22 ;  /* 0x0008c81601007387 */ /* 0x000fe80000100800 */
[----:B------:R-:W-:Y:S04]  /*20f30*/  STL [R1+0x564], R21 ;  /* 0x0005641501007387 */ /* 0x000fe80000100800 */
[----:B------:R-:W-:Y:S01]  /*20f40*/  STL [R1+0x8c0], R20 ;  /* 0x0008c01401007387 */ /* 0x000fe20000100800 */
[----:B--2---:R-:W-:-:S02]  /*20f50*/  IADD3.X R19, PT, PT, R19, UR52, RZ, P5, !PT ;  /* 0x0000003413137c10 */ /* 0x004fc4000affe4ff */
        /* <DEDUP_REMOVED lines=9> */
[----:B------:R-:W-:Y:S02]  /*20ff0*/  IADD3.X R13, PT, PT, R13, UR52, RZ, P3, !PT ;  /* 0x000000340d0d7c10 */ /* 0x000fe40009ffe4ff */
[----:B------:R-:W-:Y:S01]  /*21000*/  IADD3 R9, P3, PT, R9, UR21, RZ ;  /* 0x0000001509097c10 */ /* 0x000fe2000ff7e0ff */
[----:B------:R-:W-:Y:S04]  /*21010*/  STL [R1+0x8cc], R15 ;  /* 0x0008cc0f01007387 */ /* 0x000fe80000100800 */
[----:B------:R0:W-:Y:S04]  /*21020*/  STL [R1+0x540], R9 ;  /* 0x0005400901007387 */ /* 0x0001e80000100800 */
[----:B------:R-:W-:Y:S04]  /*21030*/  STL [R1+0x548], R14 ;  /* 0x0005480e01007387 */ /* 0x000fe80000100800 */
[----:B0-----:R-:W2:Y:S01]  /*21040*/  LDL.LU R9, [R1+0x8a8] ;  /* 0x0008a80001097983 */ /* 0x001ea20000300800 */
[----:B------:R-:W-:-:S03]  /*21050*/  IADD3.X R12, PT, PT, R12, UR52, RZ, P4, !PT ;  /* 0x000000340c0c7c10 */ /* 0x000fc6000a7fe4ff */
[----:B------:R-:W-:Y:S04]  /*21060*/  STL [R1+0x8c4], R13 ;  /* 0x0008c40d01007387 */ /* 0x000fe80000100800 */
[----:B------:R-:W2:Y:S01]  /*21070*/  LDL.LU R33, [R1+0x544] ;  /* 0x0005440001217983 */ /* 0x000ea20000300800 */
[----:B---3--:R-:W-:-:S05]  /*21080*/  IADD3 R8, P4, PT, R8, UR21, RZ ;  /* 0x0000001508087c10 */ /* 0x008fca000ff9e0ff */
[----:B------:R0:W-:Y:S04]  /*21090*/  STL [R1+0x8b8], R8 ;  /* 0x0008b80801007387 */ /* 0x0001e80000100800 */
[----:B------:R-:W-:Y:S04]  /*210a0*/  STL [R1+0x8bc], R12 ;  /* 0x0008bc0c01007387 */ /* 0x000fe80000100800 */
[----:B0-----:R-:W3:Y:S04]  /*210b0*/  LDL.LU R8, [R1+0x8a0] ;  /* 0x0008a00001087983 */ /* 0x001ee80000300800 */
[----:B------:R-:W3:Y:S04]  /*210c0*/  LDL.LU R32, [R1+0x53c] ;  /* 0x00053c0001207983 */ /* 0x000ee80000300800 */
[----:B------:R-:W3:Y:S01]  /*210d0*/  LDL.LU R31, [R1+0x538] ;  /* 0x00053800011f7983 */ /* 0x000ee20000300800 */
[----:B----4-:R-:W-:-:S03]  /*210e0*/  IADD3.X R7, PT, PT, R7, UR52, RZ, P5, !PT ;  /* 0x0000003407077c10 */ /* 0x010fc6000affe4ff */
        /* <DEDUP_REMOVED lines=8> */
[----:B------:R-:W-:-:S05]  /*21170*/  IADD3 R11, P5, PT, R11, UR21, RZ ;  /* 0x000000150b0b7c10 */ /* 0x000fca000ffbe0ff */
[----:B------:R0:W-:Y:S04]  /*21180*/  STL [R1+0x8b0], R11 ;  /* 0x0008b00b01007387 */ /* 0x0001e80000100800 */
[----:B------:R-:W4:Y:S04]  /*21190*/  LDL.LU R24, [R1+0x898] ;  /* 0x0008980001187983 */ /* 0x000f280000300800 */
[----:B------:R-:W4:Y:S04]  /*211a0*/  LDL.LU R23, [R1+0x534] ;  /* 0x0005340001177983 */ /* 0x000f280000300800 */
[----:B0-----:R-:W4:Y:S04]  /*211b0*/  LDL.LU R11, [R1+0x890] ;  /* 0x00089000010b7983 */ /* 0x001f280000300800 */
[----:B------:R-:W4:Y:S04]  /*211c0*/  LDL.LU R22, [R1+0x52c] ;  /* 0x00052c0001167983 */ /* 0x000f280000300800 */
[----:B------:R-:W4:Y:S04]  /*211d0*/  LDL.LU R21, [R1+0x888] ;  /* 0x0008880001157983 */ /* 0x000f280000300800 */
[----:B------:R-:W4:Y:S01]  /*211e0*/  LDL.LU R20, [R1+0x524] ;  /* 0x0005240001147983 */ /* 0x000f220000300800 */
[----:B------:R-:W-:-:S05]  /*211f0*/  IADD3.X R10, PT, PT, R10, UR52, RZ, P6, !PT ;  /* 0x000000340a0a7c10 */ /* 0x000fca000b7fe4ff */
[----:B------:R0:W-:Y:S04]  /*21200*/  STL [R1+0x54c], R10 ;  /* 0x00054c0a01007387 */ /* 0x0001e80000100800 */
[----:B------:R-:W4:Y:S04]  /*21210*/  LDL.LU R19, [R1+0x880] ;  /* 0x0008800001137983 */ /* 0x000f280000300800 */
[----:B------:R-:W4:Y:S04]  /*21220*/  LDL.LU R18, [R1+0x51c] ;  /* 0x00051c0001127983 */ /* 0x000f280000300800 */
[----:B------:R-:W4:Y:S04]  /*21230*/  LDL.LU R17, [R1+0x518] ;  /* 0x0005180001117983 */ /* 0x000f280000300800 */
[----:B------:R-:W4:Y:S04]  /*21240*/  LDL.LU R16, [R1+0x894] ;  /* 0x0008940001107983 */ /* 0x000f280000300800 */
[----:B------:R-:W4:Y:S04]  /*21250*/  LDL.LU R15, [R1+0x510] ;  /* 0x00051000010f7983 */ /* 0x000f280000300800 */
[----:B------:R-:W4:Y:S04]  /*21260*/  LDL.LU R14, [R1+0x88c] ;  /* 0x00088c00010e7983 */ /* 0x000f280000300800 */
[----:B------:R-:W4:Y:S04]  /*21270*/  LDL.LU R13, [R1+0x508] ;  /* 0x00050800010d7983 */ /* 0x000f280000300800 */
[----:B0-----:R-:W4:Y:S04]  /*21280*/  LDL.LU R10, [R1+0x884] ;  /* 0x00088400010a7983 */ /* 0x001f280000300800 */
[----:B------:R-:W4:Y:S01]  /*21290*/  LDL.LU R12, [R1+0x500] ;  /* 0x00050000010c7983 */ /* 0x000f220000300800 */
[----:B--2---:R-:W-:-:S05]  /*212a0*/  IADD3 R9, P6, PT, R9, UR21, RZ ;  /* 0x0000001509097c10 */ /* 0x004fca000ffde0ff */
[----:B------:R0:W-:Y:S04]  /*212b0*/  STL [R1+0x8a8], R9 ;  /* 0x0008a80901007387 */ /* 0x0001e80000100800 */
[----:B0-----:R-:W2:Y:S01]  /*212c0*/  LDL.LU R9, [R1+0x87c] ;  /* 0x00087c0001097983 */ /* 0x001ea20000300800 */
[----:B------:R-:W-:Y:S02]  /*212d0*/  IADD3.X R33, PT, PT, R33, UR52, RZ, P2, !PT ;  /* 0x0000003421217c10 */ /* 0x000fe400097fe4ff */
[----:B---3--:R-:W-:Y:S02]  /*212e0*/  IADD3 R8, P2, PT, R8, UR21, RZ ;  /* 0x0000001508087c10 */ /* 0x008fe4000ff5e0ff */
[----:B------:R-:W-:-:S03]  /*212f0*/  IADD3.X R32, PT, PT, R32, UR52, RZ, P3, !PT ;  /* 0x0000003420207c10 */ /* 0x000fc60009ffe4ff */
[----:B------:R0:W-:Y:S01]  /*21300*/  STL [R1+0x8a0], R8 ;  /* 0x0008a00801007387 */ /* 0x0001e20000100800 */
[----:B------:R-:W-:Y:S02]  /*21310*/  IADD3 R31, P3, PT, R31, UR21, RZ ;  /* 0x000000151f1f7c10 */ /* 0x000fe4000ff7e0ff */
[----:B----4-:R-:W-:Y:S01]  /*21320*/  IADD3.X R30, PT, PT, R30, UR52, RZ, P4, !PT ;  /* 0x000000341e1e7c10 */ /* 0x010fe2000a7fe4ff */
[----:B0-----:R-:W3:Y:S04]  /*21330*/  LDL.LU R8, [R1+0x878] ;  /* 0x0008780001087983 */ /* 0x001ee80000300800 */
[----:B------:R-:W-:Y:S01]  /*21340*/  STL [R1+0x544], R33 ;  /* 0x0005442101007387 */ /* 0x000fe20000100800 */
[----:B------:R-:W-:Y:S02]  /*21350*/  IADD3 R29, P4, PT, R29, UR21, RZ ;  /* 0x000000151d1d7c10 */ /* 0x000fe4000ff9e0ff */
[----:B------:R-:W-:Y:S01]  /*21360*/  IADD3.X R28, PT, PT, R28, UR52, RZ, P5, !PT ;  /* 0x000000341c1c7c10 */ /* 0x000fe2000affe4ff */
[----:B------:R-:W-:Y:S01]  /*21370*/  STL [R1+0x53c], R32 ;  /* 0x00053c2001007387 */ /* 0x000fe20000100800 */
[----:B------:R-:W-:-:S03]  /*21380*/  IADD3 R7, P5, PT, R7, UR21, RZ ;  /* 0x0000001507077c10 */ /* 0x000fc6000ffbe0ff */
[----:B------:R-:W-:Y:S04]  /*21390*/  STL [R1+0x538], R31 ;  /* 0x0005381f01007387 */ /* 0x000fe80000100800 */
[----:B------:R-:W-:Y:S04]  /*213a0*/  STL [R1+0x8b4], R30 ;  /* 0x0008b41e01007387 */ /* 0x000fe80000100800 */
[----:B------:R0:W-:Y:S04]  /*213b0*/  STL [R1+0x528], R7 ;  /* 0x0005280701007387 */ /* 0x0001e80000100800 */
[----:B------:R-:W-:Y:S04]  /*213c0*/  STL [R1+0x530], R29 ;  /* 0x0005301d01007387 */ /* 0x000fe80000100800 */
[----:B0-----:R-:W4:Y:S01]  /*213d0*/  LDL.LU R7, [R1+0x514] ;  /* 0x0005140001077983 */ /* 0x001f220000300800 */
[----:B------:R-:W-:-:S02]  /*213e0*/  IADD3.X R27, PT, PT, R27, UR52, RZ, P6, !PT ;  /* 0x000000341b1b7c10 */ /* 0x000fc4000b7fe4ff */
[----:B------:R-:W-:Y:S02]  /*213f0*/  IADD3 R26, P6, PT, R26, UR21, RZ ;  /* 0x000000151a1a7c10 */ /* 0x000fe4000ffde0ff */
[----:B------:R-:W-:Y:S01]  /*21400*/  IADD3.X R25, PT, PT, R25, UR52, RZ, P2, !PT ;  /* 0x0000003419197c10 */ /* 0x000fe200097fe4ff */
        /* <DEDUP_REMOVED lines=24> */
[----:B------:R-:W-:Y:S04]  /*21590*/  STL [R1+0x51c], R18 ;  /* 0x00051c1201007387 */ /* 0x000fe80000100800 */
[----:B------:R-:W-:Y:S01]  /*215a0*/  STL [R1+0x518], R17 ;  /* 0x0005181101007387 */ /* 0x000fe20000100800 */
[----:B------:R-:W-:-:S03]  /*215b0*/  IADD3.X R10, PT, PT, R10, UR52, RZ, P4, !PT ;  /* 0x000000340a0a7c10 */ /* 0x000fc6000a7fe4ff */
[----:B------:R-:W-:Y:S01]  /*215c0*/  STL [R1+0x894], R16 ;  /* 0x0008941001007387 */ /* 0x000fe20000100800 */
[----:B------:R-:W-:-:S03]  /*215d0*/  IADD3 R13, P3, PT, R13, UR21, RZ ;  /* 0x000000150d0d7c10 */ /* 0x000fc6000ff7e0ff */
[----:B------:R-:W-:Y:S01]  /*215e0*/  STL [R1+0x510], R15 ;  /* 0x0005100f01007387 */ /* 0x000fe20000100800 */
[----:B------:R-:W-:-:S03]  /*215f0*/  IADD3 R12, P4, PT, R12, UR21, RZ ;  /* 0x000000150c0c7c10 */ /* 0x000fc6000ff9e0ff */
[----:B------:R0:W-:Y:S04]  /*21600*/  STL [R1+0x884], R10 ;  /* 0x0008840a01007387 */ /* 0x0001e80000100800 */
[----:B------:R-:W-:Y:S04]  /*21610*/  STL [R1+0x88c], R14 ;  /* 0x00088c0e01007387 */ /* 0x000fe80000100800 */
[----:B0-----:R-:W4:Y:S04]  /*21620*/  LDL.LU R10, [R1+0x50c] ;  /* 0x00050c00010a7983 */ /* 0x001f280000300800 */
[----:B------:R-:W-:Y:S04]  /*21630*/  STL [R1+0x508], R13 ;  /* 0x0005080d01007387 */ /* 0x000fe80000100800 */
[----:B------:R-:W4:Y:S01]  /*21640*/  LDL.LU R33, [R1+0x868] ;  /* 0x0008680001217983 */ /* 0x000f220000300800 */
[----:B--2---:R-:W-:-:S05]  /*21650*/  IADD3.X R9, PT, PT, R9, UR52, RZ, P5, !PT ;  /* 0x0000003409097c10 */ /* 0x004fca000affe4ff */
[----:B------:R0:W-:Y:S04]  /*21660*/  STL [R1+0x87c], R9 ;  /* 0x00087c0901007387 */ /* 0x0001e80000100800 */
[----:B------:R-:W-:Y:S04]  /*21670*/  STL [R1+0x500], R12 ;  /* 0x0005000c01007387 */ /* 0x000fe80000100800 */
[----:B0-----:R-:W2:Y:S04]  /*21680*/  LDL.LU R9, [R1+0x504] ;  /* 0x0005040001097983 */ /* 0x001ea80000300800 */
[----:B------:R-:W2:Y:S04]  /*21690*/  LDL.LU R32, [R1+0x860] ;  /* 0x0008600001207983 */ /* 0x000ea80000300800 */
[----:B------:R-:W2:Y:S04]  /*216a0*/  LDL.LU R31, [R1+0x4fc] ;  /* 0x0004fc00011f7983 */ /* 0x000ea80000300800 */
[----:B------:R-:W2:Y:S01]  /*216b0*/  LDL.LU R30, [R1+0x4f8] ;  /* 0x0004f800011e7983 */ /* 0x000ea20000300800 */
[----:B---3--:R-:W-:-:S05]  /*216c0*/  IADD3 R8, P5, PT, R8, UR21, RZ ;  /* 0x0000001508087c10 */ /* 0x008fca000ffbe0ff */
[----:B------:R0:W-:Y:S04]  /*216d0*/  STL [R1+0x878], R8 ;  /* 0x0008780801007387 */ /* 0x0001e80000100800 */
[----:B------:R-:W3:Y:S04]  /*216e0*/  LDL.LU R29, [R1+0x874] ;  /* 0x00087400011d7983 */ /* 0x000ee80000300800 */
[----:B------:R-:W3:Y:S04]  /*216f0*/  LDL.LU R28, [R1+0x4f0] ;  /* 0x0004f000011c7983 */ /* 0x000ee80000300800 */
[----:B0-----:R-:W3:Y:S04]  /*21700*/  LDL.LU R8, [R1+0x86c] ;  /* 0x00086c0001087983 */ /* 0x001ee80000300800 */
[----:B------:R-:W3:Y:S04]  /*21710*/  LDL.LU R27, [R1+0x4e8] ;  /* 0x0004e800011b7983 */ /* 0x000ee80000300800 */
[----:B------:R-:W3:Y:S04]  /*21720*/  LDL.LU R26, [R1+0x864] ;  /* 0x00086400011a7983 */ /* 0x000ee80000300800 */
[----:B------:R-:W3:Y:S01]  /*21730*/  LDL.LU R25, [R1+0x4e0] ;  /* 0x0004e00001197983 */ /* 0x000ee20000300800 */
[----:B----4-:R-:W-:-:S05]  /*21740*/  IADD3.X R7, PT, PT, R7, UR52, RZ, P6, !PT ;  /* 0x0000003407077c10 */ /* 0x010fca000b7fe4ff */
        /* <DEDUP_REMOVED lines=18> */
[----:B------:R-:W-:-:S05]  /*21870*/  IADD3.X R10, PT, PT, R10, UR52, RZ, P2, !PT ;  /* 0x000000340a0a7c10 */ /* 0x000fca00097fe4ff */
[----:B------:R0:W-:Y:S04]  /*21880*/  STL [R1+0x50c], R10 ;  /* 0x00050c0a01007387 */ /* 0x0001e80000100800 */
[----:B0-----:R-:W4:Y:S01]  /*21890*/  LDL.LU R10, [R1+0x4c0] ;  /* 0x0004c000010a7983 */ /* 0x001f220000300800 */
[----:B------:R-:W-:Y:S02]  /*218a0*/  IADD3 R33, P2, PT, R33, UR21, RZ ;  /* 0x0000001521217c10 */ /* 0x000fe4000ff5e0ff */
[----:B--2---:R-:W-:-:S05]  /*218b0*/  IADD3.X R9, PT, PT, R9, UR52, RZ, P3, !PT ;  /* 0x0000003409097c10 */ /* 0x004fca0009ffe4ff */
[----:B------:R0:W-:Y:S04]  /*218c0*/  STL [R1+0x504], R9 ;  /* 0x0005040901007387 */ /* 0x0001e80000100800 */
[----:B0-----:R-:W2:Y:S01]  /*218d0*/  LDL.LU R9, [R1+0x83c] ;  /* 0x00083c0001097983 */ /* 0x001ea20000300800 */
[----:B------:R-:W-:Y:S02]  /*218e0*/  IADD3 R32, P3, PT, R32, UR21, RZ ;  /* 0x0000001520207c10 */ /* 0x000fe4000ff7e0ff */
[----:B------:R-:W-:Y:S02]  /*218f0*/  IADD3.X R31, PT, PT, R31, UR52, RZ, P4, !PT ;  /* 0x000000341f1f7c10 */ /* 0x000fe4000a7fe4ff */
[----:B------:R-:W-:Y:S01]  /*21900*/  IADD3 R30, P4, PT, R30, UR21, RZ ;  /* 0x000000151e1e7c10 */ /* 0x000fe2000ff9e0ff */
[----:B------:R-:W-:Y:S04]  /*21910*/  STL [R1+0x868], R33 ;  /* 0x0008682101007387 */ /* 0x000fe80000100800 */
[----:B------:R-:W-:Y:S01]  /*21920*/  STL [R1+0x860], R32 ;  /* 0x0008602001007387 */ /* 0x000fe20000100800 */
[----:B---3--:R-:W-:-:S03]  /*21930*/  IADD3.X R29, PT, PT, R29, UR52, RZ, P5, !PT ;  /* 0x000000341d1d7c10 */ /* 0x008fc6000affe4ff */
[----:B------:R-:W-:Y:S01]  /*21940*/  STL [R1+0x4fc], R31 ;  /* 0x0004fc1f01007387 */ /* 0x000fe20000100800 */
[----:B------:R-:W-:Y:S02]  /*21950*/  IADD3 R28, P5, PT, R28, UR21, RZ ;  /* 0x000000151c1c7c10 */ /* 0x000fe4000ffbe0ff */
[----:B------:R-:W-:Y:S01]  /*21960*/  IADD3.X R8, PT, PT, R8, UR52, RZ, P6, !PT ;  /* 0x0000003408087c10 */ /* 0x000fe2000b7fe4ff */
[----:B------:R-:W-:Y:S01]  /*21970*/  STL [R1+0x4f8], R30 ;  /* 0x0004f81e01007387 */ /* 0x000fe20000100800 */
[----:B------:R-:W-:-:S03]  /*21980*/  IADD3 R27, P6, PT, R27, UR21, RZ ;  /* 0x000000151b1b7c10 */ /* 0x000fc6000ffde0ff */
[----:B------:R0:W-:Y:S01]  /*21990*/  STL [R1+0x86c], R8 ;  /* 0x00086c0801007387 */ /* 0x0001e20000100800 */
[----:B------:R-:W-:-:S03]  /*219a0*/  IADD3.X R26, PT, PT, R26, UR52, RZ, P2, !PT ;  /* 0x000000341a1a7c10 */ /* 0x000fc600097fe4ff */
[----:B------:R-:W-:Y:S01]  /*219b0*/  STL [R1+0x874], R29 ;  /* 0x0008741d01007387 */ /* 0x000fe20000100800 */
[----:B------:R-:W-:-:S03]  /*219c0*/  IADD3 R25, P2, PT, R25, UR21, RZ ;  /* 0x0000001519197c10 */ /* 0x000fc6000ff5e0ff */
[----:B0-----:R-:W3:Y:S04]  /*219d0*/  LDL.LU R8, [R1+0x838] ;  /* 0x0008380001087983 */ /* 0x001ee80000300800 */
[----:B------:R-:W-:Y:S04]  /*219e0*/  STL [R1+0x4f0], R28 ;  /* 0x0004f01c01007387 */ /* 0x000fe80000100800 */
[----:B------:R-:W-:Y:S01]  /*219f0*/  STL [R1+0x4e8], R27 ;  /* 0x0004e81b01007387 */ /* 0x000fe20000100800 */
[----:B----4-:R-:W-:-:S03]  /*21a00*/  IADD3.X R24, PT, PT, R24, UR52, RZ, P3, !PT ;  /* 0x0000003418187c10 */ /* 0x010fc60009ffe4ff */
[----:B------:R-:W-:Y:S01]  /*21a10*/  STL [R1+0x864], R26 ;  /* 0x0008641a01007387 */ /* 0x000fe20000100800 */
[----:B------:R-:W-:-:S03]  /*21a20*/  IADD3.X R7, PT, PT, R7, UR52, RZ, P4, !PT ;  /* 0x0000003407077c10 */ /* 0x000fc6000a7fe4ff */
[----:B------:R-:W-:Y:S04]  /*21a30*/  STL [R1+0x4e0], R25 ;  /* 0x0004e01901007387 */ /* 0x000fe80000100800 */
[----:B------:R0:W-:Y:S04]  /*21a40*/  STL [R1+0x4f4], R7 ;  /* 0x0004f40701007387 */ /* 0x0001e80000100800 */
[----:B------:R-:W-:Y:S04]  /*21a50*/  STL [R1+0x85c], R24 ;  /* 0x00085c1801007387 */ /* 0x000fe80000100800 */
[----:B0-----:R-:W4:Y:S01]  /*21a60*/  LDL.LU R7, [R1+0x4d4] ;  /* 0x0004d40001077983 */ /* 0x001f220000300800 */
[----:B------:R-:W-:-:S02]  /*21a70*/  IADD3 R23, P3, PT, R23, UR21, RZ ;  /* 0x0000001517177c10 */ /* 0x000fc4000ff7e0ff */
[----:B------:R-:W-:Y:S02]  /*21a80*/  IADD3 R22, P4, PT, R22, UR21, RZ ;  /* 0x0000001516167c10 */ /* 0x000fe4000ff9e0ff */
[----:B------:R-:W-:Y:S02]  /*21a90*/  IADD3.X R21, PT, PT, R21, UR52, RZ, P5, !PT ;  /* 0x0000003415157c10 */ /* 0x000fe4000affe4ff */
[----:B------:R-:W-:Y:S01]  /*21aa0*/  IADD3 R20, P5, PT, R20, UR21, RZ ;  /* 0x0000001514147c10 */ /* 0x000fe2000ffbe0ff */
        /* <DEDUP_REMOVED lines=18> */
[----:B------:R0:W-:Y:S04]  /*21bd0*/  STL [R1+0x4c8], R11 ;  /* 0x0004c80b01007387 */ /* 0x0001e80000100800 */
[----:B------:R-:W-:Y:S04]  /*21be0*/  STL [R1+0x4d0], R14 ;  /* 0x0004d00e01007387 */ /* 0x000fe80000100800 */
[----:B0-----:R-:W4:Y:S04]  /*21bf0*/  LDL.LU R11, [R1+0x830] ;  /* 0x00083000010b7983 */ /* 0x001f280000300800 */
[----:B------:R-:W-:Y:S04]  /*21c00*/  STL [R1+0x84c], R13 ;  /* 0x00084c0d01007387 */ /* 0x000fe80000100800 */
[----:B------:R-:W4:Y:S01]  /*21c10*/  LDL.LU R33, [R1+0x4cc] ;  /* 0x0004cc0001217983 */ /* 0x000f220000300800 */
[----:B------:R-:W-:-:S05]  /*21c20*/  IADD3 R10, P5, PT, R10, UR21, RZ ;  /* 0x000000150a0a7c10 */ /* 0x000fca000ffbe0ff */
[----:B------:R0:W-:Y:S04]  /*21c30*/  STL [R1+0x4c0], R10 ;  /* 0x0004c00a01007387 */ /* 0x0001e80000100800 */
[----:B------:R-:W-:Y:S04]  /*21c40*/  STL [R1+0x844], R12 ;  /* 0x0008440c01007387 */ /* 0x000fe80000100800 */
[----:B0-----:R-:W4:Y:S04]  /*21c50*/  LDL.LU R10, [R1+0x828] ;  /* 0x00082800010a7983 */ /* 0x001f280000300800 */
[----:B------:R-:W4:Y:S04]  /*21c60*/  LDL.LU R32, [R1+0x4c4] ;  /* 0x0004c40001207983 */ /* 0x000f280000300800 */
[----:B------:R-:W4:Y:S04]  /*21c70*/  LDL.LU R31, [R1+0x820] ;  /* 0x00082000011f7983 */ /* 0x000f280000300800 */
[----:B------:R-:W4:Y:S01]  /*21c80*/  LDL.LU R30, [R1+0x4bc] ;  /* 0x0004bc00011e7983 */ /* 0x000f220000300800 */
[----:B--2---:R-:W-:-:S05]  /*21c90*/  IADD3.X R9, PT, PT, R9, UR52, RZ, P6, !PT ;  /* 0x0000003409097c10 */ /* 0x004fca000b7fe4ff */
[----:B------:R0:W-:Y:S04]  /*21ca0*/  STL [R1+0x83c], R9 ;  /* 0x00083c0901007387 */ /* 0x0001e80000100800 */
[----:B------:R-:W2:Y:S04]  /*21cb0*/  LDL.LU R29, [R1+0x4b8] ;  /* 0x0004b800011d7983 */ /* 0x000ea80000300800 */
[----:B------:R-:W2:Y:S04]  /*21cc0*/  LDL.LU R28, [R1+0x834] ;  /* 0x00083400011c7983 */ /* 0x000ea80000300800 */
        /* <DEDUP_REMOVED lines=23> */
[----:B------:R-:W-:-:S05]  /*21e40*/  IADD3 R11, P2, PT, R11, UR21, RZ ;  /* 0x000000150b0b7c10 */ /* 0x000fca000ff5e0ff */
[----:B------:R0:W-:Y:S01]  /*21e50*/  STL [R1+0x830], R11 ;  /* 0x0008300b01007387 */ /* 0x0001e20000100800 */
[----:B------:R-:W-:-:S03]  /*21e60*/  IADD3.X R33, PT, PT, R33, UR52, RZ, P3, !PT ;  /* 0x0000003421217c10 */ /* 0x000fc60009ffe4ff */
[----:B0-----:R-:W4:Y:S01]  /*21e70*/  LDL.LU R11, [R1+0x804] ;  /* 0x00080400010b7983 */ /* 0x001f220000300800 */
[----:B------:R-:W-:Y:S02]  /*21e80*/  IADD3 R10, P3, PT, R10, UR21, RZ ;  /* 0x000000150a0a7c10 */ /* 0x000fe4000ff7e0ff */
[----:B------:R-:W-:-:S03]  /*21e90*/  IADD3.X R32, PT, PT, R32, UR52, RZ, P4, !PT ;  /* 0x0000003420207c10 */ /* 0x000fc6000a7fe4ff */
[----:B------:R0:W-:Y:S01]  /*21ea0*/  STL [R1+0x828], R10 ;  /* 0x0008280a01007387 */ /* 0x0001e20000100800 */
[----:B------:R-:W-:Y:S02]  /*21eb0*/  IADD3 R31, P4, PT, R31, UR21, RZ ;  /* 0x000000151f1f7c10 */ /* 0x000fe4000ff9e0ff */
[----:B------:R-:W-:Y:S01]  /*21ec0*/  IADD3.X R30, PT, PT, R30, UR52, RZ, P5, !PT ;  /* 0x000000341e1e7c10 */ /* 0x000fe2000affe4ff */
        /* <DEDUP_REMOVED lines=14> */
[----:B------:R-:W-:Y:S04]  /*21fb0*/  STL [R1+0x834], R28 ;  /* 0x0008341c01007387 */ /* 0x000fe80000100800 */
[----:B------:R-:W-:Y:S01]  /*21fc0*/  STL [R1+0x82c], R27 ;  /* 0x00082c1b01007387 */ /* 0x000fe20000100800 */
[----:B---3--:R-:W-:Y:S02]  /*21fd0*/  IADD3 R24, P3, PT, R24, UR21, RZ ;  /* 0x0000001518187c10 */ /* 0x008fe4000ff7e0ff */
[----:B------:R-:W-:Y:S01]  /*21fe0*/  IADD3.X R23, PT, PT, R23, UR52, RZ, P4, !PT ;  /* 0x0000003417177c10 */ /* 0x000fe2000a7fe4ff */
        /* <DEDUP_REMOVED lines=8> */
[----:B0-----:R-:W3:Y:S04]  /*22070*/  LDL.LU R8, [R1+0x7f8] ;  /* 0x0007f80001087983 */ /* 0x001ee80000300800 */
[----:B------:R-:W-:Y:S01]  /*22080*/  STL [R1+0x81c], R23 ;  /* 0x00081c1701007387 */ /* 0x000fe20000100800 */
[----:B----4-:R-:W-:-:S03]  /*22090*/  IADD3 R19, P6, PT, R19, UR21, RZ ;  /* 0x0000001513137c10 */ /* 0x010fc6000ffde0ff */
        /* <DEDUP_REMOVED lines=13> */
[----:B------:R-:W-:Y:S04]  /*22170*/  STL [R1+0x498], R15 ;  /* 0x0004980f01007387 */ /* 0x000fe80000100800 */
[----:B------:R0:W-:Y:S04]  /*22180*/  STL [R1+0x80c], R7 ;  /* 0x00080c0701007387 */ /* 0x0001e80000100800 */
[----:B------:R-:W-:Y:S04]  /*22190*/  STL [R1+0x814], R14 ;  /* 0x0008140e01007387 */ /* 0x000fe80000100800 */
[----:B0-----:R-:W4:Y:S01]  /*221a0*/  LDL.LU R7, [R1+0x494] ;  /* 0x0004940001077983 */ /* 0x001f220000300800 */
[----:B------:R-:W-:-:S02]  /*221b0*/  IADD3 R13, P4, PT, R13, UR21, RZ ;  /* 0x000000150d0d7c10 */ /* 0x000fc4000ff9e0ff */
[----:B------:R-:W-:-:S03]  /*221c0*/  IADD3 R12, P5, PT, R12, UR21, RZ ;  /* 0x000000150c0c7c10 */ /* 0x000fc6000ffbe0ff */
[----:B------:R-:W-:Y:S04]  /*221d0*/  STL [R1+0x490], R13 ;  /* 0x0004900d01007387 */ /* 0x000fe80000100800 */
[----:B------:R-:W4:Y:S01]  /*221e0*/  LDL.LU R33, [R1+0x7f0] ;  /* 0x0007f00001217983 */ /* 0x000f220000300800 */
[----:B------:R-:W-:-:S05]  /*221f0*/  IADD3.X R11, PT, PT, R11, UR52, RZ, P6, !PT ;  /* 0x000000340b0b7c10 */ /* 0x000fca000b7fe4ff */
[----:B------:R0:W-:Y:S04]  /*22200*/  STL [R1+0x804], R11 ;  /* 0x0008040b01007387 */ /* 0x0001e80000100800 */
[----:B------:R-:W-:Y:S04]  /*22210*/  STL [R1+0x488], R12 ;  /* 0x0004880c01007387 */ /* 0x000fe80000100800 */
        /* <DEDUP_REMOVED lines=31> */
[----:B----4-:R-:W-:-:S05]  /*22410*/  IADD3.X R7, PT, PT, R7, UR52, RZ, P3, !PT ;  /* 0x0000003407077c10 */ /* 0x010fca0009ffe4ff */
[----:B------:R0:W-:Y:S04]  /*22420*/  STL [R1+0x494], R7 ;  /* 0x0004940701007387 */ /* 0x0001e80000100800 */
[----:B0-----:R-:W4:Y:S01]  /*22430*/  LDL.LU R7, [R1+0x448] ;  /* 0x0004480001077983 */ /* 0x001f220000300800 */
[----:B------:R-:W-:Y:S02]  /*22440*/  IADD3 R33, P3, PT, R33, UR21, RZ ;  /* 0x0000001521217c10 */ /* 0x000fe4000ff7e0ff */
[----:B------:R-:W-:Y:S02]  /*22450*/  IADD3.X R11, PT, PT, R11, UR52, RZ, P4, !PT ;  /* 0x000000340b0b7c10 */ /* 0x000fe4000a7fe4ff */
[----:B------:R-:W-:-:S03]  /*22460*/  IADD3 R32, P4, PT, R32, UR21, RZ ;  /* 0x0000001520207c10 */ /* 0x000fc6000ff9e0ff */
[----:B------:R0:W-:Y:S01]  /*22470*/  STL [R1+0x48c], R11 ;  /* 0x00048c0b01007387 */ /* 0x0001e20000100800 */
[----:B------:R-:W-:Y:S02]  /*22480*/  IADD3.X R31, PT, PT, R31, UR52, RZ, P5, !PT ;  /* 0x000000341f1f7c10 */ /* 0x000fe4000affe4ff */
[----:B------:R-:W-:Y:S01]  /*22490*/  IADD3 R30, P5, PT, R30, UR21, RZ ;  /* 0x000000151e1e7c10 */ /* 0x000fe2000ffbe0ff */
[----:B0-----:R-:W4:Y:S04]  /*224a0*/  LDL.LU R11, [R1+0x7c4] ;  /* 0x0007c400010b7983 */ /* 0x001f280000300800 */
        /* <DEDUP_REMOVED lines=10> */
[----:B------:R-:W-:Y:S01]  /*22550*/  STL [R1+0x47c], R29 ;  /* 0x00047c1d01007387 */ /* 0x000fe20000100800 */
[----:B------:R-:W-:-:S03]  /*22560*/  IADD3 R25, P3, PT, R25, UR21, RZ ;  /* 0x0000001519197c10 */ /* 0x000fc6000ff7e0ff */
[----:B0-----:R-:W4:Y:S04]  /*22570*/  LDL.LU R10, [R1+0x440] ;  /* 0x00044000010a7983 */ /* 0x001f280000300800 */
[----:B------:R-:W-:Y:S04]  /*22580*/  STL [R1+0x478], R28 ;  /* 0x0004781c01007387 */ /* 0x000fe80000100800 */
[----:B------:R-:W-:Y:S04]  /*22590*/  STL [R1+0x470], R27 ;  /* 0x0004701b01007387 */ /* 0x000fe80000100800 */
[----:B------:R-:W-:Y:S04]  /*225a0*/  STL [R1+0x7ec], R26 ;  /* 0x0007ec1a01007387 */ /* 0x000fe80000100800 */
[----:B------:R-:W-:Y:S01]  /*225b0*/  STL [R1+0x468], R25 ;  /* 0x0004681901007387 */ /* 0x000fe20000100800 */
[----:B--2---:R-:W-:-:S02]  /*225c0*/  IADD3.X R24, PT, PT, R24, UR52, RZ, P4, !PT ;  /* 0x0000003418187c10 */ /* 0x004fc4000a7fe4ff */
[----:B------:R-:W-:-:S05]  /*225d0*/  IADD3.X R9, PT, PT, R9, UR52, RZ, P5, !PT ;  /* 0x0000003409097c10 */ /* 0x000fca000affe4ff */
[----:B------:R0:W-:Y:S04]  /*225e0*/  STL [R1+0x7dc], R9 ;  /* 0x0007dc0901007387 */ /* 0x0001e80000100800 */
[----:B------:R-:W-:Y:S04]  /*225f0*/  STL [R1+0x7e4], R24 ;  /* 0x0007e41801007387 */ /* 0x000fe80000100800 */
[----:B0-----:R-:W2:Y:S01]  /*22600*/  LDL.LU R9, [R1+0x7bc] ;  /* 0x0007bc0001097983 */ /* 0x001ea20000300800 */
[----:B------:R-:W-:Y:S02]  /*22610*/  IADD3 R23, P4, PT, R23, UR21, RZ ;  /* 0x0000001517177c10 */ /* 0x000fe4000ff9e0ff */
[----:B------:R-:W-:-:S02]  /*22620*/  IADD3 R22, P5, PT, R22, UR21, RZ ;  /* 0x0000001516167c10 */ /* 0x000fc4000ffbe0ff */
[----:B------:R-:W-:Y:S02]  /*22630*/  IADD3.X R21, PT, PT, R21, UR52, RZ, P6, !PT ;  /* 0x0000003415157c10 */ /* 0x000fe4000b7fe4ff */
[----:B------:R-:W-:Y:S01]  /*22640*/  IADD3 R20, P6, PT, R20, UR21, RZ ;  /* 0x0000001514147c10 */ /* 0x000fe2000ffde0ff */
[----:B------:R-:W-:Y:S01]  /*22650*/  STL [R1+0x460], R23 ;  /* 0x0004601701007387 */ /* 0x000fe20000100800 */
[----:B---3--:R-:W-:-:S03]  /*22660*/  IADD3.X R19, PT, PT, R19, UR52, RZ, P2, !PT ;  /* 0x0000003413137c10 */ /* 0x008fc600097fe4ff */
        /* <DEDUP_REMOVED lines=18> */
[----:B0-----:R-:W3:Y:S04]  /*22790*/  LDL.LU R8, [R1+0x7b8] ;  /* 0x0007b80001087983 */ /* 0x001ee80000300800 */
[----:B------:R-:W-:Y:S04]  /*227a0*/  STL [R1+0x7d4], R13 ;  /* 0x0007d40d01007387 */ /* 0x000fe80000100800 */
[----:B------:R-:W3:Y:S01]  /*227b0*/  LDL.LU R33, [R1+0x454] ;  /* 0x0004540001217983 */ /* 0x000ee20000300800 */
[----:B----4-:R-:W-:-:S05]  /*227c0*/  IADD3 R7, P6, PT, R7, UR21, RZ ;  /* 0x0000001507077c10 */ /* 0x010fca000ffde0ff */
[----:B------:R0:W-:Y:S04]  /*227d0*/  STL [R1+0x448], R7 ;  /* 0x0004480701007387 */ /* 0x0001e80000100800 */
[----:B------:R-:W-:Y:S04]  /*227e0*/  STL [R1+0x7cc], R12 ;  /* 0x0007cc0c01007387 */ /* 0x000fe80000100800 */
        /* <DEDUP_REMOVED lines=31> */
[----:B---3--:R-:W-:-:S05]  /*229e0*/  IADD3 R8, P3, PT, R8, UR21, RZ ;  /* 0x0000001508087c10 */ /* 0x008fca000ff7e0ff */
[----:B------:R0:W-:Y:S01]  /*229f0*/  STL [R1+0x7b8], R8 ;  /* 0x0007b80801007387 */ /* 0x0001e20000100800 */
[----:B------:R-:W-:-:S03]  /*22a00*/  IADD3.X R33, PT, PT, R33, UR52, RZ, P4, !PT ;  /* 0x0000003421217c10 */ /* 0x000fc6000a7fe4ff */
[----:B0-----:R-:W3:Y:S01]  /*22a10*/  LDL.LU R8, [R1+0x78c] ;  /* 0x00078c0001087983 */ /* 0x001ee20000300800 */
[----:B----4-:R-:W-:-:S05]  /*22a20*/  IADD3 R7, P4, PT, R7, UR21, RZ ;  /* 0x0000001507077c10 */ /* 0x010fca000ff9e0ff */
[----:B------:R0:W-:Y:S04]  /*22a30*/  STL [R1+0x7b0], R7 ;  /* 0x0007b00701007387 */ /* 0x0001e80000100800 */
[----:B0-----:R-:W4:Y:S01]  /*22a40*/  LDL.LU R7, [R1+0x408] ;  /* 0x0004080001077983 */ /* 0x001f220000300800 */
[----:B------:R-:W-:Y:S02]  /*22a50*/  IADD3.X R32, PT, PT, R32, UR52, RZ, P5, !PT ;  /* 0x0000003420207c10 */ /* 0x000fe4000affe4ff */
[----:B------:R-:W-:Y:S02]  /*22a60*/  IADD3 R31, P5, PT, R31, UR21, RZ ;  /* 0x000000151f1f7c10 */ /* 0x000fe4000ffbe0ff */
[----:B------:R-:W-:Y:S01]  /*22a70*/  IADD3.X R30, PT, PT, R30, UR52, RZ, P6, !PT ;  /* 0x000000341e1e7c10 */ /* 0x000fe2000b7fe4ff */
[----:B------:R-:W-:Y:S04]  /*22a80*/  STL [R1+0x454], R33 ;  /* 0x0004542101007387 */ /* 0x000fe80000100800 */
[----:B------:R-:W-:Y:S01]  /*22a90*/  STL [R1+0x44c], R32 ;  /* 0x00044c2001007387 */ /* 0x000fe20000100800 */
[----:B------:R-:W-:-:S02]  /*22aa0*/  IADD3 R29, P6, PT, R29, UR21, RZ ;  /* 0x000000151d1d7c10 */ /* 0x000fc4000ffde0ff */
        /* <DEDUP_REMOVED lines=9> */
[----:B0-----:R-:W4:Y:S04]  /*22b40*/  LDL.LU R11, [R1+0x784] ;  /* 0x00078400010b7983 */ /* 0x001f280000300800 */
        /* <DEDUP_REMOVED lines=13> */
[----:B------:R-:W-:Y:S04]  /*22c20*/  STL [R1+0x7a4], R23 ;  /* 0x0007a41701007387 */ /* 0x000fe80000100800 */
[----:B------:R-:W-:Y:S04]  /*22c30*/  STL [R1+0x79c], R22 ;  /* 0x00079c1601007387 */ /* 0x000fe80000100800 */
[----:B------:R-:W-:Y:S04]  /*22c40*/  STL [R1+0x798], R21 ;  /* 0x0007981501007387 */ /* 0x000fe80000100800 */
[----:B------:R-:W-:Y:S01]  /*22c50*/  STL [R1+0x434], R20 ;  /* 0x0004341401007387 */ /* 0x000fe20000100800 */
[----:B--2---:R-:W-:-:S02]  /*22c60*/  IADD3 R19, P2, PT, R19, UR21, RZ ;  /* 0x0000001513137c10 */ /* 0x004fc4000ff5e0ff */
        /* <DEDUP_REMOVED lines=10> */
[----:B------:R-:W-:-:S05]  /*22d10*/  IADD3.X R9, PT, PT, R9, UR52, RZ, P6, !PT ;  /* 0x0000003409097c10 */ /* 0x000fca000b7fe4ff */
[----:B------:R0:W-:Y:S04]  /*22d20*/  STL [R1+0x794], R9 ;  /* 0x0007940901007387 */ /* 0x0001e80000100800 */
[----:B------:R-:W-:Y:S04]  /*22d30*/  STL [R1+0x41c], R14 ;  /* 0x00041c0e01007387 */ /* 0x000fe80000100800 */
[----:B0-----:R-:W2:Y:S01]  /*22d40*/  LDL.LU R9, [R1+0x77c] ;  /* 0x00077c0001097983 */ /* 0x001ea20000300800 */
[----:B------:R-:W-:Y:S02]  /*22d50*/  IADD3 R13, P5, PT, R13, UR21, RZ ;  /* 0x000000150d0d7c10 */ /* 0x000fe4000ffbe0ff */
[----:B------:R-:W-:-:S03]  /*22d60*/  IADD3 R12, P6, PT, R12, UR21, RZ ;  /* 0x000000150c0c7c10 */ /* 0x000fc6000ffde0ff */
[----:B------:R-:W-:Y:S04]  /*22d70*/  STL [R1+0x418], R13 ;  /* 0x0004180d01007387 */ /* 0x000fe80000100800 */
[----:B------:R-:W2:Y:S01]  /*22d80*/  LDL.LU R33, [R1+0x778] ;  /* 0x0007780001217983 */ /* 0x000ea20000300800 */
[----:B---3--:R-:W-:-:S05]  /*22d90*/  IADD3.X R8, PT, PT, R8, UR52, RZ, P2, !PT ;  /* 0x0000003408087c10 */ /* 0x008fca00097fe4ff */
[----:B------:R0:W-:Y:S04]  /*22da0*/  STL [R1+0x78c], R8 ;  /* 0x00078c0801007387 */ /* 0x0001e80000100800 */
[----:B------:R-:W-:Y:S04]  /*22db0*/  STL [R1+0x410], R12 ;  /* 0x0004100c01007387 */ /* 0x000fe80000100800 */
[----:B0-----:R-:W3:Y:S04]  /*22dc0*/  LDL.LU R8, [R1+0x414] ;  /* 0x0004140001087983 */ /* 0x001ee80000300800 */
[----:B------:R-:W3:Y:S04]  /*22dd0*/  LDL.LU R32, [R1+0x770] ;  /* 0x0007700001207983 */ /* 0x000ee80000300800 */
[----:B------:R-:W3:Y:S04]  /*22de0*/  LDL.LU R31, [R1+0x40c] ;  /* 0x00040c00011f7983 */ /* 0x000ee80000300800 */
[----:B------:R-:W3:Y:S01]  /*22df0*/  LDL.LU R30, [R1+0x768] ;  /* 0x00076800011e7983 */ /* 0x000ee20000300800 */
[----:B----4-:R-:W-:-:S05]  /*22e00*/  IADD3 R7, P2, PT, R7, UR21, RZ ;  /* 0x0000001507077c10 */ /* 0x010fca000ff5e0ff */
        /* <DEDUP_REMOVED lines=26> */
[----:B--2---:R-:W-:-:S05]  /*22fb0*/  IADD3.X R9, PT, PT, R9, UR52, RZ, P4, !PT ;  /* 0x0000003409097c10 */ /* 0x004fca000a7fe4ff */
[----:B------:R0:W-:Y:S04]  /*22fc0*/  STL [R1+0x77c], R9 ;  /* 0x00077c0901007387 */ /* 0x0001e80000100800 */
[----:B0-----:R-:W2:Y:S01]  /*22fd0*/  LDL.LU R9, [R1+0x3d0] ;  /* 0x0003d00001097983 */ /* 0x001ea20000300800 */
[----:B------:R-:W-:Y:S02]  /*22fe0*/  IADD3 R33, P4, PT, R33, UR21, RZ ;  /* 0x0000001521217c10 */ /* 0x000fe4000ff9e0ff */
[----:B---3--:R-:W-:Y:S02]  /*22ff0*/  IADD3.X R8, PT, PT, R8, UR52, RZ, P5, !PT ;  /* 0x0000003408087c10 */ /* 0x008fe4000affe4ff */
[----:B------:R-:W-:-:S03]  /*23000*/  IADD3 R32, P5, PT, R32, UR21, RZ ;  /* 0x0000001520207c10 */ /* 0x000fc6000ffbe0ff */
[----:B------:R0:W-:Y:S01]  /*23010*/  STL [R1+0x414], R8 ;  /* 0x0004140801007387 */ /* 0x0001e20000100800 */
[----:B------:R-:W-:Y:S02]  /*23020*/  IADD3.X R31, PT, PT, R31, UR52, RZ, P6, !PT ;  /* 0x000000341f1f7c10 */ /* 0x000fe4000b7fe4ff */
[----:B------:R-:W-:Y:S01]  /*23030*/  IADD3 R30, P6, PT, R30, UR21, RZ ;  /* 0x000000151e1e7c10 */ /* 0x000fe2000ffde0ff */
        /* <DEDUP_REMOVED lines=50> */
[----:B--2---:R-:W-:-:S05]  /*23360*/  IADD3 R9, P2, PT, R9, UR21, RZ ;  /* 0x0000001509097c10 */ /* 0x004fca000ff5e0ff */
[----:B------:R0:W-:Y:S04]  /*23370*/  STL [R1+0x3d0], R9 ;  /* 0x0003d00901007387 */ /* 0x0001e80000100800 */
[----:B------:R-:W-:Y:S04]  /*23380*/  STL [R1+0x754], R12 ;  /* 0x0007540c01007387 */ /* 0x000fe80000100800 */
        /* <DEDUP_REMOVED lines=35> */
[----:B--2---:R-:W-:-:S05]  /*235c0*/  IADD3 R9, P5, PT, R9, UR21, RZ ;  /* 0x0000001509097c10 */ /* 0x004fca000ffbe0ff */
[----:B------:R0:W-:Y:S04]  /*235d0*/  STL [R1+0x738], R9 ;  /* 0x0007380901007387 */ /* 0x0001e80000100800 */
[----:B0-----:R-:W2:Y:S01]  /*235e0*/  LDL.LU R9, [R1+0x390] ;  /* 0x0003900001097983 */ /* 0x001ea20000300800 */
[----:B------:R-:W-:Y:S02]  /*235f0*/  IADD3.X R32, PT, PT, R32, UR52, RZ, P6, !PT ;  /* 0x0000003420207c10 */ /* 0x000fe4000b7fe4ff */
[----:B------:R-:W-:Y:S02]  /*23600*/  IADD3 R31, P6, PT, R31, UR21, RZ ;  /* 0x000000151f1f7c10 */ /* 0x000fe4000ffde0ff */
[----:B------:R-:W-:Y:S01]  /*23610*/  IADD3.X R30, PT, PT, R30, UR52, RZ, P2, !PT ;  /* 0x000000341e1e7c10 */ /* 0x000fe200097fe4ff */
[----:B------:R-:W-:Y:S04]  /*23620*/  STL [R1+0x73c], R33 ;  /* 0x00073c2101007387 */ /* 0x000fe80000100800 */
[----:B------:R-:W-:Y:S01]  /*23630*/  STL [R1+0x3d4], R32 ;  /* 0x0003d42001007387 */ /* 0x000fe20000100800 */
[----:B---3--:R-:W-:-:S02]  /*23640*/  IADD3 R29, P2, PT, R29, UR21, RZ ;  /* 0x000000151d1d7c10 */ /* 0x008fc4000ff5e0ff */
        /* <DEDUP_REMOVED lines=10> */
[----:B------:R-:W-:Y:S04]  /*236f0*/  STL [R1+0x3c4], R28 ;  /* 0x0003c41c01007387 */ /* 0x000fe80000100800 */
[----:B------:R-:W-:Y:S01]  /*23700*/  STL [R1+0x3bc], R27 ;  /* 0x0003bc1b01007387 */ /* 0x000fe20000100800 */
[----:B----4-:R-:W-:Y:S02]  /*23710*/  IADD3 R24, P5, PT, R24, UR21, RZ ;  /* 0x0000001518187c10 */ /* 0x010fe4000ffbe0ff */
[----:B------:R-:W-:Y:S01]  /*23720*/  IADD3.X R23, PT, PT, R23, UR52, RZ, P6, !PT ;  /* 0x0000003417177c10 */ /* 0x000fe2000b7fe4ff */
[----:B------:R-:W-:Y:S01]  /*23730*/  STL [R1+0x3b8], R26 ;  /* 0x0003b81a01007387 */ /* 0x000fe20000100800 */
[----:B------:R-:W-:-:S03]  /*23740*/  IADD3 R7, P6, PT, R7, UR21, RZ ;  /* 0x0000001507077c10 */ /* 0x000fc6000ffde0ff */
        /* <DEDUP_REMOVED lines=24> */
[----:B------:R0:W-:Y:S01]  /*238d0*/  STL [R1+0x39c], R11 ;  /* 0x00039c0b01007387 */ /* 0x0001e20000100800 */
[----:B------:R-:W-:-:S03]  /*238e0*/  IADD3 R12, P2, PT, R12, UR21, RZ ;  /* 0x000000150c0c7c10 */ /* 0x000fc6000ff5e0ff */
[----:B------:R-:W-:Y:S04]  /*238f0*/  STL [R1+0x3a4], R14 ;  /* 0x0003a40e01007387 */ /* 0x000fe80000100800 */
[----:B0-----:R-:W4:Y:S04]  /*23900*/  LDL.LU R11, [R1+0x704] ;  /* 0x00070400010b7983 */ /* 0x001f280000300800 */
        /* <DEDUP_REMOVED lines=37> */
[----:B------:R0:W-:Y:S01]  /*23b60*/  STL [R1+0x704], R11 ;  /* 0x0007040b01007387 */ /* 0x0001e20000100800 */
[----:B------:R-:W-:-:S03]  /*23b70*/  IADD3 R33, P5, PT, R33, UR21, RZ ;  /* 0x0000001521217c10 */ /* 0x000fc6000ffbe0ff */
[----:B0-----:R-:W4:Y:S01]  /*23b80*/  LDL.LU R11, [R1+0x358] ;  /* 0x00035800010b7983 */ /* 0x001f220000300800 */
[----:B------:R-:W-:Y:S02]  /*23b90*/  IADD3.X R10, PT, PT, R10, UR52, RZ, P6, !PT ;  /* 0x000000340a0a7c10 */ /* 0x000fe4000b7fe4ff */
[----:B------:R-:W-:-:S03]  /*23ba0*/  IADD3 R32, P6, PT, R32, UR21, RZ ;  /* 0x0000001520207c10 */ /* 0x000fc6000ffde0ff */
[----:B------:R0:W-:Y:S01]  /*23bb0*/  STL [R1+0x6fc], R10 ;  /* 0x0006fc0a01007387 */ /* 0x0001e20000100800 */
[----:B------:R-:W-:Y:S02]  /*23bc0*/  IADD3.X R31, PT, PT, R31, UR52, RZ, P2, !PT ;  /* 0x000000341f1f7c10 */ /* 0x000fe400097fe4ff */
[----:B------:R-:W-:Y:S01]  /*23bd0*/  IADD3 R30, P2, PT, R30, UR21, RZ ;  /* 0x000000151e1e7c10 */ /* 0x000fe2000ff5e0ff */
        /* <DEDUP_REMOVED lines=26> */
[----:B0-----:R-:W3:Y:S04]  /*23d80*/  LDL.LU R8, [R1+0x6cc] ;  /* 0x0006cc0001087983 */ /* 0x001ee80000300800 */
[----:B------:R-:W-:Y:S01]  /*23d90*/  STL [R1+0x370], R23 ;  /* 0x0003701701007387 */ /* 0x000fe20000100800 */
[----:B----4-:R-:W-:-:S03]  /*23da0*/  IADD3.X R19, PT, PT, R19, UR52, RZ, P4, !PT ;  /* 0x0000003413137c10 */ /* 0x010fc6000a7fe4ff */
        /* <DEDUP_REMOVED lines=15> */
[----:B------:R0:W-:Y:S04]  /*23ea0*/  STL [R1+0x6c0], R7 ;  /* 0x0006c00701007387 */ /* 0x0001e80000100800 */
[----:B------:R-:W-:Y:S04]  /*23eb0*/  STL [R1+0x6c8], R14 ;  /* 0x0006c80e01007387 */ /* 0x000fe80000100800 */
[----:B0-----:R-:W4:Y:S01]  /*23ec0*/  LDL.LU R7, [R1+0x348] ;  /* 0x0003480001077983 */ /* 0x001f220000300800 */
[----:B------:R-:W-:-:S03]  /*23ed0*/  IADD3.X R12, PT, PT, R12, UR52, RZ, P3, !PT ;  /* 0x000000340c0c7c10 */ /* 0x000fc60009ffe4ff */
        /* <DEDUP_REMOVED lines=230> */
[----:B------:R-:W-:Y:S01]  /*24d40*/  IADD3.X R30, PT, PT, R30, UR52, RZ, P4, !PT ;  /* 0x000000341e1e7c10 */ /* 0x000fe2000a7fe4ff */
[----:B0-----:R-:W3:Y:S04]  /*24d50*/  LDL.LU R8, [R1+0x5f0] ;  /* 0x0005f00001087983 */ /* 0x001ee80000300800 */
[----:B------:R-:W-:Y:S04]  /*24d60*/  STL [R1+0x64c], R33 ;  /* 0x00064c2101007387 */ /* 0x000fe80000100800 */
[----:B------:R-:W-:Y:S01]  /*24d70*/  STL [R1+0x644], R32 ;  /* 0x0006442001007387 */ /* 0x000fe20000100800 */
[----:B----4-:R-:W-:-:S02]  /*24d80*/  IADD3 R29, P4, PT, R29, UR21, RZ ;  /* 0x000000151d1d7c10 */ /* 0x010fc4000ff9e0ff */
        /* <DEDUP_REMOVED lines=10> */
[----:B------:R-:W-:Y:S04]  /*24e30*/  STL [R1+0x2d4], R28 ;  /* 0x0002d41c01007387 */ /* 0x000fe80000100800 */
[----:B------:R-:W-:Y:S01]  /*24e40*/  STL [R1+0x2cc], R27 ;  /* 0x0002cc1b01007387 */ /* 0x000fe20000100800 */
[----:B------:R-:W-:Y:S02]  /*24e50*/  IADD3 R24, P2, PT, R24, UR21, RZ ;  /* 0x0000001518187c10 */ /* 0x000fe4000ff5e0ff */
        /* <DEDUP_REMOVED lines=529> */
[----:B------:R-:W4:Y:S04]  /*26f70*/  LDL.LU R13, [R1] ;  /* 0x00000000010d7983 */ /* 0x000f280000300800 */
[----:B------:R-:W4:Y:S04]  /*26f80*/  LDL.LU R12, [R1+0x14] ;  /* 0x00001400010c7983 */ /* 0x000f280000300800 */
[----:B0-----:R-:W4:Y:S01]  /*26f90*/  LDL.LU R11, [R1+0xc] ;  /* 0x00000c00010b7983 */ /* 0x001f220000300800 */
[----:B------:R-:W-:-:S02]  /*26fa0*/  IADD3 R10, P4, PT, R10, UR20, RZ ;  /* 0x000000140a0a7c10 */ /* 0x000fc4000ff9e0ff */
[----:B------:R-:W-:-:S03]  /*26fb0*/  IADD3.X R33, PT, PT, R33, UR33, RZ, P5, !PT ;  /* 0x0000002121217c10 */ /* 0x000fc6000affe4ff */
[----:B------:R0:W-:Y:S04]  /*26fc0*/  STL [R1+0x50], R10 ;  /* 0x0000500a01007387 */ /* 0x0001e80000100800 */
        /* <DEDUP_REMOVED lines=50> */
[----:B------:R-:W-:-:S03]  /*272f0*/  IADD3.X R11, PT, PT, R11, UR33, RZ, P3, !PT ;  /* 0x000000210b0b7c10 */ /* 0x000fc60009ffe4ff */
[----:B------:R-:W-:Y:S01]  /*27300*/  STL [R1+0x1c], R14 ;  /* 0x00001c0e01007387 */ /* 0x000fe20000100800 */
[----:B------:R-:W0:Y:S03]  /*27310*/  SYNCS.PHASECHK.TRANS64.TRYWAIT P3, [UR13], R6 ;  /* 0x00000006ff0075a7 */ /* 0x000e26000806110d */
[----:B------:R-:W-:Y:S04]  /*27320*/  STL [R1], R13 ;  /* 0x0000000d01007387 */ /* 0x000fe80000100800 */
[----:B------:R-:W-:Y:S04]  /*27330*/  STL [R1+0x14], R12 ;  /* 0x0000140c01007387 */ /* 0x000fe80000100800 */
[----:B------:R-:W-:Y:S01]  /*27340*/  STL [R1+0xc], R11 ;  /* 0x00000c0b01007387 */ /* 0x000fe20000100800 */
[----:B------:R-:W-:-:S05]  /*27350*/  IADD3.X R10, PT, PT, R10, UR33, RZ, P4, !PT ;  /* 0x000000210a0a7c10 */ /* 0x000fca000a7fe4ff */
[----:B------:R-:W-:Y:S01]  /*27360*/  STL [R1+0x964], R10 ;  /* 0x0009640a01007387 */ /* 0x000fe20000100800 */
[----:B-----5:R-:W-:-:S04]  /*27370*/  IADD3 R162, P4, PT, R162, UR20, RZ ;  /* 0x00000014a2a27c10 */ /* 0x020fc8000ff9e0ff */
[----:B------:R-:W-:Y:S02]  /*27380*/  IADD3.X R161, PT, PT, R161, UR33, RZ, P4, !PT ;  /* 0x00000021a1a17c10 */ /* 0x000fe4000a7fe4ff */
[----:B------:R-:W-:Y:S02]  /*27390*/  IADD3.X R165, PT, PT, R165, UR33, RZ, P6, !PT ;  /* 0x00000021a5a57c10 */ /* 0x000fe4000b7fe4ff */
[----:B------:R-:W-:Y:S02]  /*273a0*/  IADD3 R158, P6, PT, R158, UR20, RZ ;  /* 0x000000149e9e7c10 */ /* 0x000fe4000ffde0ff */
[----:B------:R-:W-:Y:S02]  /*273b0*/  IADD3 R164, P2, PT, R164, UR20, RZ ;  /* 0x00000014a4a47c10 */ /* 0x000fe4000ff5e0ff */
[----:B------:R-:W-:Y:S02]  /*273c0*/  IADD3.X R157, PT, PT, R157, UR33, RZ, P6, !PT ;  /* 0x000000219d9d7c10 */ /* 0x000fe4000b7fe4ff */
[----:B------:R-:W-:-:S02]  /*273d0*/  IADD3 R152, P6, PT, R152, UR20, RZ ;  /* 0x0000001498987c10 */ /* 0x000fc4000ffde0ff */
[----:B------:R-:W-:Y:S02]  /*273e0*/  IADD3.X R163, PT, PT, R163, UR33, RZ, P2, !PT ;  /* 0x00000021a3a37c10 */ /* 0x000fe400097fe4ff */
[----:B------:R-:W-:Y:S02]  /*273f0*/  IADD3 R156, P2, PT, R156, UR20, RZ ;  /* 0x000000149c9c7c10 */ /* 0x000fe4000ff5e0ff */
[----:B------:R-:W-:Y:S02]  /*27400*/  IADD3.X R151, PT, PT, R151, UR33, RZ, P6, !PT ;  /* 0x0000002197977c10 */ /* 0x000fe4000b7fe4ff */
[----:B------:R-:W-:Y:S01]  /*27410*/  IADD3 R144, P6, PT, R144, UR20, RZ ;  /* 0x0000001490907c10 */ /* 0x000fe2000ffde0ff */
[----:B-1----:R-:W-:Y:S01]  /*27420*/  UIMAD UR4, UR23, -0x80, UR53 ;  /* 0xffffff80170478a4 */ /* 0x002fe2000f8e0235 */
[----:B------:R-:W-:Y:S02]  /*27430*/  IADD3.X R155, PT, PT, R155, UR33, RZ, P2, !PT ;  /* 0x000000219b9b7c10 */ /* 0x000fe400097fe4ff */
[----:B------:R-:W-:-:S02]  /*27440*/  IADD3 R150, P2, PT, R150, UR20, RZ ;  /* 0x0000001496967c10 */ /* 0x000fc4000ff5e0ff */
[----:B------:R-:W-:Y:S02]  /*27450*/  IADD3.X R143, PT, PT, R143, UR33, RZ, P6, !PT ;  /* 0x000000218f8f7c10 */ /* 0x000fe4000b7fe4ff */
[----:B------:R-:W-:Y:S02]  /*27460*/  IADD3 R142, P6, PT, R142, UR20, RZ ;  /* 0x000000148e8e7c10 */ /* 0x000fe4000ffde0ff */
[----:B------:R-:W-:Y:S02]  /*27470*/  IADD3.X R149, PT, PT, R149, UR33, RZ, P2, !PT ;  /* 0x0000002195957c10 */ /* 0x000fe400097fe4ff */
[----:B------:R-:W-:Y:S02]  /*27480*/  IADD3.X R141, PT, PT, R141, UR33, RZ, P6, !PT ;  /* 0x000000218d8d7c10 */ /* 0x000fe4000b7fe4ff */
[----:B------:R-:W-:Y:S02]  /*27490*/  PRMT R102, RZ, 0x7610, R102 ;  /* 0x00007610ff667816 */ /* 0x000fe40000000066 */
[----:B--2---:R-:W-:-:S05]  /*274a0*/  IADD3.X R9, PT, PT, R9, UR33, RZ, P5, !PT ;  /* 0x0000002109097c10 */ /* 0x004fca000affe4ff */
[----:B------:R1:W-:Y:S02]  /*274b0*/  STL [R1+0x4], R9 ;  /* 0x0000040901007387 */ /* 0x0003e40000100800 */
[----:B-1----:R-:W1:Y:S01]  /*274c0*/  S2R R9, SR_TID.X ;  /* 0x0000000000097919 */ /* 0x002e620000002100 */
[----:B------:R-:W-:-:S04]  /*274d0*/  IADD3 R160, P5, PT, R160, UR20, RZ ;  /* 0x00000014a0a07c10 */ /* 0x000fc8000ffbe0ff */
[----:B------:R-:W-:Y:S02]  /*274e0*/  IADD3.X R159, PT, PT, R159, UR33, RZ, P5, !PT ;  /* 0x000000219f9f7c10 */ /* 0x000fe4000affe4ff */
[----:B---3--:R-:W-:-:S05]  /*274f0*/  IADD3 R8, P4, PT, R8, UR20, RZ ;  /* 0x0000001408087c10 */ /* 0x008fca000ff9e0ff */
[----:B------:R1:W-:Y:S01]  /*27500*/  STL [R1+0x960], R8 ;  /* 0x0009600801007387 */ /* 0x0003e20000100800 */
[----:B------:R-:W-:Y:S02]  /*27510*/  IADD3 R154, P5, PT, R154, UR20, RZ ;  /* 0x000000149a9a7c10 */ /* 0x000fe4000ffbe0ff */
[----:B-1----:R-:W-:Y:S02]  /*27520*/  SHF.R.U32.HI R8, RZ, 0x6, R9 ;  /* 0x00000006ff087819 */ /* 0x002fe40000011609 */
[----:B------:R-:W-:Y:S02]  /*27530*/  IADD3.X R153, PT, PT, R153, UR33, RZ, P5, !PT ;  /* 0x0000002199997c10 */ /* 0x000fe4000affe4ff */
[----:B------:R-:W-:Y:S02]  /*27540*/  SGXT.U32 R8, R8, 0x1 ;  /* 0x000000010808781a */ /* 0x000fe40000000000 */
[----:B----4-:R-:W-:-:S05]  /*27550*/  IADD3.X R7, PT, PT, R7, UR33, RZ, P4, !PT ;  /* 0x0000002107077c10 */ /* 0x010fca000a7fe4ff */
[----:B------:R1:W-:Y:S01]  /*27560*/  STL [R1+0x95c], R7 ;  /* 0x00095c0701007387 */ /* 0x0003e20000100800 */
[----:B------:R-:W-:Y:S02]  /*27570*/  IADD3 R148, P4, PT, R148, UR20, RZ ;  /* 0x0000001494947c10 */ /* 0x000fe4000ff9e0ff */
[--C-:B-1----:R-:W-:Y:S02]  /*27580*/  SHF.R.U32.HI R7, RZ, 0x6, R9.reuse ;  /* 0x00000006ff077819 */ /* 0x102fe40000011609 */
[----:B------:R-:W-:Y:S02]  /*27590*/  SHF.R.U32.HI R9, RZ, 0x6, R9 ;  /* 0x00000006ff097819 */ /* 0x000fe40000011609 */
[----:B------:R-:W-:Y:S02]  /*275a0*/  SGXT.U32 R7, R7, 0x1 ;  /* 0x000000010707781a */ /* 0x000fe40000000000 */
[----:B------:R-:W-:Y:S02]  /*275b0*/  SGXT.U32 R9, R9, 0x1 ;  /* 0x000000010909781a */ /* 0x000fe40000000000 */
[----:B------:R-:W-:-:S02]  /*275c0*/  IADD3 R146, P5, PT, R146, UR20, RZ ;  /* 0x0000001492927c10 */ /* 0x000fc4000ffbe0ff */
[----:B------:R-:W-:Y:S02]  /*275d0*/  LOP3.LUT R9, R9, 0x2, RZ, 0xfc, !PT ;  /* 0x0000000209097812 */ /* 0x000fe400078efcff */
[----:B------:R-:W-:Y:S02]  /*275e0*/  LOP3.LUT R8, R8, 0x4, RZ, 0xfc, !PT ;  /* 0x0000000408087812 */ /* 0x000fe400078efcff */
[----:B------:R-:W-:Y:S02]  /*275f0*/  LOP3.LUT R7, R7, 0x6, RZ, 0xfc, !PT ;  /* 0x0000000607077812 */ /* 0x000fe400078efcff */
[----:B------:R-:W-:Y:S02]  /*27600*/  IADD3.X R147, PT, PT, R147, UR33, RZ, P4, !PT ;  /* 0x0000002193937c10 */ /* 0x000fe4000a7fe4ff */
[----:B------:R-:W-:Y:S02]  /*27610*/  IADD3.X R145, PT, PT, R145, UR33, RZ, P5, !PT ;  /* 0x0000002191917c10 */ /* 0x000fe4000affe4ff */
[----:B------:R-:W-:-:S02]  /*27620*/  ISETP.GE.AND P5, PT, R9, UR4, PT ;  /* 0x0000000409007c0c */ /* 0x000fc4000bfa6270 */
[----:B------:R-:W-:Y:S02]  /*27630*/  ISETP.GE.AND P4, PT, R8, UR4, PT ;  /* 0x0000000408007c0c */ /* 0x000fe4000bf86270 */
[----:B------:R-:W-:Y:S01]  /*27640*/  ISETP.GE.AND P2, PT, R7, UR4, PT ;  /* 0x0000000407007c0c */ /* 0x000fe2000bf46270 */
[----:B0-----:R-:W-:-:S12]  /*27650*/  @!P3 BRA `(.L_x_8) ;  /* 0x000000f80084b947 */ /* 0x001fd80003800000 */
.L_x_16:
[----:B------:R-:W0:Y:S01]  /*27660*/  S2R R7, SR_TID.X ;  /* 0x0000000000077919 */ /* 0x000e220000002100 */
[----:B------:R-:W-:Y:S01]  /*27670*/  @!P5 IMAD.MOV.U32 R6, RZ, RZ, R144 ;  /* 0x000000ffff06d224 */ /* 0x000fe200078e0090 */
[----:B------:R-:W-:Y:S01]  /*27680*/  PRMT R89, RZ, 0x7610, R89 ;  /* 0x00007610ff597816 */ /* 0x000fe20000000059 */
[----:B------:R-:W1:Y:S01]  /*27690*/  S2R R8, SR_TID.X ;  /* 0x0000000000087919 */ /* 0x000e620000002100 */
[----:B------:R-:W-:Y:S02]  /*276a0*/  PRMT R28, RZ, 0x7610, R28 ;  /* 0x00007610ff1c7816 */ /* 0x000fe4000000001c */
[----:B------:R-:W-:Y:S01]  /*276b0*/  PRMT R78, RZ, 0x7610, R78 ;  /* 0x00007610ff4e7816 */ /* 0x000fe2000000004e */
[----:B------:R-:W2:Y:S01]  /*276c0*/  LDL R79, [R1+0x8] ;  /* 0x00000800014f7983 */ /* 0x000ea20000100800 */
[----:B0-----:R-:W-:-:S04]  /*276d0*/  SHF.R.U32.HI R7, RZ, 0x6, R7 ;  /* 0x00000006ff077819 */ /* 0x001fc80000011607 */
[----:B------:R-:W-:Y:S02]  /*276e0*/  SGXT.U32 R7, R7, 0x1 ;  /* 0x000000010707781a */ /* 0x000fe40000000000 */
[----:B-1----:R-:W-:Y:S02]  /*276f0*/  SHF.R.U32.HI R36, RZ, 0x6, R8 ;  /* 0x00000006ff247819 */ /* 0x002fe40000011608 */
[----:B------:R-:W-:Y:S02]  /*27700*/  LOP3.LUT R7, R7, 0x8, RZ, 0xfc, !PT ;  /* 0x0000000807077812 */ /* 0x000fe400078efcff */
[----:B------:R-:W-:Y:S02]  /*27710*/  SGXT.U32 R36, R36, 0x1 ;  /* 0x000000012424781a */ /* 0x000fe40000000000 */
[----:B------:R-:W-:Y:S01]  /*27720*/  ISETP.GE.AND P3, PT, R7, UR4, PT ;  /* 0x0000000407007c0c */ /* 0x000fe2000bf66270 */
[----:B------:R-:W-:Y:S01]  /*27730*/  @!P5 IMAD.MOV.U32 R7, RZ, RZ, R143 ;  /* 0x000000ffff07d224 */ /* 0x000fe200078e008f */
[----:B------:R-:W-:-:S04]  /*27740*/  LOP3.LUT R36, R36, 0xa, RZ, 0xfc, !PT ;  /* 0x0000000a24247812 */ /* 0x000fc800078efcff */
[----:B------:R0:W3:Y:S01]  /*27750*/  @!P5 LDG.E.U8 R102, desc[UR24][R6.64] ;  /* 0x000000180666d981 */ /* 0x0000e2000c1e1100 */
[--C-:B------:R-:W-:Y:S02]  /*27760*/  SHF.R.U32.HI R2, RZ, 0x6, R8.reuse ;  /* 0x00000006ff027819 */ /* 0x100fe40000011608 */
[----:B------:R-:W-:Y:S02]  /*27770*/  ISETP.GE.AND P5, PT, R36, UR4, PT ;  /* 0x0000000424007c0c */ /* 0x000fe4000bfa6270 */
[----:B------:R-:W-:Y:S01]  /*27780*/  SHF.R.U32.HI R36, RZ, 0x6, R8 ;  /* 0x00000006ff247819 */ /* 0x000fe20000011608 */
[----:B0-----:R-:W-:Y:S02]  /*27790*/  @!P4 IMAD.MOV.U32 R6, RZ, RZ, R146 ;  /* 0x000000ffff06c224 */ /* 0x001fe400078e0092 */
[----:B------:R-:W-:Y:S01]  /*277a0*/  @!P4 IMAD.MOV.U32 R7, RZ, RZ, R145 ;  /* 0x000000ffff07c224 */ /* 0x000fe200078e0091 */
[----:B------:R-:W-:Y:S02]  /*277b0*/  SGXT.U32 R2, R2, 0x1 ;  /* 0x000000010202781a */ /* 0x000fe40000000000 */
[----:B------:R-:W-:-:S02]  /*277c0*/  SGXT.U32 R36, R36, 0x1 ;  /* 0x000000012424781a */ /* 0x000fc40000000000 */
[----:B------:R0:W4:Y:S01]  /*277d0*/  @!P4 LDG.E.U8 R89, desc[UR24][R6.64] ;  /* 0x000000180659c981 */ /* 0x000122000c1e1100 */
[----:B------:R-:W-:Y:S02]  /*277e0*/  LOP3.LUT R2, R2, 0x12, RZ, 0xfc, !PT ;  /* 0x0000001202027812 */ /* 0x000fe400078efcff */
[----:B------:R-:W-:Y:S01]  /*277f0*/  LOP3.LUT R36, R36, 0xc, RZ, 0xfc, !PT ;  /* 0x0000000c24247812 */ /* 0x000fe200078efcff */
[----:B0-----:R-:W-:Y:S02]  /*27800*/  @!P2 IMAD.MOV.U32 R6, RZ, RZ, R148 ;  /* 0x000000ffff06a224 */ /* 0x001fe400078e0094 */
[----:B------:R-:W-:-:S05]  /*27810*/  @!P2 IMAD.MOV.U32 R7, RZ, RZ, R147 ;  /* 0x000000ffff07a224 */ /* 0x000fca00078e0093 */
[----:B------:R0:W5:Y:S01]  /*27820*/  @!P2 LDG.E.U8 R28, desc[UR24][R6.64] ;  /* 0x00000018061ca981 */ /* 0x000162000c1e1100 */
[----:B------:R-:W-:Y:S01]  /*27830*/  ISETP.GE.AND P4, PT, R36, UR4, PT ;  /* 0x0000000424007c0c */ /* 0x000fe2000bf86270 */
[----:B0-----:R-:W-:Y:S02]  /*27840*/  @!P3 IMAD.MOV.U32 R6, RZ, RZ, R150 ;  /* 0x000000ffff06b224 */ /* 0x001fe400078e0096 */
[----:B------:R-:W-:Y:S01]  /*27850*/  @!P3 IMAD.MOV.U32 R7, RZ, RZ, R149 ;  /* 0x000000ffff07b224 */ /* 0x000fe200078e0095 */
[----:B------:R-:W-:-:S04]  /*27860*/  SHF.R.U32.HI R36, RZ, 0x6, R8 ;  /* 0x00000006ff247819 */ /* 0x000fc80000011608 */
[----:B------:R0:W2:Y:S01]  /*27870*/  @!P3 LDG.E.U8 R78, desc[UR24][R6.64] ;  /* 0x00000018064eb981 */ /* 0x0000a2000c1e1100 */
[----:B------:R-:W-:Y:S02]  /*27880*/  ISETP.GE.AND P3, PT, R2, UR4, PT ;  /* 0x0000000402007c0c */ /* 0x000fe4000bf66270 */
[----:B------:R-:W-:Y:S02]  /*27890*/  SHF.R.U32.HI R2, RZ, 0x6, R8 ;  /* 0x00000006ff027819 */ /* 0x000fe40000011608 */
[----:B------:R-:W-:Y:S02]  /*278a0*/  PRMT R104, RZ, 0x7610, R104 ;  /* 0x00007610ff687816 */ /* 0x000fe40000000068 */
[----:B------:R-:W-:Y:S02]  /*278b0*/  SGXT.U32 R2, R2, 0x1 ;  /* 0x000000010202781a */ /* 0x000fe40000000000 */
[----:B------:R-:W-:Y:S01]  /*278c0*/  SGXT.U32 R36, R36, 0x1 ;  /* 0x000000012424781a */ /* 0x000fe20000000000 */
[----:B0-----:R-:W-:-:S02]  /*278d0*/  @!P5 IMAD.MOV.U32 R6, RZ, RZ, R152 ;  /* 0x000000ffff06d224 */ /* 0x001fc400078e0098 */
[----:B------:R-:W-:Y:S01]  /*278e0*/  @!P5 IMAD.MOV.U32 R7, RZ, RZ, R151 ;  /* 0x000000ffff07d224 */ /* 0x000fe200078e0097 */
[----:B------:R-:W-:Y:S02]  /*278f0*/  LOP3.LUT R2, R2, 0x14, RZ, 0xfc, !PT ;  /* 0x0000001402027812 */ /* 0x000fe400078efcff */
[----:B------:R-:W-:Y:S02]  /*27900*/  LOP3.LUT R36, R36, 0x10, RZ, 0xfc, !PT ;  /* 0x0000001024247812 */ /* 0x000fe400078efcff */
[----:B------:R0:W2:Y:S01]  /*27910*/  @!P5 LDG.E.U8 R104, desc[UR24][R6.64] ;  /* 0x000000180668d981 */ /* 0x0000a2000c1e1100 */
[----:B------:R-:W-:Y:S02]  /*27920*/  ISETP.GE.AND P5, PT, R2, UR4, PT ;  /* 0x0000000402007c0c */ /* 0x000fe4000bfa6270 */
[----:B------:R-:W-:Y:S02]  /*27930*/  SHF.R.U32.HI R2, RZ, 0x6, R8 ;  /* 0x00000006ff027819 */ /* 0x000fe40000011608 */
[----:B------:R-:W-:-:S02]  /*27940*/  ISETP.GE.AND P2, PT, R36, UR4, PT ;  /* 0x0000000424007c0c */ /* 0x000fc4000bf46270 */
[----:B------:R-:W-:Y:S01]  /*27950*/  SGXT.U32 R2, R2, 0x1 ;  /* 0x000000010202781a */ /* 0x000fe20000000000 */
[----:B------:R-:W2:Y:S01]  /*27960*/  LDL R36, [R1+0xc] ;  /* 0x00000c0001247983 */ /* 0x000ea20000100800 */
[----:B------:R-:W-:Y:S01]  /*27970*/  PRMT R87, RZ, 0x7610, R87 ;  /* 0x00007610ff577816 */ /* 0x000fe20000000057 */
[----:B0-----:R-:W-:Y:S02]  /*27980*/  @!P4 IMAD.MOV.U32 R6, RZ, RZ, R154 ;  /* 0x000000ffff06c224 */ /* 0x001fe400078e009a */
[----:B------:R-:W-:Y:S01]  /*27990*/  @!P4 IMAD.MOV.U32 R7, RZ, RZ, R153 ;  /* 0x000000ffff07c224 */ /* 0x000fe200078e0099 */
[----:B------:R-:W-:Y:S02]  /*279a0*/  LOP3.LUT R2, R2, 0x16, RZ, 0xfc, !PT ;  /* 0x0000001602027812 */ /* 0x000fe400078efcff */
[----:B------:R-:W-:Y:S02]  /*279b0*/  PRMT R83, RZ, 0x7610, R83 ;  /* 0x00007610ff537816 */ /* 0x000fe40000000053 */
[----:B------:R0:W2:Y:S01]  /*279c0*/  @!P4 LDG.E.U8 R87, desc[UR24][R6.64] ;  /* 0x000000180657c981 */ /* 0x0000a2000c1e1100 */
[----:B------:R-:W-:-:S02]  /*279d0*/  ISETP.GE.AND P4, PT, R2, UR4, PT ;  /* 0x0000000402007c0c */ /* 0x000fc4000bf86270 */
[----:B------:R-:W-:Y:S02]  /*279e0*/  SHF.R.U32.HI R2, RZ, 0x6, R8 ;  /* 0x00000006ff027819 */ /* 0x000fe40000011608 */
[----:B------:R-:W-:Y:S02]  /*279f0*/  PRMT R105, RZ, 0x7610, R105 ;  /* 0x00007610ff697816 */ /* 0x000fe40000000069 */
[----:B------:R-:W-:Y:S01]  /*27a00*/  SGXT.U32 R2, R2, 0x1 ;  /* 0x000000010202781a */ /* 0x000fe20000000000 */
[----:B0-----:R-:W-:Y:S02]  /*27a10*/  @!P2 IMAD.MOV.U32 R6, RZ, RZ, R156 ;  /* 0x000000ffff06a224 */ /* 0x001fe400078e009c */
[----:B------:R-:W-:Y:S01]  /*27a20*/  @!P2 IMAD.MOV.U32 R7, RZ, RZ, R155 ;  /* 0x000000ffff07a224 */ /* 0x000fe200078e009b */
[----:B------:R-:W-:-:S04]  /*27a30*/  LOP3.LUT R2, R2, 0x18, RZ, 0xfc, !PT ;  /* 0x0000001802027812 */ /* 0x000fc800078efcff */
[----:B------:R0:W2:Y:S01]  /*27a40*/  @!P2 LDG.E.U8 R83, desc[UR24][R6.64] ;  /* 0x000000180653a981 */ /* 0x0000a2000c1e1100 */
[----:B------:R-:W-:Y:S02]  /*27a50*/  PRMT R85, RZ, 0x7610, R85 ;  /* 0x00007610ff557816 */ /* 0x000fe40000000055 */
[----:B------:R-:W-:Y:S01]  /*27a60*/  ISETP.GE.AND P2, PT, R2, UR4, PT ;  /* 0x0000000402007c0c */ /* 0x000fe2000bf46270 */
[----:B0-----:R-:W-:Y:S02]  /*27a70*/  @!P3 IMAD.MOV.U32 R6, RZ, RZ, R158 ;  /* 0x000000ffff06b224 */ /* 0x001fe400078e009e */
[----:B------:R-:W-:-:S05]  /*27a80*/  @!P3 IMAD.MOV.U32 R7, RZ, RZ, R157 ;  /* 0x000000ffff07b224 */ /* 0x000fca00078e009d */
[----:B------:R0:W2:Y:S01]  /*27a90*/  @!P3 LDG.E.U8 R105, desc[UR24][R6.64] ;  /* 0x000000180669b981 */ /* 0x0000a2000c1e1100 */
[----:B------:R-:W-:Y:S01]  /*27aa0*/  PRMT R26, RZ, 0x7610, R26 ;  /* 0x00007610ff1a7816 */ /* 0x000fe2000000001a */
[----:B0-----:R-:W-:Y:S02]  /*27ab0*/  @!P5 IMAD.MOV.U32 R6, RZ, RZ, R160 ;  /* 0x000000ffff06d224 */ /* 0x001fe400078e00a0 */
[----:B------:R-:W-:-:S05]  /*27ac0*/  @!P5 IMAD.MOV.U32 R7, RZ, RZ, R159 ;  /* 0x000000ffff07d224 */ /* 0x000fca00078e009f */
[----:B------:R0:W2:Y:S01]  /*27ad0*/  @!P5 LDG.E.U8 R85, desc[UR24][R6.64] ;  /* 0x000000180655d981 */ /* 0x0000a2000c1e1100 */
[----:B------:R-:W-:Y:S01]  /*27ae0*/  PRMT R74, RZ, 0x7610, R74 ;  /* 0x00007610ff4a7816 */ /* 0x000fe2000000004a */
[----:B0-----:R-:W-:Y:S02]  /*27af0*/  @!P4 IMAD.MOV.U32 R6, RZ, RZ, R162 ;  /* 0x000000ffff06c224 */ /* 0x001fe400078e00a2 */
[----:B------:R-:W-:-:S05]  /*27b00*/  @!P4 IMAD.MOV.U32 R7, RZ, RZ, R161 ;  /* 0x000000ffff07c224 */ /* 0x000fca00078e00a1 */
[----:B------:R0:W2:Y:S02]  /*27b10*/  @!P4 LDG.E.U8 R26, desc[UR24][R6.64] ;  /* 0x00000018061ac981 */ /* 0x0000a4000c1e1100 */
[----:B0-----:R-:W-:Y:S02]  /*27b20*/  @!P2 IMAD.MOV.U32 R6, RZ, RZ, R164 ;  /* 0x000000ffff06a224 */ /* 0x001fe400078e00a4 */
[----:B------:R-:W-:-:S05]  /*27b30*/  @!P2 IMAD.MOV.U32 R7, RZ, RZ, R163 ;  /* 0x000000ffff07a224 */ /* 0x000fca00078e00a3 */
[----:B------:R0:W2:Y:S04]  /*27b40*/  @!P2 LDG.E.U8 R74, desc[UR24][R6.64] ;  /* 0x00000018064aa981 */ /* 0x0000a8000c1e1100 */
[----:B------:R-:W0:Y:S01]  /*27b50*/  LDL R7, [R1] ;  /* 0x0000000001077983 */ /* 0x000e220000100800 */
[----:B------:R-:W-:-:S04]  /*27b60*/  SHF.R.U32.HI R2, RZ, 0x6, R8 ;  /* 0x00000006ff027819 */ /* 0x000fc80000011608 */
[----:B------:R-:W-:-:S04]  /*27b70*/  SGXT.U32 R2, R2, 0x1 ;  /* 0x000000010202781a */ /* 0x000fc80000000000 */
[----:B------:R-:W-:-:S04]  /*27b80*/  LOP3.LUT R2, R2, 0x1a, RZ, 0xfc, !PT ;  /* 0x0000001a02027812 */ /* 0x000fc800078efcff */
[----:B------:R-:W-:Y:S02]  /*27b90*/  ISETP.GE.AND P3, PT, R2, UR4, PT ;  /* 0x0000000402007c0c */ /* 0x000fe4000bf66270 */
[----:B------:R-:W-:Y:S02]  /*27ba0*/  PRMT R108, RZ, 0x7610, R108 ;  /* 0x00007610ff6c7816 */ /* 0x000fe4000000006c */
[----:B------:R-:W-:Y:S02]  /*27bb0*/  SHF.R.U32.HI R2, RZ, 0x6, R8 ;  /* 0x00000006ff027819 */ /* 0x000fe40000011608 */
[----:B------:R-:W2:Y:S01]  /*27bc0*/  LDL R8, [R1+0x10] ;  /* 0x0000100001087983 */ /* 0x000ea20000100800 */
[----:B------:R-:W1:Y:S01]  /*27bd0*/  S2R R37, SR_TID.X ;  /* 0x0000000000257919 */ /* 0x000e620000002100 */
[----:B------:R-:W-:-:S05]  /*27be0*/  SGXT.U32 R2, R2, 0x1 ;  /* 0x000000010202781a */ /* 0x000fca0000000000 */
[----:B0-----:R-:W-:Y:S02]  /*27bf0*/  @!P3 IMAD.MOV.U32 R6, RZ, RZ, R7 ;  /* 0x000000ffff06b224 */ /* 0x001fe400078e0007 */
[----:B------:R-:W-:-:S05]  /*27c00*/  @!P3 IMAD.MOV.U32 R7, RZ, RZ, R165 ;  /* 0x000000ffff07b224 */ /* 0x000fca00078e00a5 */
[----:B------:R0:W3:Y:S04]  /*27c10*/  @!P3 LDG.E.U8 R108, desc[UR24][R6.64] ;  /* 0x00000018066cb981 */ /* 0x0000e8000c1e1100 */
[----:B------:R-:W3:Y:S01]  /*27c20*/  LDL R7, [R1+0x4] ;  /* 0x0000040001077983 */ /* 0x000ee20000100800 */
[----:B------:R-:W-:-:S04]  /*27c30*/  LOP3.LUT R2, R2, 0x1c, RZ, 0xfc, !PT ;  /* 0x0000001c02027812 */ /* 0x000fc800078efcff */
[----:B------:R-:W-:Y:S02]  /*27c40*/  ISETP.GE.AND P5, PT, R2, UR4, PT ;  /* 0x0000000402007c0c */ /* 0x000fe4000bfa6270 */
[----:B-1----:R-:W-:-:S04]  /*27c50*/  SHF.R.U32.HI R2, RZ, 0x6, R37 ;  /* 0x00000006ff027819 */ /* 0x002fc80000011625 */
[----:B------:R-:W-:Y:S02]  /*27c60*/  SGXT.U32 R2, R2, 0x1 ;  /* 0x000000010202781a */ /* 0x000fe40000000000 */
[--C-:B0-----:R-:W-:Y:S02]  /*27c70*/  SHF.R.U32.HI R6, RZ, 0x6, R37.reuse ;  /* 0x00000006ff067819 */ /* 0x101fe40000011625 */
[----:B------:R-:W-:Y:S02]  /*27c80*/  LOP3.LUT R2, R2, 0x20, RZ, 0xfc, !PT ;  /* 0x0000002002027812 */ /* 0x000fe400078efcff */
[----:B------:R-:W-:Y:S02]  /*27c90*/  SGXT.U32 R6, R6, 0x1 ;  /* 0x000000010606781a */ /* 0x000fe40000000000 */
[----:B------:R-:W-:Y:S02]  /*27ca0*/  ISETP.GE.AND P4, PT, R2, UR4, PT ;  /* 0x0000000402007c0c */ /* 0x000fe4000bf86270 */
[----:B------:R-:W-:-:S02]  /*27cb0*/  SHF.R.U32.HI R2, RZ, 0x6, R37 ;  /* 0x00000006ff027819 */ /* 0x000fc40000011625 */
[----:B------:R-:W-:Y:S02]  /*27cc0*/  LOP3.LUT R6, R6, 0x24, RZ, 0xfc, !PT ;  /* 0x0000002406067812 */ /* 0x000fe400078efcff */
[----:B------:R-:W-:Y:S02]  /*27cd0*/  SGXT.U32 R2, R2, 0x1 ;  /* 0x000000010202781a */ /* 0x000fe40000000000 */
[----:B------:R-:W-:Y:S02]  /*27ce0*/  PRMT R81, RZ, 0x7610, R81 ;  /* 0x00007610ff517816 */ /* 0x000fe40000000051 */
[----:B------:R-:W-:Y:S01]  /*27cf0*/  ISETP.GE.AND P3, PT, R6, UR4, PT ;  /* 0x0000000406007c0c */ /* 0x000fe2000bf66270 */
[----:B--2---:R-:W-:Y:S01]  /*27d00*/  @!P5 IMAD.MOV.U32 R6, RZ, RZ, R79 ;  /* 0x000000ffff06d224 */ /* 0x004fe200078e004f */
[----:B------:R-:W-:Y:S01]  /*27d10*/  LOP3.LUT R2, R2, 0x22, RZ, 0xfc, !PT ;  /* 0x0000002202027812 */ /* 0x000fe200078efcff */
[----:B------:R-:W2:Y:S01]  /*27d20*/  LDL R79, [R1+0x28] ;  /* 0x00002800014f7983 */ /* 0x000ea20000100800 */
[----:B------:R-:W-:-:S02]  /*27d30*/  PRMT R76, RZ, 0x7610, R76 ;  /* 0x00007610ff4c7816 */ /* 0x000fc4000000004c */
[----:B------:R-:W-:Y:S02]  /*27d40*/  ISETP.GE.AND P2, PT, R2, UR4, PT ;  /* 0x0000000402007c0c */ /* 0x000fe4000bf46270 */
[----:B------:R-:W2:Y:S01]  /*27d50*/  LDL R2, [R1+0x18] ;  /* 0x0000180001027983 */ /* 0x000ea20000100800 */
[----:B------:R-:W-:-:S04]  /*27d60*/  SHF.R.U32.HI R37, RZ, 0x6, R37 ;  /* 0x00000006ff257819 */ /* 0x000fc80000011625 */
[----:B------:R-:W-:-:S04]  /*27d70*/  SGXT.U32 R37, R37, 0x1 ;  /* 0x000000012525781a */ /* 0x000fc80000000000 */
[----:B------:R-:W-:Y:S01]  /*27d80*/  LOP3.LUT R37, R37, 0x26, RZ, 0xfc, !PT ;  /* 0x0000002625257812 */ /* 0x000fe200078efcff */
[----:B---3--:R0:W3:Y:S02]  /*27d90*/  @!P5 LDG.E.U8 R81, desc[UR24][R6.64] ;  /* 0x000000180651d981 */ /* 0x0080e4000c1e1100 */
[----:B0-----:R-:W-:Y:S02]  /*27da0*/  @!P4 IMAD.MOV.U32 R6, RZ, RZ, R8 ;  /* 0x000000ffff06c224 */ /* 0x001fe400078e0008 */
[----:B------:R-:W-:Y:S01]  /*27db0*/  @!P4 IMAD.MOV.U32 R7, RZ, RZ, R36 ;  /* 0x000000ffff07c224 */ /* 0x000fe200078e0024 */
[----:B------:R-:W-:Y:S01]  /*27dc0*/  ISETP.GE.AND P5, PT, R37, UR4, PT ;  /* 0x0000000425007c0c */ /* 0x000fe2000bfa6270 */
[----:B------:R-:W3:Y:S04]  /*27dd0*/  LDL R36, [R1+0x2c] ;  /* 0x00002c0001247983 */ /* 0x000ee80000100800 */
[----:B------:R0:W3:Y:S01]  /*27de0*/  @!P4 LDG.E.U8 R76, desc[UR24][R6.64] ;  /* 0x00000018064cc981 */ /* 0x0000e2000c1e1100 */
[----:B------:R-:W-:-:S02]  /*27df0*/  PRMT R109, RZ, 0x7610, R109 ;  /* 0x00007610ff6d7816 */ /* 0x000fc4000000006d */
[----:B------:R-:W-:Y:S01]  /*27e00*/  PRMT R80, RZ, 0x7610, R80 ;  /* 0x00007610ff507816 */ /* 0x000fe20000000050 */
[----:B------:R-:W3:Y:S04]  /*27e10*/  LDL R8, [R1+0x30] ;  /* 0x0000300001087983 */ /* 0x000ee80000100800 */
[----:B------:R-:W3:Y:S01]  /*27e20*/  LDL R7, [R1+0x14] ;  /* 0x0000140001077983 */ /* 0x000ee20000100800 */
[----:B------:R-:W0:Y:S02]  /*27e30*/  S2R R37, SR_TID.X ;  /* 0x0000000000257919 */ /* 0x000e240000002100 */
[----:B0-----:R-:W-:-:S04]  /*27e40*/  SHF.R.U32.HI R6, RZ, 0x6, R37 ;  /* 0x00000006ff067819 */ /* 0x001fc80000011625 */
[----:B------:R-:W-:-:S04]  /*27e50*/  SGXT.U32 R6, R6, 0x1 ;  /* 0x000000010606781a */ /* 0x000fc80000000000 */
[----:B------:R-:W-:-:S04]  /*27e60*/  LOP3.LUT R6, R6, 0x28, RZ, 0xfc, !PT ;  /* 0x0000002806067812 */ /* 0x000fc800078efcff */
[----:B------:R-:W-:Y:S01]  /*27e70*/  ISETP.GE.AND P4, PT, R6, UR4, PT ;  /* 0x0000000406007c0c */ /* 0x000fe2000bf86270 */
[----:B--2---:R-:W-:-:S05]  /*27e80*/  @!P2 IMAD.MOV.U32 R6, RZ, RZ, R2 ;  /* 0x000000ffff06a224 */ /* 0x004fca00078e0002 */
[----:B---3--:R0:W2:Y:S04]  /*27e90*/  @!P2 LDG.E.U8 R109, desc[UR24][R6.64] ;  /* 0x00000018066da981 */ /* 0x0080a8000c1e1100 */
[----:B------:R-:W0:Y:S04]  /*27ea0*/  LDL R6, [R1+0x1c] ;  /* 0x00001c0001067983 */ /* 0x000e280000100800 */
[----:B------:R-:W0:Y:S02]  /*27eb0*/  LDL R7, [R1+0x20] ;  /* 0x0000200001077983 */ /* 0x000e240000100800 */
[----:B0-----:R-:W-:-:S04]  /*27ec0*/  @!P3 LOP3.LUT R7, R7, R6, RZ, 0x3c, !PT ;  /* 0x000000060707b212 */ /* 0x001fc800078e3cff */
[----:B------:R-:W-:-:S04]  /*27ed0*/  @!P3 LOP3.LUT R6, R7, R6, RZ, 0x3c, !PT ;  /* 0x000000060706b212 */ /* 0x000fc800078e3cff */
[----:B------:R-:W-:-:S05]  /*27ee0*/  @!P3 LOP3.LUT R7, R7, R6, RZ, 0x3c, !PT ;  /* 0x000000060707b212 */ /* 0x000fca00078e3cff */
[----:B------:R0:W3:Y:S04]  /*27ef0*/  @!P3 LDG.E.U8 R80, desc[UR24][R6.64] ;  /* 0x000000180650b981 */ /* 0x0000e8000c1e1100 */
[----:B------:R-:W2:Y:S01]  /*27f00*/  LDL R7, [R1+0x24] ;  /* 0x0000240001077983 */ /* 0x000ea20000100800 */
[--C-:B0-----:R-:W-:Y:S02]  /*27f10*/  SHF.R.U32.HI R6, RZ, 0x6, R37.reuse ;  /* 0x00000006ff067819 */ /* 0x101fe40000011625 */
[----:B------:R-:W-:Y:S02]  /*27f20*/  SHF.R.U32.HI R2, RZ, 0x6, R37 ;  /* 0x00000006ff027819 */ /* 0x000fe40000011625 */
[----:B------:R-:W-:Y:S02]  /*27f30*/  SGXT.U32 R6, R6, 0x1 ;  /* 0x000000010606781a */ /* 0x000fe40000000000 */
[----:B------:R-:W-:-:S02]  /*27f40*/  SGXT.U32 R2, R2, 0x1 ;  /* 0x000000010202781a */ /* 0x000fc40000000000 */
[----:B------:R-:W-:Y:S02]  /*27f50*/  LOP3.LUT R6, R6, 0x2c, RZ, 0xfc, !PT ;  /* 0x0000002c06067812 */ /* 0x000fe400078efcff */
[----:B------:R-:W-:Y:S02]  /*27f60*/  PRMT R24, RZ, 0x7610, R24 ;  /* 0x00007610ff187816 */ /* 0x000fe40000000018 */
[----:B------:R-:W-:Y:S01]  /*27f70*/  ISETP.GE.AND P3, PT, R6, UR4, PT ;  /* 0x0000000406007c0c */ /* 0x000fe2000bf66270 */
[----:B------:R-:W-:Y:S01]  /*27f80*/  @!P5 IMAD.MOV.U32 R6, RZ, RZ, R79 ;  /* 0x000000ffff06d224 */ /* 0x000fe200078e004f */
[----:B------:R-:W-:Y:S01]  /*27f90*/  LOP3.LUT R2, R2, 0x2a, RZ, 0xfc, !PT ;  /* 0x0000002a02027812 */ /* 0x000fe200078efcff */
[----:B------:R-:W3:Y:S01]  /*27fa0*/  LDL R79, [R1+0x48] ;  /* 0x00004800014f7983 */ /* 0x000ee20000100800 */
[----:B------:R-:W-:Y:S02]  /*27fb0*/  PRMT R82, RZ, 0x7610, R82 ;  /* 0x00007610ff527816 */ /* 0x000fe40000000052 */
[----:B------:R-:W-:-:S02]  /*27fc0*/  ISETP.GE.AND P2, PT, R2, UR4, PT ;  /* 0x0000000402007c0c */ /* 0x000fc4000bf46270 */
[----:B------:R-:W3:Y:S01]  /*27fd0*/  LDL R2, [R1+0x38] ;  /* 0x0000380001027983 */ /* 0x000ee20000100800 */
[----:B------:R-:W-:-:S04]  /*27fe0*/  SHF.R.U32.HI R37, RZ, 0x6, R37 ;  /* 0x00000006ff257819 */ /* 0x000fc80000011625 */
[----:B------:R-:W-:-:S04]  /*27ff0*/  SGXT.U32 R37, R37, 0x1 ;  /* 0x000000012525781a */ /* 0x000fc80000000000 */
[----:B------:R-:W-:Y:S01]  /*28000*/  LOP3.LUT R37, R37, 0x30, RZ, 0xfc, !PT ;  /* 0x0000003025257812 */ /* 0x000fe200078efcff */
[----:B--2---:R0:W2:Y:S02]  /*28010*/  @!P5 LDG.E.U8 R24, desc[UR24][R6.64] ;  /* 0x000000180618d981 */ /* 0x0040a4000c1e1100 */
[----:B0-----:R-:W-:Y:S02]  /*28020*/  @!P4 IMAD.MOV.U32 R6, RZ, RZ, R8 ;  /* 0x000000ffff06c224 */ /* 0x001fe400078e0008 */
[----:B------:R-:W-:Y:S01]  /*28030*/  @!P4 IMAD.MOV.U32 R7, RZ, RZ, R36 ;  /* 0x000000ffff07c224 */ /* 0x000fe200078e0024 */
[----:B------:R-:W-:Y:S01]  /*28040*/  ISETP.GE.AND P5, PT, R37, UR4, PT ;  /* 0x0000000425007c0c */ /* 0x000fe2000bfa6270 */
[----:B------:R-:W2:Y:S04]  /*28050*/  LDL R36, [R1+0x4c] ;  /* 0x00004c0001247983 */ /* 0x000ea80000100800 */
[----:B------:R0:W2:Y:S01]  /*28060*/  @!P4 LDG.E.U8 R82, desc[UR24][R6.64] ;  /* 0x000000180652c981 */ /* 0x0000a2000c1e1100 */
[----:B------:R-:W-:-:S02]  /*28070*/  PRMT R111, RZ, 0x7610, R111 ;  /* 0x00007610ff6f7816 */ /* 0x000fc4000000006f */
[----:B------:R-:W-:Y:S01]  /*28080*/  PRMT R77, RZ, 0x7610, R77 ;  /* 0x00007610ff4d7816 */ /* 0x000fe2000000004d */
[----:B------:R-:W2:Y:S04]  /*28090*/  LDL R8, [R1+0x50] ;  /* 0x0000500001087983 */ /* 0x000ea80000100800 */
[----:B------:R-:W2:Y:S01]  /*280a0*/  LDL R7, [R1+0x34] ;  /* 0x0000340001077983 */ /* 0x000ea20000100800 */
[----:B------:R-:W0:Y:S02]  /*280b0*/  S2R R37, SR_TID.X ;  /* 0x0000000000257919 */ /* 0x000e240000002100 */
[----:B0-----:R-:W-:-:S04]  /*280c0*/  SHF.R.U32.HI R6, RZ, 0x6, R37 ;  /* 0x00000006ff067819 */ /* 0x001fc80000011625 */
[----:B------:R-:W-:-:S04]  /*280d0*/  SGXT.U32 R6, R6, 0x1 ;  /* 0x000000010606781a */ /* 0x000fc80000000000 */
[----:B------:R-:W-:-:S04]  /*280e0*/  LOP3.LUT R6, R6, 0x32, RZ, 0xfc, !PT ;  /* 0x0000003206067812 */ /* 0x000fc800078efcff */
[----:B------:R-:W-:Y:S01]  /*280f0*/  ISETP.GE.AND P4, PT, R6, UR4, PT ;  /* 0x0000000406007c0c */ /* 0x000fe2000bf86270 */
[----:B---3--:R-:W-:-:S05]  /*28100*/  @!P2 IMAD.MOV.U32 R6, RZ, RZ, R2 ;  /* 0x000000ffff06a224 */ /* 0x008fca00078e0002 */
[----:B--2---:R0:W2:Y:S04]  /*28110*/  @!P2 LDG.E.U8 R111, desc[UR24][R6.64] ;  /* 0x00000018066fa981 */ /* 0x0040a8000c1e1100 */
        /* <DEDUP_REMOVED lines=175> */
[----:B------:R-:W-:Y:S02]  /*28c10*/  LOP3.LUT R2, R2, 0x58, RZ, 0xfc, !PT ;  /* 0x0000005802027812 */ /* 0x000fe400078efcff */
[----:B------:R-:W-:Y:S02]  /*28c20*/  PRMT R18, RZ, 0x7610, R18 ;  /* 0x00007610ff127816 */ /* 0x000fe40000000012 */
[----:B------:R-:W-:-:S02]  /*28c30*/  ISETP.GE.AND P2, PT, R2, UR4, PT ;  /* 0x0000000402007c0c */ /* 0x000fc4000bf46270 */
[----:B------:R-:W3:Y:S01]  /*28c40*/  LDL R2, [R1+0xd8] ;  /* 0x0000d80001027983 */ /* 0x000ee20000100800 */
[----:B------:R-:W0:Y:S03]  /*28c50*/  S2R R79, SR_TID.X ;  /* 0x00000000004f7919 */ /* 0x000e260000002100 */
[----:B--2---:R1:W2:Y:S02]  /*28c60*/  @!P5 LDG.E.U8 R34, desc[UR24][R6.64] ;  /* 0x000000180622d981 */ /* 0x0042a4000c1e1100 */
[----:B-1----:R-:W-:Y:S02]  /*28c70*/  @!P4 IMAD.MOV.U32 R6, RZ, RZ, R8 ;  /* 0x000000ffff06c224 */ /* 0x002fe400078e0008 */
[----:B------:R-:W-:Y:S01]  /*28c80*/  @!P4 IMAD.MOV.U32 R7, RZ, RZ, R36 ;  /* 0x000000ffff07c224 */ /* 0x000fe200078e0024 */
[----:B------:R-:W-:Y:S01]  /*28c90*/  PRMT R92, RZ, 0x7610, R92 ;  /* 0x00007610ff5c7816 */ /* 0x000fe2000000005c */
[----:B------:R-:W2:Y:S04]  /*28ca0*/  LDL R36, [R1+0xec] ;  /* 0x0000ec0001247983 */ /* 0x000ea80000100800 */
[----:B------:R0:W2:Y:S01]  /*28cb0*/  @!P4 LDG.E.U8 R18, desc[UR24][R6.64] ;  /* 0x000000180612c981 */ /* 0x0000a2000c1e1100 */
[----:B------:R-:W-:-:S02]  /*28cc0*/  SHF.R.U32.HI R37, RZ, 0x6, R37 ;  /* 0x00000006ff257819 */ /* 0x000fc40000011625 */
[----:B------:R-:W-:Y:S01]  /*28cd0*/  PRMT R99, RZ, 0x7610, R99 ;  /* 0x00007610ff637816 */ /* 0x000fe20000000063 */
[----:B------:R-:W2:Y:S04]  /*28ce0*/  LDL R8, [R1+0xf0] ;  /* 0x0000f00001087983 */ /* 0x000ea80000100800 */
[----:B------:R-:W2:Y:S01]  /*28cf0*/  LDL R7, [R1+0xd4] ;  /* 0x0000d40001077983 */ /* 0x000ea20000100800 */
[----:B0-----:R-:W-:-:S04]  /*28d00*/  SHF.R.U32.HI R6, RZ, 0x6, R79 ;  /* 0x00000006ff067819 */ /* 0x001fc8000001164f */
[----:B------:R-:W-:-:S04]  /*28d10*/  SGXT.U32 R6, R6, 0x1 ;  /* 0x000000010606781a */ /* 0x000fc80000000000 */
[----:B------:R-:W-:-:S04]  /*28d20*/  LOP3.LUT R6, R6, 0x60, RZ, 0xfc, !PT ;  /* 0x0000006006067812 */ /* 0x000fc800078efcff */
[----:B------:R-:W-:Y:S01]  /*28d30*/  ISETP.GE.AND P4, PT, R6, UR4, PT ;  /* 0x0000000406007c0c */ /* 0x000fe2000bf86270 */
[----:B---3--:R-:W-:-:S05]  /*28d40*/  @!P2 IMAD.MOV.U32 R6, RZ, RZ, R2 ;  /* 0x000000ffff06a224 */ /* 0x008fca00078e0002 */
[----:B--2---:R0:W2:Y:S04]  /*28d50*/  @!P2 LDG.E.U8 R92, desc[UR24][R6.64] ;  /* 0x00000018065ca981 */ /* 0x0040a8000c1e1100 */
[----:B------:R-:W0:Y:S04]  /*28d60*/  LDL R6, [R1+0xdc] ;  /* 0x0000dc0001067983 */ /* 0x000e280000100800 */
[----:B------:R-:W0:Y:S01]  /*28d70*/  LDL R7, [R1+0xe0] ;  /* 0x0000e00001077983 */ /* 0x000e220000100800 */
[----:B------:R-:W-:-:S04]  /*28d80*/  SGXT.U32 R37, R37, 0x1 ;  /* 0x000000012525781a */ /* 0x000fc80000000000 */
[----:B------:R-:W-:-:S04]  /*28d90*/  LOP3.LUT R37, R37, 0x5c, RZ, 0xfc, !PT ;  /* 0x0000005c25257812 */ /* 0x000fc800078efcff */
[----:B------:R-:W-:Y:S02]  /*28da0*/  ISETP.GE.AND P5, PT, R37, UR4, PT ;  /* 0x0000000425007c0c */ /* 0x000fe4000bfa6270 */
[----:B------:R-:W3:Y:S01]  /*28db0*/  LDL R37, [R1+0xe8] ;  /* 0x0000e80001257983 */ /* 0x000ee20000100800 */
[----:B------:R-:W-:Y:S02]  /*28dc0*/  SHF.R.U32.HI R2, RZ, 0x6, R79 ;  /* 0x00000006ff027819 */ /* 0x000fe4000001164f */
[----:B------:R-:W-:Y:S01]  /*28dd0*/  PRMT R33, RZ, 0x7610, R33 ;  /* 0x00007610ff217816 */ /* 0x000fe20000000021 */
[----:B------:R-:W2:Y:S01]  /*28de0*/  LDL R79, [R1+0xf8] ;  /* 0x0000f800014f7983 */ /* 0x000ea20000100800 */
[----:B------:R-:W-:-:S04]  /*28df0*/  SGXT.U32 R2, R2, 0x1 ;  /* 0x000000010202781a */ /* 0x000fc80000000000 */
[----:B------:R-:W-:-:S04]  /*28e00*/  LOP3.LUT R2, R2, 0x62, RZ, 0xfc, !PT ;  /* 0x0000006202027812 */ /* 0x000fc800078efcff */
[----:B------:R-:W-:Y:S02]  /*28e10*/  ISETP.GE.AND P2, PT, R2, UR4, PT ;  /* 0x0000000402007c0c */ /* 0x000fe4000bf46270 */
[----:B------:R-:W1:Y:S01]  /*28e20*/  S2R R2, SR_TID.X ;  /* 0x0000000000027919 */ /* 0x000e620000002100 */
[----:B0-----:R-:W-:-:S04]  /*28e30*/  @!P3 LOP3.LUT R7, R7, R6, RZ, 0x3c, !PT ;  /* 0x000000060707b212 */ /* 0x001fc800078e3cff */
[----:B------:R-:W-:-:S04]  /*28e40*/  @!P3 LOP3.LUT R6, R7, R6, RZ, 0x3c, !PT ;  /* 0x000000060706b212 */ /* 0x000fc800078e3cff */
[----:B------:R-:W-:-:S05]  /*28e50*/  @!P3 LOP3.LUT R7, R7, R6, RZ, 0x3c, !PT ;  /* 0x000000060707b212 */ /* 0x000fca00078e3cff */
[----:B------:R1:W2:Y:S04]  /*28e60*/  @!P3 LDG.E.U8 R99, desc[UR24][R6.64] ;  /* 0x000000180663b981 */ /* 0x0002a8000c1e1100 */
[----:B------:R-:W2:Y:S01]  /*28e70*/  LDL R7, [R1+0xe4] ;  /* 0x0000e40001077983 */ /* 0x000ea20000100800 */
[----:B-1----:R-:W-:-:S04]  /*28e80*/  SHF.R.U32.HI R6, RZ, 0x6, R2 ;  /* 0x00000006ff067819 */ /* 0x002fc80000011602 */
[----:B------:R-:W-:-:S04]  /*28e90*/  SGXT.U32 R6, R6, 0x1 ;  /* 0x000000010606781a */ /* 0x000fc80000000000 */
[----:B------:R-:W-:-:S04]  /*28ea0*/  LOP3.LUT R6, R6, 0x64, RZ, 0xfc, !PT ;  /* 0x0000006406067812 */ /* 0x000fc800078efcff */
[----:B------:R-:W-:Y:S01]  /*28eb0*/  ISETP.GE.AND P3, PT, R6, UR4, PT ;  /* 0x0000000406007c0c */ /* 0x000fe2000bf66270 */
[----:B---3--:R-:W-:Y:S01]  /*28ec0*/  @!P5 IMAD.MOV.U32 R6, RZ, RZ, R37 ;  /* 0x000000ffff06d224 */ /* 0x008fe200078e0025 */
[----:B------:R-:W-:Y:S01]  /*28ed0*/  PRMT R94, RZ, 0x7610, R94 ;  /* 0x00007610ff5e7816 */ /* 0x000fe2000000005e */
[----:B------:R-:W3:Y:S04]  /*28ee0*/  LDL R37, [R1+0x10c] ;  /* 0x00010c0001257983 */ /* 0x000ee80000100800 */
[----:B--2---:R0:W2:Y:S02]  /*28ef0*/  @!P5 LDG.E.U8 R33, desc[UR24][R6.64] ;  /* 0x000000180621d981 */ /* 0x0040a4000c1e1100 */
[----:B0-----:R-:W-:Y:S02]  /*28f00*/  @!P4 IMAD.MOV.U32 R6, RZ, RZ, R8 ;  /* 0x000000ffff06c224 */ /* 0x001fe400078e0008 */
[----:B------:R-:W-:Y:S01]  /*28f10*/  @!P4 IMAD.MOV.U32 R7, RZ, RZ, R36 ;  /* 0x000000ffff07c224 */ /* 0x000fe200078e0024 */
[----:B------:R-:W0:Y:S04]  /*28f20*/  S2R R8, SR_TID.X ;  /* 0x0000000000087919 */ /* 0x000e280000002100 */
[----:B------:R0:W2:Y:S01]  /*28f30*/  @!P4 LDG.E.U8 R94, desc[UR24][R6.64] ;  /* 0x00000018065ec981 */ /* 0x0000a2000c1e1100 */
[----:B------:R-:W-:-:S02]  /*28f40*/  PRMT R98, RZ, 0x7610, R98 ;  /* 0x00007610ff627816 */ /* 0x000fc40000000062 */
[----:B------:R-:W-:Y:S01]  /*28f50*/  SHF.R.U32.HI R2, RZ, 0x6, R2 ;  /* 0x00000006ff027819 */ /* 0x000fe20000011602 */
[----:B------:R-:W2:Y:S04]  /*28f60*/  LDL R36, [R1+0x110] ;  /* 0x0001100001247983 */ /* 0x000ea80000100800 */
[----:B------:R-:W2:Y:S01]  /*28f70*/  LDL R7, [R1+0xf4] ;  /* 0x0000f40001077983 */ /* 0x000ea20000100800 */
[----:B0-----:R-:W-:-:S04]  /*28f80*/  SHF.R.U32.HI R6, RZ, 0x6, R8 ;  /* 0x00000006ff067819 */ /* 0x001fc80000011608 */
[----:B------:R-:W-:-:S04]  /*28f90*/  SGXT.U32 R6, R6, 0x1 ;  /* 0x000000010606781a */ /* 0x000fc80000000000 */
[----:B------:R-:W-:-:S04]  /*28fa0*/  LOP3.LUT R6, R6, 0x68, RZ, 0xfc, !PT ;  /* 0x0000006806067812 */ /* 0x000fc800078efcff */
[----:B------:R-:W-:Y:S01]  /*28fb0*/  ISETP.GE.AND P4, PT, R6, UR4, PT ;  /* 0x0000000406007c0c */ /* 0x000fe2000bf86270 */
[----:B------:R-:W-:Y:S01]  /*28fc0*/  @!P2 IMAD.MOV.U32 R6, RZ, RZ, R79 ;  /* 0x000000ffff06a224 */ /* 0x000fe200078e004f */
[----:B------:R-:W-:Y:S01]  /*28fd0*/  SGXT.U32 R2, R2, 0x1 ;  /* 0x000000010202781a */ /* 0x000fe20000000000 */
[----:B------:R-:W3:Y:S04]  /*28fe0*/  LDL R79, [R1+0x118] ;  /* 0x00011800014f7983 */ /* 0x000ee80000100800 */
[----:B--2---:R0:W2:Y:S04]  /*28ff0*/  @!P2 LDG.E.U8 R98, desc[UR24][R6.64] ;  /* 0x000000180662a981 */ /* 0x0040a8000c1e1100 */
[----:B------:R-:W0:Y:S04]  /*29000*/  LDL R6, [R1+0xfc] ;  /* 0x0000fc0001067983 */ /* 0x000e280000100800 */
[----:B------:R-:W0:Y:S01]  /*29010*/  LDL R7, [R1+0x100] ;  /* 0x0001000001077983 */ /* 0x000e220000100800 */
[----:B------:R-:W-:-:S02]  /*29020*/  LOP3.LUT R2, R2, 0x66, RZ, 0xfc, !PT ;  /* 0x0000006602027812 */ /* 0x000fc400078efcff */
[----:B------:R-:W-:Y:S02]  /*29030*/  PRMT R32, RZ, 0x7610, R32 ;  /* 0x00007610ff207816 */ /* 0x000fe40000000020 */
[----:B------:R-:W-:Y:S02]  /*29040*/  ISETP.GE.AND P5, PT, R2, UR4, PT ;  /* 0x0000000402007c0c */ /* 0x000fe4000bfa6270 */
[----:B------:R-:W2:Y:S01]  /*29050*/  LDL R2, [R1+0x108] ;  /* 0x0001080001027983 */ /* 0x000ea20000100800 */
[----:B------:R-:W-:-:S04]  /*29060*/  SHF.R.U32.HI R8, RZ, 0x6, R8 ;  /* 0x00000006ff087819 */ /* 0x000fc80000011608 */
[----:B------:R-:W-:-:S04]  /*29070*/  SGXT.U32 R8, R8, 0x1 ;  /* 0x000000010808781a */ /* 0x000fc80000000000 */
[----:B------:R-:W-:-:S04]  /*29080*/  LOP3.LUT R8, R8, 0x6a, RZ, 0xfc, !PT ;  /* 0x0000006a08087812 */ /* 0x000fc800078efcff */
[----:B------:R-:W-:Y:S02]  /*29090*/  ISETP.GE.AND P2, PT, R8, UR4, PT ;  /* 0x0000000408007c0c */ /* 0x000fe4000bf46270 */
[----:B------:R-:W1:Y:S01]  /*290a0*/  S2R R8, SR_TID.X ;  /* 0x0000000000087919 */ /* 0x000e620000002100 */
[----:B0-----:R-:W-:-:S04]  /*290b0*/  @!P3 LOP3.LUT R7, R7, R6, RZ, 0x3c, !PT ;  /* 0x000000060707b212 */ /* 0x001fc800078e3cff */
[----:B------:R-:W-:-:S04]  /*290c0*/  @!P3 LOP3.LUT R6, R7, R6, RZ, 0x3c, !PT ;  /* 0x000000060706b212 */ /* 0x000fc800078e3cff */
[----:B------:R-:W-:-:S05]  /*290d0*/  @!P3 LOP3.LUT R7, R7, R6, RZ, 0x3c, !PT ;  /* 0x000000060707b212 */ /* 0x000fca00078e3cff */
[----:B------:R1:W3:Y:S04]  /*290e0*/  @!P3 LDG.E.U8 R32, desc[UR24][R6.64] ;  /* 0x000000180620b981 */ /* 0x0002e8000c1e1100 */
[----:B------:R-:W3:Y:S01]  /*290f0*/  LDL R7, [R1+0x104] ;  /* 0x0001040001077983 */ /* 0x000ee20000100800 */
[----:B-1----:R-:W-:-:S04]  /*29100*/  SHF.R.U32.HI R6, RZ, 0x6, R8 ;  /* 0x00000006ff067819 */ /* 0x002fc80000011608 */
[----:B------:R-:W-:-:S04]  /*29110*/  SGXT.U32 R6, R6, 0x1 ;  /* 0x000000010606781a */ /* 0x000fc80000000000 */
[----:B------:R-:W-:Y:S02]  /*29120*/  LOP3.LUT R6, R6, 0x6c, RZ, 0xfc, !PT ;  /* 0x0000006c06067812 */ /* 0x000fe400078efcff */
[----:B------:R-:W-:Y:S02]  /*29130*/  PRMT R16, RZ, 0x7610, R16 ;  /* 0x00007610ff107816 */ /* 0x000fe40000000010 */
[----:B------:R-:W-:Y:S01]  /*29140*/  ISETP.GE.AND P3, PT, R6, UR4, PT ;  /* 0x0000000406007c0c */ /* 0x000fe2000bf66270 */
[----:B--2---:R-:W-:Y:S01]  /*29150*/  @!P5 IMAD.MOV.U32 R6, RZ, RZ, R2 ;  /* 0x000000ffff06d224 */ /* 0x004fe200078e0002 */
[----:B------:R-:W-:-:S04]  /*29160*/  PRMT R96, RZ, 0x7610, R96 ;  /* 0x00007610ff607816 */ /* 0x000fc80000000060 */
[----:B---3--:R0:W2:Y:S02]  /*29170*/  @!P5 LDG.E.U8 R16, desc[UR24][R6.64] ;  /* 0x000000180610d981 */ /* 0x0080a4000c1e1100 */
[----:B0-----:R-:W-:Y:S02]  /*29180*/  @!P4 IMAD.MOV.U32 R6, RZ, RZ, R36 ;  /* 0x000000ffff06c224 */ /* 0x001fe400078e0024 */
[----:B------:R-:W-:Y:S01]  /*29190*/  @!P4 IMAD.MOV.U32 R7, RZ, RZ, R37 ;  /* 0x000000ffff07c224 */ /* 0x000fe200078e0025 */
[----:B------:R-:W-:Y:S01]  /*291a0*/  PRMT R95, RZ, 0x7610, R95 ;  /* 0x00007610ff5f7816 */ /* 0x000fe2000000005f */
[----:B------:R-:W3:Y:S04]  /*291b0*/  LDL R37, [R1+0x12c] ;  /* 0x00012c0001257983 */ /* 0x000ee80000100800 */
[----:B------:R0:W2:Y:S01]  /*291c0*/  @!P4 LDG.E.U8 R96, desc[UR24][R6.64] ;  /* 0x000000180660c981 */ /* 0x0000a2000c1e1100 */
[----:B------:R-:W-:-:S02]  /*291d0*/  PRMT R31, RZ, 0x7610, R31 ;  /* 0x00007610ff1f7816 */ /* 0x000fc4000000001f */
[----:B------:R-:W-:Y:S01]  /*291e0*/  SHF.R.U32.HI R2, RZ, 0x6, R8 ;  /* 0x00000006ff027819 */ /* 0x000fe20000011608 */
[----:B------:R-:W2:Y:S04]  /*291f0*/  LDL R36, [R1+0x130] ;  /* 0x0001300001247983 */ /* 0x000ea80000100800 */
[----:B------:R-:W2:Y:S04]  /*29200*/  LDL R8, [R1+0x128] ;  /* 0x0001280001087983 */ /* 0x000ea80000100800 */
[----:B------:R-:W2:Y:S01]  /*29210*/  LDL R7, [R1+0x114] ;  /* 0x0001140001077983 */ /* 0x000ea20000100800 */
[----:B0-----:R-:W-:Y:S01]  /*29220*/  @!P2 IMAD.MOV.U32 R6, RZ, RZ, R79 ;  /* 0x000000ffff06a224 */ /* 0x001fe200078e004f */
[----:B------:R-:W-:-:S02]  /*29230*/  SGXT.U32 R2, R2, 0x1 ;  /* 0x000000010202781a */ /* 0x000fc40000000000 */
[----:B------:R-:W-:Y:S01]  /*29240*/  PRMT R97, RZ, 0x7610, R97 ;  /* 0x00007610ff617816 */ /* 0x000fe20000000061 */
[----:B------:R-:W3:Y:S04]  /*29250*/  LDL R79, [R1+0x138] ;  /* 0x00013800014f7983 */ /* 0x000ee80000100800 */
[----:B--2---:R0:W2:Y:S04]  /*29260*/  @!P2 LDG.E.U8 R95, desc[UR24][R6.64] ;  /* 0x00000018065fa981 */ /* 0x0040a8000c1e1100 */
[----:B------:R-:W0:Y:S04]  /*29270*/  LDL R6, [R1+0x11c] ;  /* 0x00011c0001067983 */ /* 0x000e280000100800 */
[----:B------:R-:W0:Y:S02]  /*29280*/  LDL R7, [R1+0x120] ;  /* 0x0001200001077983 */ /* 0x000e240000100800 */
[----:B0-----:R-:W-:-:S04]  /*29290*/  @!P3 LOP3.LUT R7, R7, R6, RZ, 0x3c, !PT ;  /* 0x000000060707b212 */ /* 0x001fc800078e3cff */
[----:B------:R-:W-:-:S04]  /*292a0*/  @!P3 LOP3.LUT R6, R7, R6, RZ, 0x3c, !PT ;  /* 0x000000060706b212 */ /* 0x000fc800078e3cff */
[----:B------:R-:W-:-:S05]  /*292b0*/  @!P3 LOP3.LUT R7, R7, R6, RZ, 0x3c, !PT ;  /* 0x000000060707b212 */ /* 0x000fca00078e3cff */
[----:B------:R0:W2:Y:S02]  /*292c0*/  @!P3 LDG.E.U8 R31, desc[UR24][R6.64] ;  /* 0x00000018061fb981 */ /* 0x0000a4000c1e1100 */
[----:B0-----:R-:W0:Y:S02]  /*292d0*/  S2R R7, SR_TID.X ;  /* 0x0000000000077919 */ /* 0x001e240000002100 */
[----:B0-----:R-:W-:Y:S02]  /*292e0*/  SHF.R.U32.HI R6, RZ, 0x6, R7 ;  /* 0x00000006ff067819 */ /* 0x001fe40000011607 */
[----:B------:R-:W2:Y:S01]  /*292f0*/  LDL R7, [R1+0x124] ;  /* 0x0001240001077983 */ /* 0x000ea20000100800 */
[----:B------:R-:W-:-:S04]  /*29300*/  LOP3.LUT R2, R2, 0x70, RZ, 0xfc, !PT ;  /* 0x0000007002027812 */ /* 0x000fc800078efcff */
[----:B------:R-:W-:Y:S02]  /*29310*/  ISETP.GE.AND P5, PT, R2, UR4, PT ;  /* 0x0000000402007c0c */ /* 0x000fe4000bfa6270 */
[----:B------:R-:W-:Y:S01]  /*29320*/  SGXT.U32 R6, R6, 0x1 ;  /* 0x000000010606781a */ /* 0x000fe20000000000 */
[----:B------:R-:W0:Y:S03]  /*29330*/  S2R R2, SR_TID.X ;  /* 0x0000000000027919 */ /* 0x000e260000002100 */
[----:B------:R-:W-:-:S04]  /*29340*/  LOP3.LUT R6, R6, 0x76, RZ, 0xfc, !PT ;  /* 0x0000007606067812 */ /* 0x000fc800078efcff */
[----:B------:R-:W-:-:S03]  /*29350*/  ISETP.GE.AND P3, PT, R6, UR4, PT ;  /* 0x0000000406007c0c */ /* 0x000fc6000bf66270 */
[----:B------:R-:W-:Y:S01]  /*29360*/  @!P5 IMAD.MOV.U32 R6, RZ, RZ, R8 ;  /* 0x000000ffff06d224 */ /* 0x000fe200078e0008 */
[----:B------:R-:W-:Y:S01]  /*29370*/  PRMT R93, RZ, 0x7610, R93 ;  /* 0x00007610ff5d7816 */ /* 0x000fe2000000005d */
[----:B------:R-:W3:Y:S01]  /*29380*/  LDL R8, [R1+0x148] ;  /* 0x0001480001087983 */ /* 0x000ee20000100800 */
[----:B0-----:R-:W-:-:S04]  /*29390*/  SHF.R.U32.HI R2, RZ, 0x6, R2 ;  /* 0x00000006ff027819 */ /* 0x001fc80000011602 */
[----:B------:R-:W-:-:S04]  /*293a0*/  SGXT.U32 R2, R2, 0x1 ;  /* 0x000000010202781a */ /* 0x000fc80000000000 */
[----:B------:R-:W-:-:S04]  /*293b0*/  LOP3.LUT R2, R2, 0x72, RZ, 0xfc, !PT ;  /* 0x0000007202027812 */ /* 0x000fc800078efcff */
[----:B------:R-:W-:Y:S01]  /*293c0*/  ISETP.GE.AND P4, PT, R2, UR4, PT ;  /* 0x0000000402007c0c */ /* 0x000fe2000bf86270 */
[----:B--2---:R0:W2:Y:S02]  /*293d0*/  @!P5 LDG.E.U8 R97, desc[UR24][R6.64] ;  /* 0x000000180661d981 */ /* 0x0040a4000c1e1100 */
[----:B0-----:R-:W0:Y:S10]  /*293e0*/  S2R R7, SR_TID.X ;  /* 0x0000000000077919 */ /* 0x001e340000002100 */
[----:B------:R-:W-:Y:S01]  /*293f0*/  @!P4 IMAD.MOV.U32 R6, RZ, RZ, R36 ;  /* 0x000000ffff06c224 */ /* 0x000fe200078e0024 */
[----:B------:R-:W1:Y:S01]  /*29400*/  S2R R2, SR_TID.X ;  /* 0x0000000000027919 */ /* 0x000e620000002100 */
[----:B------:R-:W-:-:S02]  /*29410*/  PRMT R30, RZ, 0x7610, R30 ;  /* 0x00007610ff1e7816 */ /* 0x000fc4000000001e */
[----:B------:R-:W-:Y:S01]  /*29420*/  PRMT R14, RZ, 0x7610, R14 ;  /* 0x00007610ff0e7816 */ /* 0x000fe2000000000e */
[----:B------:R-:W2:Y:S01]  /*29430*/  LDL R36, [R1+0x150] ;  /* 0x0001500001247983 */ /* 0x000ea20000100800 */
[----:B0-----:R-:W-:-:S04]  /*29440*/  SHF.R.U32.HI R7, RZ, 0x6, R7 ;  /* 0x00000006ff077819 */ /* 0x001fc80000011607 */
[----:B------:R-:W-:-:S04]  /*29450*/  SGXT.U32 R7, R7, 0x1 ;  /* 0x000000010707781a */ /* 0x000fc80000000000 */
[----:B------:R-:W-:-:S04]  /*29460*/  LOP3.LUT R7, R7, 0x78, RZ, 0xfc, !PT ;  /* 0x0000007807077812 */ /* 0x000fc800078efcff */
[----:B------:R-:W-:Y:S01]  /*29470*/  ISETP.GE.AND P5, PT, R7, UR4, PT ;  /* 0x0000000407007c0c */ /* 0x000fe2000bfa6270 */
[----:B---3--:R-:W-:Y:S01]  /*29480*/  @!P4 IMAD.MOV.U32 R7, RZ, RZ, R37 ;  /* 0x000000ffff07c224 */ /* 0x008fe200078e0025 */
[----:B-1----:R-:W-:Y:S01]  /*29490*/  SHF.R.U32.HI R2, RZ, 0x6, R2 ;  /* 0x00000006ff027819 */ /* 0x002fe20000011602 */
[----:B------:R-:W3:Y:S04]  /*294a0*/  LDL R37, [R1+0x14c] ;  /* 0x00014c0001257983 */ /* 0x000ee80000100800 */
[----:B------:R0:W2:Y:S02]  /*294b0*/  @!P4 LDG.E.U8 R93, desc[UR24][R6.64] ;  /* 0x00000018065dc981 */ /* 0x0000a4000c1e1100 */
[----:B0-----:R-:W0:Y:S02]  /*294c0*/  S2R R7, SR_TID.X ;  /* 0x0000000000077919 */ /* 0x001e240000002100 */
[----:B0-----:R-:W-:-:S02]  /*294d0*/  SHF.R.U32.HI R6, RZ, 0x6, R7 ;  /* 0x00000006ff067819 */ /* 0x001fc40000011607 */
[----:B------:R-:W2:Y:S01]  /*294e0*/  LDL R7, [R1+0x134] ;  /* 0x0001340001077983 */ /* 0x000ea20000100800 */
[----:B------:R-:W-:-:S04]  /*294f0*/  SGXT.U32 R2, R2, 0x1 ;  /* 0x000000010202781a */ /* 0x000fc80000000000 */
[----:B------:R-:W-:-:S04]  /*29500*/  LOP3.LUT R2, R2, 0x74, RZ, 0xfc, !PT ;  /* 0x0000007402027812 */ /* 0x000fc800078efcff */
[----:B------:R-:W-:Y:S02]  /*29510*/  ISETP.GE.AND P2, PT, R2, UR4, PT ;  /* 0x0000000402007c0c */ /* 0x000fe4000bf46270 */
[----:B------:R-:W-:-:S04]  /*29520*/  SGXT.U32 R6, R6, 0x1 ;  /* 0x000000010606781a */ /* 0x000fc80000000000 */
[----:B------:R-:W-:-:S04]  /*29530*/  LOP3.LUT R6, R6, 0x7a, RZ, 0xfc, !PT ;  /* 0x0000007a06067812 */ /* 0x000fc800078efcff */
[----:B------:R-:W-:-:S03]  /*29540*/  ISETP.GE.AND P4, PT, R6, UR4, PT ;  /* 0x0000000406007c0c */ /* 0x000fc6000bf86270 */
[----:B------:R-:W-:-:S05]  /*29550*/  @!P2 IMAD.MOV.U32 R6, RZ, RZ, R79 ;  /* 0x000000ffff06a224 */ /* 0x000fca00078e004f */
[----:B--2---:R0:W2:Y:S04]  /*29560*/  @!P2 LDG.E.U8 R30, desc[UR24][R6.64] ;  /* 0x00000018061ea981 */ /* 0x0040a8000c1e1100 */
[----:B------:R-:W0:Y:S04]  /*29570*/  LDL R6, [R1+0x13c] ;  /* 0x00013c0001067983 */ /* 0x000e280000100800 */
[----:B------:R-:W0:Y:S01]  /*29580*/  LDL R7, [R1+0x140] ;  /* 0x0001400001077983 */ /* 0x000e220000100800 */
[----:B------:R-:W1:Y:S01]  /*29590*/  S2R R79, SR_TID.X ;  /* 0x00000000004f7919 */ /* 0x000e620000002100 */
[----:B0-----:R-:W-:-:S04]  /*295a0*/  @!P3 LOP3.LUT R7, R7, R6, RZ, 0x3c, !PT ;  /* 0x000000060707b212 */ /* 0x001fc800078e3cff */
[----:B------:R-:W-:-:S04]  /*295b0*/  @!P3 LOP3.LUT R6, R7, R6, RZ, 0x3c, !PT ;  /* 0x000000060706b212 */ /* 0x000fc800078e3cff */
[----:B------:R-:W-:-:S05]  /*295c0*/  @!P3 LOP3.LUT R7, R7, R6, RZ, 0x3c, !PT ;  /* 0x000000060707b212 */ /* 0x000fca00078e3cff */
[----:B------:R0:W2:Y:S04]  /*295d0*/  @!P3 LDG.E.U8 R14, desc[UR24][R6.64] ;  /* 0x00000018060eb981 */ /* 0x0000a8000c1e1100 */
[----:B------:R-:W2:Y:S01]  /*295e0*/  LDL R7, [R1+0x144] ;  /* 0x0001440001077983 */ /* 0x000ea20000100800 */
[----:B-1----:R-:W-:Y:S01]  /*295f0*/  SHF.R.U32.HI R79, RZ, 0x6, R79 ;  /* 0x00000006ff4f7819 */ /* 0x002fe2000001164f */
[----:B0-----:R-:W-:Y:S01]  /*29600*/  @!P5 IMAD.MOV.U32 R6, RZ, RZ, R8 ;  /* 0x000000ffff06d224 */ /* 0x001fe200078e0008 */
[----:B------:R-:W-:Y:S01]  /*29610*/  PRMT R100, RZ, 0x7610, R100 ;  /* 0x00007610ff647816 */ /* 0x000fe20000000064 */
[----:B------:R-:W3:Y:S01]  /*29620*/  LDL R8, [R1+0x960] ;  /* 0x0009600001087983 */ /* 0x000ee20000100800 */
[----:B------:R-:W-:-:S04]  /*29630*/  SGXT.U32 R79, R79, 0x1 ;  /* 0x000000014f4f781a */ /* 0x000fc80000000000 */
[----:B------:R-:W-:Y:S02]  /*29640*/  LOP3.LUT R79, R79, 0x7c, RZ, 0xfc, !PT ;  /* 0x0000007c4f4f7812 */ /* 0x000fe400078efcff */
[----:B------:R-:W-:Y:S02]  /*29650*/  PRMT R91, RZ, 0x7610, R91 ;  /* 0x00007610ff5b7816 */ /* 0x000fe4000000005b */
[----:B------:R-:W-:Y:S02]  /*29660*/  ISETP.GE.AND P2, PT, R79, UR4, PT ;  /* 0x000000044f007c0c */ /* 0x000fe4000bf46270 */
[----:B------:R-:W4:Y:S04]  /*29670*/  LDL R79, [R1+0x158] ;  /* 0x00015800014f7983 */ /* 0x000f280000100800 */
[----:B--2---:R0:W2:Y:S02]  /*29680*/  @!P5 LDG.E.U8 R100, desc[UR24][R6.64] ;  /* 0x000000180664d981 */ /* 0x0040a4000c1e1100 */
[----:B0-----:R-:W-:-:S02]  /*29690*/  @!P4 IMAD.MOV.U32 R6, RZ, RZ, R36 ;  /* 0x000000ffff06c224 */ /* 0x001fc400078e0024 */
[----:B---3--:R-:W-:Y:S01]  /*296a0*/  @!P4 IMAD.MOV.U32 R7, RZ, RZ, R37 ;  /* 0x000000ffff07c224 */ /* 0x008fe200078e0025 */
[----:B------:R-:W-:Y:S01]  /*296b0*/  PRMT R29, RZ, 0x7610, R29 ;  /* 0x00007610ff1d7816 */ /* 0x000fe2000000001d */
[----:B------:R-:W3:Y:S04]  /*296c0*/  LDL R37, [R1+0x964] ;  /* 0x0009640001257983 */ /* 0x000ee80000100800 */
[----:B------:R4:W2:Y:S04]  /*296d0*/  @!P4 LDG.E.U8 R91, desc[UR24][R6.64] ;  /* 0x00000018065bc981 */ /* 0x0008a8000c1e1100 */
[----:B------:R-:W2:Y:S04]  /*296e0*/  LDL R36, [R1+0x968] ;  /* 0x0009680001247983 */ /* 0x000ea80000100800 */
[----:B------:R-:W2:Y:S01]  /*296f0*/  LDL R7, [R1+0x154] ;  /* 0x0001540001077983 */ /* 0x000ea20000100800 */
[----:B----4-:R-:W-:Y:S01]  /*29700*/  @!P2 IMAD.MOV.U32 R6, RZ, RZ, R79 ;  /* 0x000000ffff06a224 */ /* 0x010fe200078e004f */
[----:B------:R-:W-:-:S02]  /*29710*/  UISETP.GE.AND UP2, UPT, UR26, UR4, UPT ;  /* 0x000000041a00728c */ /* 0x000fc4000bf46270 */
[----:B------:R-:W-:Y:S01]  /*29720*/  UISETP.GE.AND UP1, UPT, UR27, UR4, UPT ;  /* 0x000000041b00728c */ /* 0x000fe2000bf26270 */
[----:B------:R-:W-:Y:S01]  /*29730*/  PRMT R27, RZ, 0x7610, R27 ;  /* 0x00007610ff1b7816 */ /* 0x000fe2000000001b */
[----:B------:R-:W4:Y:S02]  /*29740*/  LDL R79, [R1+0x970] ;  /* 0x00097000014f7983 */ /* 0x000f240000100800 */
[----:B------:R-:W-:Y:S02]  /*29750*/  PLOP3.LUT P3, PT, PT, PT, UP2, 0x80, 0x8 ;  /* 0x000000000008781c */ /* 0x000fe40003f6f028 */
[----:B------:R-:W-:Y:S01]  /*29760*/  PLOP3.LUT P5, PT, PT, PT, UP2, 0x80, 0x8 ;  /* 0x000000000008781c */ /* 0x000fe20003faf028 */
[----:B--2---:R0:W2:Y:S04]  /*29770*/  @!P2 LDG.E.U8 R29, desc[UR24][R6.64] ;  /* 0x00000018061da981 */ /* 0x0040a8000c1e1100 */
[----:B------:R-:W2:Y:S01]  /*29780*/  LDL R7, [R1+0x95c] ;  /* 0x00095c0001077983 */ /* 0x000ea20000100800 */
[----:B------:R-:W-:-:S02]  /*29790*/  PLOP3.LUT P4, PT, PT, PT, UP1, 0x80, 0x8 ;  /* 0x000000000008781c */ /* 0x000fc40003f8f018 */
[----:B------:R-:W-:-:S03]  /*297a0*/  PLOP3.LUT P6, PT, PT, PT, UP1, 0x80, 0x8 ;  /* 0x000000000008781c */ /* 0x000fc60003fcf018 */
[----:B0-----:R-:W-:Y:S01]  /*297b0*/  @!P3 IMAD.MOV.U32 R6, RZ, RZ, R8 ;  /* 0x000000ffff06b224 */ /* 0x001fe200078e0008 */
[----:B------:R-:W-:Y:S01]  /*297c0*/  PRMT R25, RZ, 0x7610, R25 ;  /* 0x00007610ff197816 */ /* 0x000fe20000000019 */
[----:B------:R-:W-:Y:S01]  /*297d0*/  UISETP.GE.AND UP2, UPT, UR28, UR4, UPT ;  /* 0x000000041c00728c */ /* 0x000fe2000bf46270 */
[----:B------:R-:W-:Y:S01]  /*297e0*/  PRMT R23, RZ, 0x7610, R23 ;  /* 0x00007610ff177816 */ /* 0x000fe20000000017 */
[----:B------:R-:W3:Y:S04]  /*297f0*/  LDL R8, [R1+0x978] ;  /* 0x0009780001087983 */ /* 0x000ee80000100800 */
[----:B--2---:R0:W2:Y:S02]  /*29800*/  @!P5 LDG.E.U8 R27, desc[UR24][R6.64] ;  /* 0x00000018061bd981 */ /* 0x0040a4000c1e1100 */
[----:B0-----:R-:W-:-:S02]  /*29810*/  @!P4 IMAD.MOV.U32 R6, RZ, RZ, R36 ;  /* 0x000000ffff06c224 */ /* 0x001fc400078e0024 */
[----:B---3--:R-:W-:Y:S01]  /*29820*/  @!P4 IMAD.MOV.U32 R7, RZ, RZ, R37 ;  /* 0x000000ffff07c224 */ /* 0x008fe200078e0025 */
[----:B------:R-:W-:Y:S01]  /*29830*/  PLOP3.LUT P2, PT, PT, PT, UP2, 0x80, 0x8 ;  /* 0x000000000008781c */ /* 0x000fe20003f4f028 */
[----:B------:R-:W3:Y:S04]  /*29840*/  LDL R37, [R1+0x97c] ;  /* 0x00097c0001257983 */ /* 0x000ee80000100800 */
[----:B------:R4:W2:Y:S01]  /*29850*/  @!P6 LDG.E.U8 R25, desc[UR24][R6.64] ;  /* 0x000000180619e981 */ /* 0x0008a2000c1e1100 */
[----:B------:R-:W-:-:S03]  /*29860*/  PLOP3.LUT P5, PT, PT, PT, UP2, 0x80, 0x8 ;  /* 0x000000000008781c */ /* 0x000fc60003faf028 */
[----:B------:R-:W2:Y:S04]  /*29870*/  LDL R36, [R1+0x980] ;  /* 0x0009800001247983 */ /* 0x000ea80000100800 */
[----:B------:R-:W2:Y:S01]  /*29880*/  LDL R7, [R1+0x96c] ;  /* 0x00096c0001077983 */ /* 0x000ea20000100800 */
[----:B----4-:R-:W-:Y:S01]  /*29890*/  @!P2 IMAD.MOV.U32 R6, RZ, RZ, R79 ;  /* 0x000000ffff06a224 */ /* 0x010fe200078e004f */
[----:B------:R-:W-:Y:S02]  /*298a0*/  UISETP.GE.AND UP1, UPT, UR29, UR4, UPT ;  /* 0x000000041d00728c */ /* 0x000fe4000bf26270 */
[----:B------:R-:W-:Y:S01]  /*298b0*/  UISETP.GE.AND UP2, UPT, UR30, UR4, UPT ;  /* 0x000000041e00728c */ /* 0x000fe2000bf46270 */
[----:B------:R-:W-:Y:S01]  /*298c0*/  PRMT R21, RZ, 0x7610, R21 ;  /* 0x00007610ff157816 */ /* 0x000fe20000000015 */
[----:B------:R-:W4:Y:S02]  /*298d0*/  LDL R79, [R1+0x988] ;  /* 0x00098800014f7983 */ /* 0x000f240000100800 */
[----:B------:R-:W-:-:S02]  /*298e0*/  PLOP3.LUT P3, PT, PT, PT, UP1, 0x80, 0x8 ;  /* 0x000000000008781c */ /* 0x000fc40003f6f018 */
[----:B------:R-:W-:Y:S01]  /*298f0*/  PLOP3.LUT P4, PT, PT, PT, UP1, 0x80, 0x8 ;  /* 0x000000000008781c */ /* 0x000fe20003f8f018 */
[----:B--2---:R0:W2:Y:S04]  /*29900*/  @!P5 LDG.E.U8 R23, desc[UR24][R6.64] ;  /* 0x000000180617d981 */ /* 0x0040a8000c1e1100 */
[----:B------:R-:W2:Y:S01]  /*29910*/  LDL R7, [R1+0x974] ;  /* 0x0009740001077983 */ /* 0x000ea20000100800 */
[----:B------:R-:W-:Y:S02]  /*29920*/  PLOP3.LUT P6, PT, PT, PT, UP2, 0x80, 0x8 ;  /* 0x000000000008781c */ /* 0x000fe40003fcf028 */
[----:B------:R-:W-:-:S03]  /*29930*/  PLOP3.LUT P2, PT, PT, PT, UP2, 0x80, 0x8 ;  /* 0x000000000008781c */ /* 0x000fc60003f4f028 */
[----:B0-----:R-:W-:Y:S01]  /*29940*/  @!P3 IMAD.MOV.U32 R6, RZ, RZ, R8 ;  /* 0x000000ffff06b224 */ /* 0x001fe200078e0008 */
[----:B------:R-:W-:Y:S01]  /*29950*/  PRMT R19, RZ, 0x7610, R19 ;  /* 0x00007610ff137816 */ /* 0x000fe20000000013 */
[----:B------:R-:W-:-:S03]  /*29960*/  UISETP.GE.AND UP1, UPT, UR31, UR4, UPT ;  /* 0x000000041f00728c */ /* 0x000fc6000bf26270 */
[----:B--2---:R0:W2:Y:S03]  /*29970*/  @!P4 LDG.E.U8 R21, desc[UR24][R6.64] ;  /* 0x000000180615c981 */ /* 0x0040a6000c1e1100 */
[----:B0-----:R-:W-:Y:S02]  /*29980*/  @!P6 IMAD.MOV.U32 R6, RZ, RZ, R36 ;  /* 0x000000ffff06e224 */ /* 0x001fe400078e0024 */
[----:B---3--:R-:W-:Y:S01]  /*29990*/  @!P6 IMAD.MOV.U32 R7, RZ, RZ, R37 ;  /* 0x000000ffff07e224 */ /* 0x008fe200078e0025 */
[----:B------:R-:W-:Y:S01]  /*299a0*/  PLOP3.LUT P5, PT, PT, PT, UP1, 0x80, 0x8 ;  /* 0x000000000008781c */ /* 0x000fe20003faf018 */
[----:B------:R-:W3:Y:S04]  /*299b0*/  LDL R37, [R1+0x994] ;  /* 0x0009940001257983 */ /* 0x000ee80000100800 */
[----:B------:R4:W2:Y:S01]  /*299c0*/  @!P2 LDG.E.U8 R19, desc[UR24][R6.64] ;  /* 0x000000180613a981 */ /* 0x0008a2000c1e1100 */
[----:B------:R-:W-:-:S02]  /*299d0*/  PLOP3.LUT P4, PT, PT, PT, UP1, 0x80, 0x8 ;  /* 0x000000000008781c */ /* 0x000fc40003f8f018 */
[----:B------:R-:W-:Y:S01]  /*299e0*/  PRMT R17, RZ, 0x7610, R17 ;  /* 0x00007610ff117816 */ /* 0x000fe20000000011 */
[----:B------:R-:W2:Y:S04]  /*299f0*/  LDL R36, [R1+0x998] ;  /* 0x0009980001247983 */ /* 0x000ea80000100800 */
[----:B------:R-:W2:Y:S01]  /*29a00*/  LDL R7, [R1+0x984] ;  /* 0x0009840001077983 */ /* 0x000ea20000100800 */
[----:B----4-:R-:W-:Y:S01]  /*29a10*/  @!P5 IMAD.MOV.U32 R6, RZ, RZ, R79 ;  /* 0x000000ffff06d224 */ /* 0x010fe200078e004f */
[----:B------:R-:W0:Y:S01]  /*29a20*/  S2R R8, SR_TID.X ;  /* 0x0000000000087919 */ /* 0x000e220000002100 */
[----:B------:R-:W-:Y:S02]  /*29a30*/  UISETP.GE.AND UP2, UPT, UR32, UR4, UPT ;  /* 0x000000042000728c */ /* 0x000fe4000bf46270 */
[----:B------:R-:W-:Y:S01]  /*29a40*/  UISETP.GE.AND UP1, UPT, UR11, UR4, UPT ;  /* 0x000000040b00728c */ /* 0x000fe2000bf26270 */
[----:B------:R-:W-:Y:S01]  /*29a50*/  PRMT R15, RZ, 0x7610, R15 ;  /* 0x00007610ff0f7816 */ /* 0x000fe2000000000f */
[----:B------:R-:W4:Y:S02]  /*29a60*/  LDL R79, [R1+0x160] ;  /* 0x00016000014f7983 */ /* 0x000f240000100800 */
[----:B------:R-:W-:-:S02]  /*29a70*/  PLOP3.LUT P3, PT, PT, PT, UP2, 0x80, 0x8 ;  /* 0x000000000008781c */ /* 0x000fc40003f6f028 */
[----:B--2---:R1:W2:Y:S04]  /*29a80*/  @!P4 LDG.E.U8 R17, desc[UR24][R6.64] ;  /* 0x000000180611c981 */ /* 0x0042a8000c1e1100 */
[----:B------:R-:W1:Y:S04]  /*29a90*/  LDL R6, [R1+0x98c] ;  /* 0x00098c0001067983 */ /* 0x000e680000100800 */
[----:B------:R-:W1:Y:S01]  /*29aa0*/  LDL R7, [R1+0x990] ;  /* 0x0009900001077983 */ /* 0x000e620000100800 */
[----:B0-----:R-:W-:Y:S02]  /*29ab0*/  SHF.R.U32.HI R8, RZ, 0x6, R8 ;  /* 0x00000006ff087819 */ /* 0x001fe40000011608 */
[----:B------:R-:W-:-:S02]  /*29ac0*/  PLOP3.LUT P2, PT, PT, PT, UP2, 0x80, 0x8 ;  /* 0x000000000008781c */ /* 0x000fc40003f4f028 */
[----:B------:R-:W-:Y:S02]  /*29ad0*/  PLOP3.LUT P6, PT, PT, PT, UP1, 0x80, 0x8 ;  /* 0x000000000008781c */ /* 0x000fe40003fcf018 */
[----:B------:R-:W-:Y:S02]  /*29ae0*/  SGXT.U32 R8, R8, 0x1 ;  /* 0x000000010808781a */ /* 0x000fe40000000000 */
[----:B------:R-:W-:Y:S02]  /*29af0*/  PLOP3.LUT P5, PT, PT, PT, UP1, 0x80, 0x8 ;  /* 0x000000000008781c */ /* 0x000fe40003faf018 */
[----:B------:R-:W-:Y:S02]  /*29b00*/  ISETP.GE.AND P4, PT, R8, UR4, PT ;  /* 0x0000000408007c0c */ /* 0x000fe4000bf86270 */
[----:B------:R-:W-:Y:S02]  /*29b10*/  PRMT R13, RZ, 0x7610, R13 ;  /* 0x00007610ff0d7816 */ /* 0x000fe4000000000d */
[----:B------:R-:W-:Y:S01]  /*29b20*/  PRMT R38, RZ, 0x7610, R38 ;  /* 0x00007610ff267816 */ /* 0x000fe20000000026 */
[----:B------:R-:W0:Y:S01]  /*29b30*/  S2R R2, SR_TID.X ;  /* 0x0000000000027919 */ /* 0x000e220000002100 */
[----:B-1----:R-:W-:-:S04]  /*29b40*/  @!P3 LOP3.LUT R7, R7, R6, RZ, 0x3c, !PT ;  /* 0x000000060707b212 */ /* 0x002fc800078e3cff */
[----:B------:R-:W-:-:S04]  /*29b50*/  @!P3 LOP3.LUT R6, R7, R6, RZ, 0x3c, !PT ;  /* 0x000000060706b212 */ /* 0x000fc800078e3cff */
[----:B------:R-:W-:-:S05]  /*29b60*/  @!P3 LOP3.LUT R7, R7, R6, RZ, 0x3c, !PT ;  /* 0x000000060707b212 */ /* 0x000fca00078e3cff */
[----:B------:R1:W2:Y:S02]  /*29b70*/  @!P2 LDG.E.U8 R15, desc[UR24][R6.64] ;  /* 0x00000018060fa981 */ /* 0x0002a4000c1e1100 */
[----:B-1----:R-:W-:Y:S02]  /*29b80*/  @!P6 IMAD.MOV.U32 R6, RZ, RZ, R36 ;  /* 0x000000ffff06e224 */ /* 0x002fe400078e0024 */
[----:B---3--:R-:W-:Y:S01]  /*29b90*/  @!P6 IMAD.MOV.U32 R7, RZ, RZ, R37 ;  /* 0x000000ffff07e224 */ /* 0x008fe200078e0025 */
[----:B0-----:R-:W-:Y:S01]  /*29ba0*/  LOP3.LUT R2, R2, 0x7f, RZ, 0xc0, !PT ;  /* 0x0000007f02027812 */ /* 0x001fe200078ec0ff */
[----:B------:R-:W3:Y:S04]  /*29bb0*/  LDL R37, [R1+0x27c] ;  /* 0x00027c0001257983 */ /* 0x000ee80000100800 */
[----:B------:R0:W2:Y:S01]  /*29bc0*/  @!P5 LDG.E.U8 R13, desc[UR24][R6.64] ;  /* 0x00000018060dd981 */ /* 0x0000a2000c1e1100 */
[----:B------:R-:W-:-:S02]  /*29bd0*/  PRMT R12, RZ, 0x7610, R12 ;  /* 0x00007610ff0c7816 */ /* 0x000fc4000000000c */
[----:B------:R-:W-:Y:S01]  /*29be0*/  PRMT R11, RZ, 0x7610, R11 ;  /* 0x00007610ff0b7816 */ /* 0x000fe2000000000b */
[----:B------:R-:W3:Y:S01]  /*29bf0*/  LDL R36, [R1+0x280] ;  /* 0x0002800001247983 */ /* 0x000ee20000100800 */
[----:B0-----:R-:W-:Y:S02]  /*29c00*/  @!P4 IMAD.MOV.U32 R6, RZ, RZ, R142 ;  /* 0x000000ffff06c224 */ /* 0x001fe400078e008e */
[----:B------:R-:W-:-:S05]  /*29c10*/  @!P4 IMAD.MOV.U32 R7, RZ, RZ, R141 ;  /* 0x000000ffff07c224 */ /* 0x000fca00078e008d */
[----:B------:R4:W2:Y:S01]  /*29c20*/  @!P4 LDG.E.U8 R38, desc[UR24][R6.64] ;  /* 0x000000180626c981 */ /* 0x0008a2000c1e1100 */
[----:B------:R-:W-:Y:S06]  /*29c30*/  BAR.SYNC.DEFER_BLOCKING 0x0 ;  /* 0x0000000000007b1d */ /* 0x000fec0000010000 */
[----:B------:R-:W2:Y:S01]  /*29c40*/  LDL R7, [R1+0x15c] ;  /* 0x00015c0001077983 */ /* 0x000ea20000100800 */
[----:B------:R-:W-:-:S13]  /*29c50*/  ISETP.GE.AND P3, PT, R2, UR4, PT ;  /* 0x0000000402007c0c */ /* 0x000fda000bf66270 */
[----:B----4-:R-:W-:Y:S01]  /*29c60*/  @!P3 IMAD.MOV.U32 R6, RZ, RZ, R79 ;  /* 0x000000ffff06b224 */ /* 0x010fe200078e004f */
[----:B------:R-:W-:Y:S01]  /*29c70*/  PRMT R10, RZ, 0x7610, R10 ;  /* 0x00007610ff0a7816 */ /* 0x000fe2000000000a */
[----:B------:R-:W4:Y:S04]  /*29c80*/  LDL R79, [R1+0x618] ;  /* 0x00061800014f7983 */ /* 0x000f280000100800 */
[----:B--2---:R0:W2:Y:S04]  /*29c90*/  @!P3 LDG.E.U8 R12, desc[UR24][R6.64] ;  /* 0x00000018060cb981 */ /* 0x0040a8000c1e1100 */
[----:B------:R-:W0:Y:S04]  /*29ca0*/  LDL R6, [R1+0x19c] ;  /* 0x00019c0001067983 */ /* 0x000e280000100800 */
[----:B------:R-:W0:Y:S02]  /*29cb0*/  LDL R7, [R1+0x1a0] ;  /* 0x0001a00001077983 */ /* 0x000e240000100800 */
[----:B0-----:R-:W-:-:S04]  /*29cc0*/  @!P3 LOP3.LUT R7, R7, R6, RZ, 0x3c, !PT ;  /* 0x000000060707b212 */ /* 0x001fc800078e3cff */
[----:B------:R-:W-:-:S04]  /*29cd0*/  @!P3 LOP3.LUT R6, R7, R6, RZ, 0x3c, !PT ;  /* 0x000000060706b212 */ /* 0x000fc800078e3cff */
[----:B------:R-:W-:-:S05]  /*29ce0*/  @!P3 LOP3.LUT R7, R7, R6, RZ, 0x3c, !PT ;  /* 0x000000060707b212 */ /* 0x000fca00078e3cff */
[----:B------:R0:W2:Y:S04]  /*29cf0*/  @!P3 LDG.E.U8 R11, desc[UR24][R6.64] ;  /* 0x00000018060bb981 */ /* 0x0000a8000c1e1100 */
[----:B------:R-:W0:Y:S04]  /*29d00*/  LDL R6, [R1+0x1dc] ;  /* 0x0001dc0001067983 */ /* 0x000e280000100800 */
[----:B------:R-:W0:Y:S01]  /*29d10*/  LDL R7, [R1+0x1e0] ;  /* 0x0001e00001077983 */ /* 0x000e220000100800 */
[----:B------:R-:W-:-:S06]  /*29d20*/  PRMT R8, RZ, 0x7610, R8 ;  /* 0x00007610ff087816 */ /* 0x000fcc0000000008 */
[----:B---3--:R1:W3:Y:S04]  /*29d30*/  @!P3 LDG.E.U8 R8, desc[UR24][R36.64] ;  /* 0x000000182408b981 */ /* 0x0082e8000c1e1100 */
[----:B------:R-:W1:Y:S04]  /*29d40*/  LDL R36, [R1+0x5ec] ;  /* 0x0005ec0001247983 */ /* 0x000e680000100800 */
[----:B------:R-:W1:Y:S01]  /*29d50*/  LDL R37, [R1+0x5f0] ;  /* 0x0005f00001257983 */ /* 0x000e620000100800 */
[----:B0-----:R-:W-:-:S04]  /*29d60*/  @!P3 LOP3.LUT R7, R7, R6, RZ, 0x3c, !PT ;  /* 0x000000060707b212 */ /* 0x001fc800078e3cff */
[----:B------:R-:W-:-:S04]  /*29d70*/  @!P3 LOP3.LUT R6, R7, R6, RZ, 0x3c, !PT ;  /* 0x000000060706b212 */ /* 0x000fc800078e3cff */
[----:B------:R-:W-:-:S05]  /*29d80*/  @!P3 LOP3.LUT R7, R7, R6, RZ, 0x3c, !PT ;  /* 0x000000060707b212 */ /* 0x000fca00078e3cff */
[----:B------:R0:W2:Y:S04]  /*29d90*/  @!P3 LDG.E.U8 R10, desc[UR24][R6.64] ;  /* 0x00000018060ab981 */ /* 0x0000a8000c1e1100 */
[----:B------:R-:W0:Y:S04]  /*29da0*/  LDL R6, [R1+0x23c] ;  /* 0x00023c0001067983 */ /* 0x000e280000100800 */
[----:B------:R-:W0:Y:S01]  /*29db0*/  LDL R7, [R1+0x240] ;  /* 0x0002400001077983 */ /* 0x000e220000100800 */
[----:B------:R-:W-:Y:S02]  /*29dc0*/  PRMT R9, RZ, 0x7610, R9 ;  /* 0x00007610ff097816 */ /* 0x000fe40000000009 */
[----:B-1----:R-:W-:-:S04]  /*29dd0*/  @!P3 LOP3.LUT R37, R37, R36, RZ, 0x3c, !PT ;  /* 0x000000242525b212 */ /* 0x002fc800078e3cff */
[----:B------:R-:W-:-:S04]  /*29de0*/  @!P3 LOP3.LUT R36, R37, R36, RZ, 0x3c, !PT ;  /* 0x000000242524b212 */ /* 0x000fc800078e3cff */
[----:B------:R-:W-:Y:S02]  /*29df0*/  @!P3 LOP3.LUT R37, R37, R36, RZ, 0x3c, !PT ;  /* 0x000000242525b212 */ /* 0x000fe400078e3cff */
[----:B0-----:R-:W-:-:S04]  /*29e00*/  @!P3 LOP3.LUT R7, R7, R6, RZ, 0x3c, !PT ;  /* 0x000000060707b212 */ /* 0x001fc800078e3cff */
[----:B------:R-:W-:-:S04]  /*29e10*/  @!P3 LOP3.LUT R6, R7, R6, RZ, 0x3c, !PT ;  /* 0x000000060706b212 */ /* 0x000fc800078e3cff */
[----:B------:R-:W-:-:S05]  /*29e20*/  @!P3 LOP3.LUT R7, R7, R6, RZ, 0x3c, !PT ;  /* 0x000000060707b212 */ /* 0x000fca00078e3cff */
[----:B------:R0:W2:Y:S02]  /*29e30*/  @!P3 LDG.E.U8 R9, desc[UR24][R6.64] ;  /* 0x000000180609b981 */ /* 0x0000a4000c1e1100 */
[----:B0-----:R-:W-:-:S06]  /*29e40*/  PRMT R7, RZ, 0x7610, R7 ;  /* 0x00007610ff077816 */ /* 0x001fcc0000000007 */
[----:B------:R4:W2:Y:S04]  /*29e50*/  @!P3 LDG.E.U8 R7, desc[UR24][R36.64] ;  /* 0x000000182407b981 */ /* 0x0008a8000c1e1100 */
[----:B------:R-:W2:Y:S01]  /*29e60*/  LDL R37, [R1+0x614] ;  /* 0x0006140001257983 */ /* 0x000ea20000100800 */
[----:B------:R-:W-:Y:S01]  /*29e70*/  PRMT R6, RZ, 0x7610, R6 ;  /* 0x00007610ff067816 */ /* 0x000fe20000000006 */
        /* <DEDUP_REMOVED lines=12> */
[----:B------:R-:W-:Y:S02]  /*29f40*/  PRMT R135, RZ, 0x7610, R135 ;  /* 0x00007610ff877816 */ /* 0x000fe40000000087 */
        /* <DEDUP_REMOVED lines=348> */
[----:B------:R-:W-:Y:S02]  /*2b510*/  PRMT R41, RZ, 0x7610, R41 ;  /* 0x00007610ff297816 */ /* 0x000fe40000000029 */
[----:B------:R-:W-:Y:S02]  /*2b520*/  PRMT R40, RZ, 0x7610, R40 ;  /* 0x00007610ff287816 */ /* 0x000fe40000000028 */
[----:B------:R-:W-:Y:S01]  /*2b530*/  PRMT R39, RZ, 0x7610, R39 ;  /* 0x00007610ff277816 */ /* 0x000fe20000000027 */
[----:B------:R0:W-:Y:S04]  /*2b540*/  STS.U8 [R2+UR10+0x12200], R78 ;  /* 0x0122004e02007988 */ /* 0x0001e8000800000a */
[----:B------:R-:W4:Y:S04]  /*2b550*/  LDL R79, [R1+0x1b0] ;  /* 0x0001b000014f7983 */ /* 0x000f280000100800 */
[----:B0-----:R-:W4:Y:S04]  /*2b560*/  LDL R78, [R1+0x1ac] ;  /* 0x0001ac00014e7983 */ /* 0x001f280000100800 */
        /* <DEDUP_REMOVED lines=21> */
[----:B----4-:R-:W-:-:S03]  /*2b6c0*/  @!P3 LOP3.LUT R79, R79, R78, RZ, 0x3c, !PT ;  /* 0x0000004e4f4fb212 */ /* 0x010fc600078e3cff */
[----:B------:R1:W-:Y:S01]  /*2b6d0*/  STS.U8 [R2+UR10+0x12000], R38 ;  /* 0x0120002602007988 */ /* 0x0003e2000800000a */
[C---:B------:R-:W-:Y:S02]  /*2b6e0*/  @!P3 LOP3.LUT R78, R79.reuse, R78, RZ, 0x3c, !PT ;  /* 0x0000004e4f4eb212 */ /* 0x040fe400078e3cff */
[----:B-1----:R-:W-:Y:S02]  /*2b6f0*/  PRMT R38, RZ, 0x7610, R38 ;  /* 0x00007610ff267816 */ /* 0x002fe40000000026 */
[----:B------:R-:W-:Y:S02]  /*2b700*/  @!P3 LOP3.LUT R79, R79, R78, RZ, 0x3c, !PT ;  /* 0x0000004e4f4fb212 */ /* 0x000fe400078e3cff */
[----:B0-----:R-:W-:-:S04]  /*2b710*/  @!P3 LOP3.LUT R37, R37, R36, RZ, 0x3c, !PT ;  /* 0x000000242525b212 */ /* 0x001fc800078e3cff */
[----:B------:R-:W-:-:S04]  /*2b720*/  @!P3 LOP3.LUT R36, R37, R36, RZ, 0x3c, !PT ;  /* 0x000000242524b212 */ /* 0x000fc800078e3cff */
[----:B------:R-:W-:-:S05]  /*2b730*/  @!P3 LOP3.LUT R37, R37, R36, RZ, 0x3c, !PT ;  /* 0x000000242525b212 */ /* 0x000fca00078e3cff */
[----:B------:R0:W4:Y:S02]  /*2b740*/  @!P3 LDG.E.U8 R38, desc[UR24][R36.64] ;  /* 0x000000182426b981 */ /* 0x000124000c1e1100 */
[----:B0-----:R-:W-:-:S06]  /*2b750*/  PRMT R37, RZ, 0x7610, R37 ;  /* 0x00007610ff257816 */ /* 0x001fcc0000000025 */
        /* <DEDUP_REMOVED lines=9> */
[----:B------:R-:W0:Y:S04]  /*2b7f0*/  LDL R79, [R1+0x250] ;  /* 0x00025000014f7983 */ /* 0x000e280000100800 */
[----:B------:R1:W-:Y:S02]  /*2b800*/  STS.U8 [R2+UR10+0x12600], R74 ;  /* 0x0126004a02007988 */ /* 0x0003e4000800000a */
[----:B-1----:R-:W-:-:S02]  /*2b810*/  PRMT R74, RZ, 0x7610, R74 ;  /* 0x00007610ff4a7816 */ /* 0x002fc4000000004a */
[----:B------:R1:W-:Y:S04]  /*2b820*/  STS.U8 [R2+UR10+0x12400], R83 ;  /* 0x0124005302007988 */ /* 0x0003e8000800000a */
[----:B------:R3:W-:Y:S04]  /*2b830*/  STS.U8 [R2+UR10+0x12a00], R82 ;  /* 0x012a005202007988 */ /* 0x0007e8000800000a */
[----:B-1----:R-:W2:Y:S04]  /*2b840*/  LDL R83, [R1+0x600] ;  /* 0x0006000001537983 */ /* 0x002ea80000100800 */
[----:B---3--:R-:W2:Y:S01]  /*2b850*/  LDL R82, [R1+0x5fc] ;  /* 0x0005fc0001527983 */ /* 0x008ea20000100800 */
[----:B0-----:R-:W-:-:S04]  /*2b860*/  @!P3 LOP3.LUT R79, R79, R78, RZ, 0x3c, !PT ;  /* 0x0000004e4f4fb212 */ /* 0x001fc800078e3cff */
[----:B------:R-:W-:-:S04]  /*2b870*/  @!P3 LOP3.LUT R78, R79, R78, RZ, 0x3c, !PT ;  /* 0x0000004e4f4eb212 */ /* 0x000fc800078e3cff */
[----:B------:R-:W-:-:S05]  /*2b880*/  @!P3 LOP3.LUT R79, R79, R78, RZ, 0x3c, !PT ;  /* 0x0000004e4f4fb212 */ /* 0x000fca00078e3cff */
[----:B------:R0:W3:Y:S04]  /*2b890*/  @!P3 LDG.E.U8 R74, desc[UR24][R78.64] ;  /* 0x000000184e4ab981 */ /* 0x0000e8000c1e1100 */
[----:B------:R-:W0:Y:S04]  /*2b8a0*/  LDL R78, [R1+0x28c] ;  /* 0x00028c00014e7983 */ /* 0x000e280000100800 */
[----:B------:R-:W0:Y:S01]  /*2b8b0*/  LDL R79, [R1+0x290] ;  /* 0x00029000014f7983 */ /* 0x000e220000100800 */
[----:B--2---:R-:W-:-:S03]  /*2b8c0*/  @!P3 LOP3.LUT R83, R83, R82, RZ, 0x3c, !PT ;  /* 0x000000525353b212 */ /* 0x004fc600078e3cff */
[----:B------:R1:W-:Y:S01]  /*2b8d0*/  STS.U8 [R2+UR10+0x12800], R76 ;  /* 0x0128004c02007988 */ /* 0x0003e2000800000a */
[C---:B------:R-:W-:Y:S02]  /*2b8e0*/  @!P3 LOP3.LUT R82, R83.reuse, R82, RZ, 0x3c, !PT ;  /* 0x000000525352b212 */ /* 0x040fe400078e3cff */
[----:B-1----:R-:W-:Y:S02]  /*2b8f0*/  PRMT R76, RZ, 0x7610, R76 ;  /* 0x00007610ff4c7816 */ /* 0x002fe4000000004c */
[----:B------:R-:W-:Y:S02]  /*2b900*/  @!P3 LOP3.LUT R83, R83, R82, RZ, 0x3c, !PT ;  /* 0x000000525353b212 */ /* 0x000fe400078e3cff */
[----:B0-----:R-:W-:-:S04]  /*2b910*/  @!P3 LOP3.LUT R79, R79, R78, RZ, 0x3c, !PT ;  /* 0x0000004e4f4fb212 */ /* 0x001fc800078e3cff */
[----:B------:R-:W-:-:S04]  /*2b920*/  @!P3 LOP3.LUT R78, R79, R78, RZ, 0x3c, !PT ;  /* 0x0000004e4f4eb212 */ /* 0x000fc800078e3cff */
[----:B------:R-:W-:-:S05]  /*2b930*/  @!P3 LOP3.LUT R79, R79, R78, RZ, 0x3c, !PT ;  /* 0x0000004e4f4fb212 */ /* 0x000fca00078e3cff */
[----:B------:R0:W2:Y:S02]  /*2b940*/  @!P3 LDG.E.U8 R76, desc[UR24][R78.64] ;  /* 0x000000184e4cb981 */ /* 0x0000a4000c1e1100 */
        /* <DEDUP_REMOVED lines=83> */
[----:B------:R-:W-:Y:S04]  /*2be80*/  STS.U8 [R2+UR10+0x12c00], R112 ;  /* 0x012c007002007988 */ /* 0x000fe8000800000a */
        /* <DEDUP_REMOVED lines=156> */
[----:B------:R-:W-:Y:S02]  /*2c850*/  PRMT R112, RZ, 0x7610, R112 ;  /* 0x00007610ff707816 */ /* 0x000fe40000000070 */
[----:B--2---:R-:W-:-:S04]  /*2c860*/  @!P3 LOP3.LUT R81, R81, R80, RZ, 0x3c, !PT ;  /* 0x000000505151b212 */ /* 0x004fc800078e3cff */
        /* <DEDUP_REMOVED lines=33> */
[----:B------:R-:W-:Y:S01]  /*2ca80*/  @!P3 LOP3.LUT R73, R73, R72, RZ, 0x3c, !PT ;  /* 0x000000484949b212 */ /* 0x000fe200078e3cff */
[----:B------:R1:W-:Y:S04]  /*2ca90*/  STS.U8 [R4+UR10+0x13300], R35 ;  /* 0x0133002304007988 */ /* 0x0003e8000800000a */
[----:B------:R2:W-:Y:S04]  /*2caa0*/  STS.U8 [R4+UR10+0x13500], R34 ;  /* 0x0135002204007988 */ /* 0x0005e8000800000a */
[----:B-1----:R-:W3:Y:S04]  /*2cab0*/  LDL R35, [R1+0x6b8] ;  /* 0x0006b80001237983 */ /* 0x002ee80000100800 */
[----:B--2---:R-:W3:Y:S01]  /*2cac0*/  LDL R34, [R1+0x6b4] ;  /* 0x0006b40001227983 */ /* 0x004ee20000100800 */
        /* <DEDUP_REMOVED lines=9> */
[----:B---3--:R-:W-:-:S04]  /*2cb60*/  @!P3 LOP3.LUT R35, R35, R34, RZ, 0x3c, !PT ;  /* 0x000000222323b212 */ /* 0x008fc800078e3cff */
[----:B------:R-:W-:-:S04]  /*2cb70*/  @!P3 LOP3.LUT R34, R35, R34, RZ, 0x3c, !PT ;  /* 0x000000222322b212 */ /* 0x000fc800078e3cff */
[----:B------:R-:W-:Y:S01]  /*2cb80*/  @!P3 LOP3.LUT R35, R35, R34, RZ, 0x3c, !PT ;  /* 0x000000222323b212 */ /* 0x000fe200078e3cff */
[----:B------:R1:W-:Y:S04]  /*2cb90*/  STS.U8 [R4+UR10+0x13700], R33 ;  /* 0x0137002104007988 */ /* 0x0003e8000800000a */
[----:B------:R3:W-:Y:S04]  /*2cba0*/  STS.U8 [R4+UR10+0x13900], R32 ;  /* 0x0139002004007988 */ /* 0x0007e8000800000a */
[----:B-1----:R-:W2:Y:S04]  /*2cbb0*/  LDL R33, [R1+0x6f8] ;  /* 0x0006f80001217983 */ /* 0x002ea80000100800 */
[----:B---3--:R-:W2:Y:S01]  /*2cbc0*/  LDL R32, [R1+0x6f4] ;  /* 0x0006f40001207983 */ /* 0x008ea20000100800 */
[----:B0-----:R-:W-:-:S04]  /*2cbd0*/  @!P3 LOP3.LUT R73, R73, R72, RZ, 0x3c, !PT ;  /* 0x000000484949b212 */ /* 0x001fc800078e3cff */
[----:B------:R-:W-:-:S04]  /*2cbe0*/  @!P3 LOP3.LUT R72, R73, R72, RZ, 0x3c, !PT ;  /* 0x000000484948b212 */ /* 0x000fc800078e3cff */
[----:B------:R-:W-:-:S05]  /*2cbf0*/  @!P3 LOP3.LUT R73, R73, R72, RZ, 0x3c, !PT ;  /* 0x000000484949b212 */ /* 0x000fca00078e3cff */
[----:B------:R0:W3:Y:S02]  /*2cc00*/  @!P3 LDG.E.U8 R81, desc[UR24][R72.64] ;  /* 0x000000184851b981 */ /* 0x0000e4000c1e1100 */
[----:B0-----:R-:W-:-:S06]  /*2cc10*/  PRMT R72, RZ, 0x7610, R72 ;  /* 0x00007610ff487816 */ /* 0x001fcc0000000048 */
        /* <DEDUP_REMOVED lines=24> */
[----:B-----5:R3:W-:Y:S04]  /*2cda0*/  STS.U8 [R5+UR10+0x12180], R28 ;  /* 0x0121801c05007988 */ /* 0x0207e8000800000a */
[----:B-1----:R-:W5:Y:S04]  /*2cdb0*/  LDL R29, [R1+0x778] ;  /* 0x00077800011d7983 */ /* 0x002f680000100800 */
[----:B---3--:R-:W5:Y:S01]  /*2cdc0*/  LDL R28, [R1+0x774] ;  /* 0x00077400011c7983 */ /* 0x008f620000100800 */
[----:B0-----:R-:W-:-:S04]  /*2cdd0*/  @!P3 LOP3.LUT R33, R33, R32, RZ, 0x3c, !PT ;  /* 0x000000202121b212 */ /* 0x001fc800078e3cff */
[----:B------:R-:W-:-:S04]  /*2cde0*/  @!P3 LOP3.LUT R32, R33, R32, RZ, 0x3c, !PT ;  /* 0x000000202120b212 */ /* 0x000fc800078e3cff */
[----:B------:R-:W-:-:S05]  /*2cdf0*/  @!P3 LOP3.LUT R33, R33, R32, RZ, 0x3c, !PT ;  /* 0x000000202121b212 */ /* 0x000fca00078e3cff */
[----:B------:R0:W3:Y:S02]  /*2ce00*/  @!P3 LDG.E.U8 R35, desc[UR24][R32.64] ;  /* 0x000000182023b981 */ /* 0x0000e4000c1e1100 */
[----:B0-----:R-:W-:-:S06]  /*2ce10*/  PRMT R32, RZ, 0x7610, R32 ;  /* 0x00007610ff207816 */ /* 0x001fcc0000000020 */
[----:B------:R0:W2:Y:S04]  /*2ce20*/  @!P3 LDG.E.U8 R32, desc[UR24][R30.64] ;  /* 0x000000181e20b981 */ /* 0x0000a8000c1e1100 */
[----:B------:R-:W0:Y:S04]  /*2ce30*/  LDL R30, [R1+0x754] ;  /* 0x00075400011e7983 */ /* 0x000e280000100800 */
[----:B------:R-:W0:Y:S01]  /*2ce40*/  LDL R31, [R1+0x758] ;  /* 0x00075800011f7983 */ /* 0x000e220000100800 */
[----:B------:R-:W-:Y:S02]  /*2ce50*/  PRMT R33, RZ, 0x7610, R33 ;  /* 0x00007610ff217816 */ /* 0x000fe40000000021 */
[----:B-----5:R-:W-:-:S04]  /*2ce60*/  @!P3 LOP3.LUT R29, R29, R28, RZ, 0x3c, !PT ;  /* 0x0000001c1d1db212 */ /* 0x020fc800078e3cff */
[----:B------:R-:W-:-:S04]  /*2ce70*/  @!P3 LOP3.LUT R28, R29, R28, RZ, 0x3c, !PT ;  /* 0x0000001c1d1cb212 */ /* 0x000fc800078e3cff */
[----:B------:R-:W-:Y:S01]  /*2ce80*/  @!P3 LOP3.LUT R29, R29, R28, RZ, 0x3c, !PT ;  /* 0x0000001c1d1db212 */ /* 0x000fe200078e3cff */
[----:B------:R1:W-:Y:S04]  /*2ce90*/  STS.U8 [R5+UR10+0x12380], R27 ;  /* 0x0123801b05007988 */ /* 0x0003e8000800000a */
[----:B------:R5:W-:Y:S04]  /*2cea0*/  STS.U8 [R5+UR10+0x12580], R26 ;  /* 0x0125801a05007988 */ /* 0x000be8000800000a */
[----:B-1----:R-:W2:Y:S04]  /*2ceb0*/  LDL R27, [R1+0x7b8] ;  /* 0x0007b800011b7983 */ /* 0x002ea80000100800 */
[----:B-----5:R-:W2:Y:S01]  /*2cec0*/  LDL R26, [R1+0x7b4] ;  /* 0x0007b400011a7983 */ /* 0x020ea20000100800 */
[----:B0-----:R-:W-:-:S04]  /*2ced0*/  @!P3 LOP3.LUT R31, R31, R30, RZ, 0x3c, !PT ;  /* 0x0000001e1f1fb212 */ /* 0x001fc800078e3cff */
[----:B------:R-:W-:-:S04]  /*2cee0*/  @!P3 LOP3.LUT R30, R31, R30, RZ, 0x3c, !PT ;  /* 0x0000001e1f1eb212 */ /* 0x000fc800078e3cff */
[----:B------:R-:W-:-:S05]  /*2cef0*/  @!P3 LOP3.LUT R31, R31, R30, RZ, 0x3c, !PT ;  /* 0x0000001e1f1fb212 */ /* 0x000fca00078e3cff */
[----:B------:R0:W5:Y:S02]  /*2cf00*/  @!P3 LDG.E.U8 R33, desc[UR24][R30.64] ;  /* 0x000000181e21b981 */ /* 0x000164000c1e1100 */
        /* <DEDUP_REMOVED lines=151> */
[----:B------:R-:W-:Y:S02]  /*2d880*/  @!P3 LOP3.LUT R9, R9, R8, RZ, 0x3c, !PT ;  /* 0x000000080909b212 */ /* 0x000fe400078e3cff */
        /* <DEDUP_REMOVED lines=8> */
[----:B------:R-:W-:-:S03]  /*2d910*/  PRMT R11, RZ, 0x7610, R11 ;  /* 0x00007610ff0b7816 */ /* 0x000fc6000000000b */
[----:B------:R1:W-:Y:S04]  /*2d920*/  STS.U8 [R2+UR10+0x9400], R7 ;  /* 0x0094000702007988 */ /* 0x0003e8000800000a */
[----:B-1----:R-:W2:Y:S01]  /*2d930*/  LDL R7, [R1+0x638] ;  /* 0x0006380001077983 */ /* 0x002ea20000100800 */
[----:B0-----:R-:W-:-:S04]  /*2d940*/  @!P3 LOP3.LUT R9, R9, R8, RZ, 0x3c, !PT ;  /* 0x000000080909b212 */ /* 0x001fc800078e3cff */
[----:B------:R-:W-:-:S04]  /*2d950*/  @!P3 LOP3.LUT R8, R9, R8, RZ, 0x3c, !PT ;  /* 0x000000080908b212 */ /* 0x000fc800078e3cff */
[----:B------:R-:W-:-:S05]  /*2d960*/  @!P3 LOP3.LUT R9, R9, R8, RZ, 0x3c, !PT ;  /* 0x000000080909b212 */ /* 0x000fca00078e3cff */
[----:B------:R0:W3:Y:S04]  /*2d970*/  @!P3 LDG.E.U8 R11, desc[UR24][R8.64] ;  /* 0x00000018080bb981 */ /* 0x0000e8000c1e1100 */
[----:B------:R-:W3:Y:S01]  /*2d980*/  LDL R9, [R1+0x634] ;  /* 0x0006340001097983 */ /* 0x000ee20000100800 */
[----:B0-----:R-:W-:-:S03]  /*2d990*/  PRMT R8, RZ, 0x7610, R8 ;  /* 0x00007610ff087816 */ /* 0x001fc60000000008 */
[----:B------:R2:W-:Y:S02]  /*2d9a0*/  STS.U8 [R2+UR10+0x9800], R6 ;  /* 0x0098000602007988 */ /* 0x0005e4000800000a */
[----:B--2---:R-:W-:Y:S02]  /*2d9b0*/  @!P3 IMAD.MOV.U32 R6, RZ, RZ, R7 ;  /* 0x000000ffff06b224 */ /* 0x004fe400078e0007 */
[----:B------:R0:W-:Y:S04]  /*2d9c0*/  STS.U8 [R2+UR10+0xf000], R70 ;  /* 0x00f0004602007988 */ /* 0x0001e8000800000a */
[----:B------:R1:W-:Y:S04]  /*2d9d0*/  STS.U8 [R2+UR10+0xf400], R69 ;  /* 0x00f4004502007988 */ /* 0x0003e8000800000a */
[----:B0-----:R-:W2:Y:S04]  /*2d9e0*/  LDL R70, [R1+0x190] ;  /* 0x0001900001467983 */ /* 0x001ea80000100800 */
[----:B-1----:R-:W2:Y:S04]  /*2d9f0*/  LDL R69, [R1+0x18c] ;  /* 0x00018c0001457983 */ /* 0x002ea80000100800 */
[----:B------:R0:W-:Y:S04]  /*2da00*/  STS.U8 [R2+UR10+0xb800], R129 ;  /* 0x00b8008102007988 */ /* 0x0001e8000800000a */
[----:B------:R1:W-:Y:S04]  /*2da10*/  STS.U8 [R2+UR10+0xec00], R71 ;  /* 0x00ec004702007988 */ /* 0x0003e8000800000a */
[----:B------:R4:W-:Y:S04]  /*2da20*/  STS.U8 [R2+UR10+0xb400], R130 ;  /* 0x00b4008202007988 */ /* 0x0009e8000800000a */
[----:B0-----:R-:W2:Y:S04]  /*2da30*/  LDL R129, [R1+0x198] ;  /* 0x0001980001817983 */ /* 0x001ea80000100800 */
[----:B-1----:R-:W2:Y:S04]  /*2da40*/  LDL R71, [R1+0x194] ;  /* 0x0001940001477983 */ /* 0x002ea80000100800 */
[----:B----4-:R-:W4:Y:S04]  /*2da50*/  LDL R130, [R1+0x1c4] ;  /* 0x0001c40001827983 */ /* 0x010f280000100800 */
[----:B------:R0:W-:Y:S04]  /*2da60*/  STS.U8 [R2+UR10+0xac00], R132 ;  /* 0x00ac008402007988 */ /* 0x0001e8000800000a */
[----:B------:R1:W-:Y:S04]  /*2da70*/  STS.U8 [R2+UR10+0xb000], R131 ;  /* 0x00b0008302007988 */ /* 0x0003e8000800000a */
[----:B------:R1:W-:Y:S04]  /*2da80*/  STS.U8 [R2+UR10+0xa400], R134 ;  /* 0x00a4008602007988 */ /* 0x0003e8000800000a */
[----:B------:R5:W-:Y:S04]  /*2da90*/  STS.U8 [R2+UR10+0xa800], R133 ;  /* 0x00a8008502007988 */ /* 0x000be8000800000a */
[----:B0-----:R-:W2:Y:S04]  /*2daa0*/  LDL R132, [R1+0x1d0] ;  /* 0x0001d00001847983 */ /* 0x001ea80000100800 */
[----:B-1----:R-:W2:Y:S04]  /*2dab0*/  LDL R131, [R1+0x1cc] ;  /* 0x0001cc0001837983 */ /* 0x002ea80000100800 */
[----:B------:R-:W2:Y:S04]  /*2dac0*/  LDL R134, [R1+0x1d8] ;  /* 0x0001d80001867983 */ /* 0x000ea80000100800 */
[----:B-----5:R-:W5:Y:S04]  /*2dad0*/  LDL R133, [R1+0x1d4] ;  /* 0x0001d40001857983 */ /* 0x020f680000100800 */
[----:B------:R0:W-:Y:S04]  /*2dae0*/  STS.U8 [R2+UR10+0x9c00], R136 ;  /* 0x009c008802007988 */ /* 0x0001e8000800000a */
[----:B------:R1:W-:Y:S04]  /*2daf0*/  STS.U8 [R2+UR10+0xa000], R135 ;  /* 0x00a0008702007988 */ /* 0x0003e8000800000a */
[----:B------:R-:W-:Y:S04]  /*2db00*/  STS.U8 [R2+UR10+0xbc00], R128 ;  /* 0x00bc008002007988 */ /* 0x000fe8000800000a */
[----:B0-----:R-:W2:Y:S04]  /*2db10*/  LDL R136, [R1+0x228] ;  /* 0x0002280001887983 */ /* 0x001ea80000100800 */
[----:B-1----:R-:W2:Y:S04]  /*2db20*/  LDL R135, [R1+0x204] ;  /* 0x0002040001877983 */ /* 0x002ea80000100800 */
        /* <DEDUP_REMOVED lines=37> */
[----:B------:R-:W-:Y:S01]  /*2dd80*/  STS.U8 [R3+UR10+0xe080], R46 ;  /* 0x00e0802e03007988 */ /* 0x000fe2000800000a */
[----:B---3--:R-:W-:-:S03]  /*2dd90*/  @!P3 IMAD.MOV.U32 R7, RZ, RZ, R9 ;  /* 0x000000ffff07b224 */ /* 0x008fc600078e0009 */
[----:B------:R-:W-:Y:S04]  /*2dda0*/  STS.U8 [R3+UR10+0xe480], R45 ;  /* 0x00e4802d03007988 */ /* 0x000fe8000800000a */
[----:B------:R0:W3:Y:S04]  /*2ddb0*/  @!P3 LDG.E.U8 R8, desc[UR24][R6.64] ;  /* 0x000000180608b981 */ /* 0x0000e8000c1e1100 */
[----:B------:R-:W2:Y:S04]  /*2ddc0*/  LDL R9, [R1+0x1c8] ;  /* 0x0001c80001097983 */ /* 0x000ea80000100800 */
[----:B------:R-:W-:Y:S04]  /*2ddd0*/  STS.U8 [R3+UR10+0xe880], R44 ;  /* 0x00e8802c03007988 */ /* 0x000fe8000800000a */
[----:B------:R-:W0:Y:S04]  /*2dde0*/  LDL R6, [R1+0x184] ;  /* 0x0001840001067983 */ /* 0x000e280000100800 */
[----:B------:R-:W0:Y:S04]  /*2ddf0*/  LDL R7, [R1+0x188] ;  /* 0x0001880001077983 */ /* 0x000e280000100800 */
        /* <DEDUP_REMOVED lines=66> */
[----:B------:R-:W-:Y:S04]  /*2e220*/  STS.U8 [R5+UR10+0xf580], R19 ;  /* 0x00f5801305007988 */ /* 0x000fe8000800000a */
[----:B------:R-:W-:Y:S04]  /*2e230*/  STS.U8 [R5+UR10+0xf980], R16 ;  /* 0x00f9801005007988 */ /* 0x000fe8000800000a */
[----:B------:R-:W-:Y:S04]  /*2e240*/  STS.U8 [R5+UR10+0xfd80], R17 ;  /* 0x00fd801105007988 */ /* 0x000fe8000800000a */
[----:B------:R2:W-:Y:S04]  /*2e250*/  STS.U8 [R140+UR10+0x8a00], R12 ;  /* 0x008a000c8c007988 */ /* 0x0005e8000800000a */
[----:B------:R3:W-:Y:S04]  /*2e260*/  STS.U8 [R140+UR10+0x8e00], R13 ;  /* 0x008e000d8c007988 */ /* 0x0007e8000800000a */
[----:B-1----:R-:W5:Y:S04]  /*2e270*/  LDL R21, [R1+0x234] ;  /* 0x0002340001157983 */ /* 0x002f680000100800 */
[----:B--2---:R-:W2:Y:S04]  /*2e280*/  LDL R12, [R1+0x230] ;  /* 0x00023000010c7983 */ /* 0x004ea80000100800 */
[----:B---3--:R-:W2:Y:S04]  /*2e290*/  LDL R13, [R1+0x22c] ;  /* 0x00022c00010d7983 */ /* 0x008ea80000100800 */
[----:B------:R-:W3:Y:S04]  /*2e2a0*/  LDL R20, [R1+0x238] ;  /* 0x0002380001147983 */ /* 0x000ee80000100800 */
[----:B------:R1:W-:Y:S04]  /*2e2b0*/  STS.U8 [R140+UR10+0x8200], R14 ;  /* 0x0082000e8c007988 */ /* 0x0003e8000800000a */
[----:B------:R0:W-:Y:S04]  /*2e2c0*/  STS.U8 [R140+UR10+0x8600], R15 ;  /* 0x0086000f8c007988 */ /* 0x0001e8000800000a */
[----:B------:R-:W3:Y:S04]  /*2e2d0*/  LDL R23, [R1+0x26c] ;  /* 0x00026c0001177983 */ /* 0x000ee80000100800 */
[----:B-1----:R-:W3:Y:S04]  /*2e2e0*/  LDL R14, [R1+0x268] ;  /* 0x00026800010e7983 */ /* 0x002ee80000100800 */
[----:B0-----:R-:W3:Y:S04]  /*2e2f0*/  LDL R15, [R1+0x264] ;  /* 0x00026400010f7983 */ /* 0x001ee80000100800 */
[----:B------:R-:W3:Y:S04]  /*2e300*/  LDL R22, [R1+0x270] ;  /* 0x0002700001167983 */ /* 0x000ee80000100800 */
[----:B------:R-:W3:Y:S04]  /*2e310*/  LDL R17, [R1+0x274] ;  /* 0x0002740001117983 */ /* 0x000ee80000100800 */
[----:B------:R-:W3:Y:S04]  /*2e320*/  LDL R16, [R1+0x278] ;  /* 0x0002780001107983 */ /* 0x000ee80000100800 */
[----:B------:R-:W3:Y:S04]  /*2e330*/  LDL R25, [R1+0x294] ;  /* 0x0002940001197983 */ /* 0x000ee80000100800 */
[----:B------:R-:W3:Y:S04]  /*2e340*/  LDL R24, [R1+0x298] ;  /* 0x0002980001187983 */ /* 0x000ee80000100800 */
[----:B------:R-:W3:Y:S04]  /*2e350*/  LDL R19, [R1+0x29c] ;  /* 0x00029c0001137983 */ /* 0x000ee80000100800 */
[----:B------:R-:W3:Y:S04]  /*2e360*/  LDL R18, [R1+0x2a0] ;  /* 0x0002a00001127983 */ /* 0x000ee80000100800 */
[----:B------:R-:W3:Y:S04]  /*2e370*/  LDL R27, [R1+0x2a4] ;  /* 0x0002a400011b7983 */ /* 0x000ee80000100800 */
[----:B------:R-:W3:Y:S01]  /*2e380*/  LDL R26, [R1+0x2a8] ;  /* 0x0002a800011a7983 */ /* 0x000ee20000100800 */
[----:B------:R-:W-:-:S02]  /*2e390*/  @!P3 LOP3.LUT R7, R7, R6, RZ, 0x3c, !PT ;  /* 0x000000060707b212 */ /* 0x000fc400078e3cff */
[----:B------:R-:W-:Y:S01]  /*2e3a0*/  PRMT R90, RZ, 0x7610, R90 ;  /* 0x00007610ff5a7816 */ /* 0x000fe2000000005a */
[----:B------:R-:W3:Y:S01]  /*2e3b0*/  LDL R29, [R1+0x2b4] ;  /* 0x0002b400011d7983 */ /* 0x000ee20000100800 */
[C---:B------:R-:W-:Y:S02]  /*2e3c0*/  @!P3 LOP3.LUT R6, R7.reuse, R6, RZ, 0x3c, !PT ;  /* 0x000000060706b212 */ /* 0x040fe400078e3cff */
[----:B------:R-:W-:Y:S01]  /*2e3d0*/  PRMT R88, RZ, 0x7610, R88 ;  /* 0x00007610ff587816 */ /* 0x000fe20000000058 */
[----:B------:R-:W3:Y:S01]  /*2e3e0*/  LDL R28, [R1+0x2b8] ;  /* 0x0002b800011c7983 */ /* 0x000ee20000100800 */
[----:B------:R-:W-:-:S03]  /*2e3f0*/  @!P3 LOP3.LUT R7, R7, R6, RZ, 0x3c, !PT ;  /* 0x000000060707b212 */ /* 0x000fc600078e3cff */
[----:B------:R-:W-:Y:S04]  /*2e400*/  STS.U8 [R140+UR10+0x9200], R10 ;  /* 0x0092000a8c007988 */ /* 0x000fe8000800000a */
[----:B------:R-:W-:Y:S04]  /*2e410*/  STS.U8 [R140+UR10+0x9600], R11 ;  /* 0x0096000b8c007988 */ /* 0x000fe8000800000a */
[----:B------:R0:W-:Y:S04]  /*2e420*/  STS.U8 [R140+UR10+0x9a00], R8 ;  /* 0x009a00088c007988 */ /* 0x0001e8000800000a */
[----:B------:R1:W3:Y:S01]  /*2e430*/  @!P3 LDG.E.U8 R90, desc[UR24][R6.64] ;  /* 0x00000018065ab981 */ /* 0x0002e2000c1e1100 */
[----:B------:R-:W-:-:S02]  /*2e440*/  PRMT R86, RZ, 0x7610, R86 ;  /* 0x00007610ff567816 */ /* 0x000fc40000000056 */
[----:B------:R-:W-:Y:S01]  /*2e450*/  PRMT R84, RZ, 0x7610, R84 ;  /* 0x00007610ff547816 */ /* 0x000fe20000000054 */
[----:B------:R-:W3:Y:S04]  /*2e460*/  LDL R31, [R1+0x2c4] ;  /* 0x0002c400011f7983 */ /* 0x000ee80000100800 */
[----:B------:R-:W3:Y:S01]  /*2e470*/  LDL R30, [R1+0x2c8] ;  /* 0x0002c800011e7983 */ /* 0x000ee20000100800 */
[----:B-1----:R-:W-:Y:S02]  /*2e480*/  @!P3 IMAD.MOV.U32 R6, RZ, RZ, R70 ;  /* 0x000000ffff06b224 */ /* 0x002fe400078e0046 */
[----:B------:R-:W-:Y:S01]  /*2e490*/  @!P3 IMAD.MOV.U32 R7, RZ, RZ, R69 ;  /* 0x000000ffff07b224 */ /* 0x000fe200078e0045 */
[----:B------:R-:W3:Y:S01]  /*2e4a0*/  LDL R33, [R1+0x2d4] ;  /* 0x0002d40001217983 */ /* 0x000ee20000100800 */
[----:B0-----:R-:W-:-:S03]  /*2e4b0*/  @!P3 IMAD.MOV.U32 R8, RZ, RZ, R9 ;  /* 0x000000ffff08b224 */ /* 0x001fc600078e0009 */
[----:B------:R0:W3:Y:S01]  /*2e4c0*/  @!P3 LDG.E.U8 R88, desc[UR24][R6.64] ;  /* 0x000000180658b981 */ /* 0x0000e2000c1e1100 */
[----:B----4-:R-:W-:Y:S02]  /*2e4d0*/  @!P3 IMAD.MOV.U32 R9, RZ, RZ, R130 ;  /* 0x000000ffff09b224 */ /* 0x010fe400078e0082 */
[----:B------:R-:W-:Y:S01]  /*2e4e0*/  @!P3 IMAD.MOV.U32 R10, RZ, RZ, R134 ;  /* 0x000000ffff0ab224 */ /* 0x000fe200078e0086 */
[----:B------:R-:W4:Y:S01]  /*2e4f0*/  LDL R32, [R1+0x2d8] ;  /* 0x0002d80001207983 */ /* 0x000f220000100800 */
[----:B-----5:R-:W-:-:S03]  /*2e500*/  @!P3 IMAD.MOV.U32 R11, RZ, RZ, R133 ;  /* 0x000000ffff0bb224 */ /* 0x020fc600078e0085 */
[----:B------:R1:W5:Y:S01]  /*2e510*/  @!P3 LDG.E.U8 R84, desc[UR24][R8.64] ;  /* 0x000000180854b981 */ /* 0x000362000c1e1100 */
[----:B0-----:R-:W-:Y:S02]  /*2e520*/  @!P3 IMAD.MOV.U32 R6, RZ, RZ, R129 ;  /* 0x000000ffff06b224 */ /* 0x001fe400078e0081 */
[----:B------:R-:W-:Y:S01]  /*2e530*/  @!P3 IMAD.MOV.U32 R7, RZ, RZ, R71 ;  /* 0x000000ffff07b224 */ /* 0x000fe200078e0047 */
[----:B------:R-:W4:Y:S04]  /*2e540*/  LDL R35, [R1+0x2e4] ;  /* 0x0002e40001237983 */ /* 0x000f280000100800 */
[----:B------:R0:W4:Y:S01]  /*2e550*/  @!P3 LDG.E.U8 R86, desc[UR24][R6.64] ;  /* 0x000000180656b981 */ /* 0x000122000c1e1100 */
[----:B-1----:R-:W-:Y:S02]  /*2e560*/  @!P3 IMAD.MOV.U32 R8, RZ, RZ, R132 ;  /* 0x000000ffff08b224 */ /* 0x002fe400078e0084 */
[----:B------:R-:W-:Y:S01]  /*2e570*/  @!P3 IMAD.MOV.U32 R9, RZ, RZ, R131 ;  /* 0x000000ffff09b224 */ /* 0x000fe200078e0083 */
[----:B------:R-:W4:Y:S04]  /*2e580*/  LDL R34, [R1+0x2e8] ;  /* 0x0002e80001227983 */ /* 0x000f280000100800 */
[----:B------:R-:W4:Y:S01]  /*2e590*/  LDL R37, [R1+0x2f4] ;  /* 0x0002f40001257983 */ /* 0x000f220000100800 */
[----:B0-----:R-:W-:-:S02]  /*2e5a0*/  PRMT R6, RZ, 0x7610, R6 ;  /* 0x00007610ff067816 */ /* 0x001fc40000000006 */
[----:B------:R-:W-:Y:S01]  /*2e5b0*/  PRMT R7, RZ, 0x7610, R7 ;  /* 0x00007610ff077816 */ /* 0x000fe20000000007 */
[----:B------:R-:W4:Y:S04]  /*2e5c0*/  LDL R36, [R1+0x2f8] ;  /* 0x0002f80001247983 */ /* 0x000f280000100800 */
[----:B------:R0:W4:Y:S04]  /*2e5d0*/  @!P3 LDG.E.U8 R6, desc[UR24][R8.64] ;  /* 0x000000180806b981 */ /* 0x000128000c1e1100 */
[----:B------:R1:W4:Y:S04]  /*2e5e0*/  @!P3 LDG.E.U8 R7, desc[UR24][R10.64] ;  /* 0x000000180a07b981 */ /* 0x000328000c1e1100 */
[----:B------:R-:W4:Y:S01]  /*2e5f0*/  LDL R39, [R1+0x304] ;  /* 0x0003040001277983 */ /* 0x000f220000100800 */
[----:B0-----:R-:W-:-:S02]  /*2e600*/  PRMT R8, RZ, 0x7610, R8 ;  /* 0x00007610ff087816 */ /* 0x001fc40000000008 */
[----:B------:R-:W-:Y:S01]  /*2e610*/  PRMT R9, RZ, 0x7610, R9 ;  /* 0x00007610ff097816 */ /* 0x000fe20000000009 */
[----:B------:R-:W4:Y:S01]  /*2e620*/  LDL R38, [R1+0x308] ;  /* 0x0003080001267983 */ /* 0x000f220000100800 */
[----:B-1----:R-:W-:Y:S02]  /*2e630*/  @!P3 IMAD.MOV.U32 R10, RZ, RZ, R136 ;  /* 0x000000ffff0ab224 */ /* 0x002fe400078e0088 */
[----:B------:R-:W-:Y:S01]  /*2e640*/  @!P3 IMAD.MOV.U32 R11, RZ, RZ, R135 ;  /* 0x000000ffff0bb224 */ /* 0x000fe200078e0087 */
[----:B------:R-:W4:Y:S04]  /*2e650*/  LDL R41, [R1+0x314] ;  /* 0x0003140001297983 */ /* 0x000f280000100800 */
[----:B------:R0:W4:Y:S04]  /*2e660*/  @!P3 LDG.E.U8 R8, desc[UR24][R10.64] ;  /* 0x000000180a08b981 */ /* 0x000128000c1e1100 */
[----:B------:R-:W4:Y:S04]  /*2e670*/  LDL R40, [R1+0x318] ;  /* 0x0003180001287983 */ /* 0x000f280000100800 */
[----:B------:R-:W4:Y:S01]  /*2e680*/  LDL R43, [R1+0x324] ;  /* 0x00032400012b7983 */ /* 0x000f220000100800 */
[----:B0-----:R-:W-:-:S02]  /*2e690*/  PRMT R10, RZ, 0x7610, R10 ;  /* 0x00007610ff0a7816 */ /* 0x001fc4000000000a */
[----:B------:R-:W-:Y:S01]  /*2e6a0*/  PRMT R11, RZ, 0x7610, R11 ;  /* 0x00007610ff0b7816 */ /* 0x000fe2000000000b */
[----:B------:R-:W4:Y:S04]  /*2e6b0*/  LDL R42, [R1+0x328] ;  /* 0x00032800012a7983 */ /* 0x000f280000100800 */
        /* <DEDUP_REMOVED lines=32> */
[----:B--2---:R3:W2:Y:S04]  /*2e8c0*/  @!P3 LDG.E.U8 R9, desc[UR24][R12.64] ;  /* 0x000000180c09b981 */ /* 0x0046a8000c1e1100 */
[----:B------:R-:W2:Y:S04]  /*2e8d0*/  LDL R77, [R1+0x444] ;  /* 0x00044400014d7983 */ /* 0x000ea80000100800 */
[----:B------:R-:W2:Y:S01]  /*2e8e0*/  LDL R76, [R1+0x448] ;  /* 0x00044800014c7983 */ /* 0x000ea20000100800 */
[----:B---3--:R-:W-:-:S02]  /*2e8f0*/  @!P3 IMAD.MOV.U32 R12, RZ, RZ, R20 ;  /* 0x000000ffff0cb224 */ /* 0x008fc400078e0014 */
[----:B------:R-:W-:Y:S01]  /*2e900*/  @!P3 IMAD.MOV.U32 R13, RZ, RZ, R21 ;  /* 0x000000ffff0db224 */ /* 0x000fe200078e0015 */
[----:B------:R-:W3:Y:S04]  /*2e910*/  LDL R20, [R1+0x2b0] ;  /* 0x0002b00001147983 */ /* 0x000ee80000100800 */
[----:B------:R-:W3:Y:S04]  /*2e920*/  LDL R21, [R1+0x2ac] ;  /* 0x0002ac0001157983 */ /* 0x000ee80000100800 */
[----:B------:R0:W2:Y:S04]  /*2e930*/  @!P3 LDG.E.U8 R10, desc[UR24][R12.64] ;  /* 0x000000180c0ab981 */ /* 0x0000a8000c1e1100 */
[----:B------:R1:W2:Y:S04]  /*2e940*/  @!P3 LDG.E.U8 R11, desc[UR24][R14.64] ;  /* 0x000000180e0bb981 */ /* 0x0002a8000c1e1100 */
[----:B------:R-:W2:Y:S01]  /*2e950*/  LDL R79, [R1+0x464] ;  /* 0x00046400014f7983 */ /* 0x000ea20000100800 */
[----:B0-----:R-:W-:-:S03]  /*2e960*/  PRMT R13, RZ, 0x7610, R13 ;  /* 0x00007610ff0d7816 */ /* 0x001fc6000000000d */
[----:B------:R-:W2:Y:S01]  /*2e970*/  LDL R78, [R1+0x468] ;  /* 0x00046800014e7983 */ /* 0x000ea20000100800 */
[----:B-1----:R-:W-:Y:S02]  /*2e980*/  @!P3 IMAD.MOV.U32 R14, RZ, RZ, R22 ;  /* 0x000000ffff0eb224 */ /* 0x002fe400078e0016 */
[----:B------:R-:W-:Y:S01]  /*2e990*/  @!P3 IMAD.MOV.U32 R15, RZ, RZ, R23 ;  /* 0x000000ffff0fb224 */ /* 0x000fe200078e0017 */
[----:B------:R0:W2:Y:S04]  /*2e9a0*/  @!P3 LDG.E.U8 R13, desc[UR24][R16.64] ;  /* 0x00000018100db981 */ /* 0x0000a8000c1e1100 */
[----:B------:R-:W2:Y:S04]  /*2e9b0*/  LDL R23, [R1+0x2bc] ;  /* 0x0002bc0001177983 */ /* 0x000ea80000100800 */
[----:B------:R-:W2:Y:S01]  /*2e9c0*/  LDL R22, [R1+0x2c0] ;  /* 0x0002c00001167983 */ /* 0x000ea20000100800 */
[----:B0-----:R-:W-:-:S02]  /*2e9d0*/  @!P3 IMAD.MOV.U32 R16, RZ, RZ, R24 ;  /* 0x000000ffff10b224 */ /* 0x001fc400078e0018 */
[----:B------:R-:W-:Y:S01]  /*2e9e0*/  @!P3 IMAD.MOV.U32 R17, RZ, RZ, R25 ;  /* 0x000000ffff11b224 */ /* 0x000fe200078e0019 */
[----:B------:R-:W4:Y:S01]  /*2e9f0*/  LDL R24, [R1+0x2d0] ;  /* 0x0002d00001187983 */ /* 0x000f220000100800 */
[----:B------:R-:W-:-:S03]  /*2ea00*/  PRMT R12, RZ, 0x7610, R12 ;  /* 0x00007610ff0c7816 */ /* 0x000fc6000000000c */
[----:B------:R-:W4:Y:S04]  /*2ea10*/  LDL R25, [R1+0x2cc] ;  /* 0x0002cc0001197983 */ /* 0x000f280000100800 */
[----:B------:R0:W5:Y:S04]  /*2ea20*/  @!P3 LDG.E.U8 R12, desc[UR24][R14.64] ;  /* 0x000000180e0cb981 */ /* 0x000168000c1e1100 */
[----:B------:R-:W5:Y:S04]  /*2ea30*/  LDL R81, [R1+0x454] ;  /* 0x0004540001517983 */ /* 0x000f680000100800 */
[----:B------:R-:W5:Y:S01]  /*2ea40*/  LDL R80, [R1+0x458] ;  /* 0x0004580001507983 */ /* 0x000f620000100800 */
[----:B0-----:R-:W-:-:S03]  /*2ea50*/  PRMT R15, RZ, 0x7610, R15 ;  /* 0x00007610ff0f7816 */ /* 0x001fc6000000000f */
[----:B------:R-:W5:Y:S04]  /*2ea60*/  LDL R83, [R1+0x474] ;  /* 0x0004740001537983 */ /* 0x000f680000100800 */
[----:B------:R0:W5:Y:S04]  /*2ea70*/  @!P3 LDG.E.U8 R15, desc[UR24][R18.64] ;  /* 0x00000018120fb981 */ /* 0x000168000c1e1100 */
[----:B------:R-:W5:Y:S04]  /*2ea80*/  LDL R82, [R1+0x478] ;  /* 0x0004780001527983 */ /* 0x000f680000100800 */
[----:B------:R-:W5:Y:S01]  /*2ea90*/  LDL R134, [R1+0x484] ;  /* 0x0004840001867983 */ /* 0x000f620000100800 */
[----:B0-----:R-:W-:-:S02]  /*2eaa0*/  @!P3 IMAD.MOV.U32 R18, RZ, RZ, R26 ;  /* 0x000000ffff12b224 */ /* 0x001fc400078e001a */
[----:B------:R-:W-:Y:S01]  /*2eab0*/  @!P3 IMAD.MOV.U32 R19, RZ, RZ, R27 ;  /* 0x000000ffff13b224 */ /* 0x000fe200078e001b */
[----:B------:R-:W5:Y:S04]  /*2eac0*/  LDL R26, [R1+0x2e0] ;  /* 0x0002e000011a7983 */ /* 0x000f680000100800 */
[----:B------:R-:W5:Y:S01]  /*2ead0*/  LDL R27, [R1+0x2dc] ;  /* 0x0002dc00011b7983 */ /* 0x000f620000100800 */
[----:B------:R-:W-:-:S03]  /*2eae0*/  PRMT R14, RZ, 0x7610, R14 ;  /* 0x00007610ff0e7816 */ /* 0x000fc6000000000e */
[----:B------:R-:W5:Y:S04]  /*2eaf0*/  LDL R133, [R1+0x488] ;  /* 0x0004880001857983 */ /* 0x000f680000100800 */
[----:B------:R0:W5:Y:S04]  /*2eb00*/  @!P3 LDG.E.U8 R14, desc[UR24][R16.64] ;  /* 0x00000018100eb981 */ /* 0x000168000c1e1100 */
[----:B------:R-:W5:Y:S04]  /*2eb10*/  LDL R132, [R1+0x494] ;  /* 0x0004940001847983 */ /* 0x000f680000100800 */
[----:B------:R-:W5:Y:S01]  /*2eb20*/  LDL R131, [R1+0x498] ;  /* 0x0004980001837983 */ /* 0x000f620000100800 */
[----:B0-----:R-:W-:-:S02]  /*2eb30*/  PRMT R16, RZ, 0x7610, R16 ;  /* 0x00007610ff107816 */ /* 0x001fc40000000010 */
[----:B------:R-:W-:Y:S01]  /*2eb40*/  PRMT R17, RZ, 0x7610, R17 ;  /* 0x00007610ff117816 */ /* 0x000fe20000000011 */
[----:B------:R-:W5:Y:S04]  /*2eb50*/  LDL R130, [R1+0x49c] ;  /* 0x00049c0001827983 */ /* 0x000f680000100800 */
[----:B------:R0:W5:Y:S04]  /*2eb60*/  @!P3 LDG.E.U8 R16, desc[UR24][R18.64] ;  /* 0x000000181210b981 */ /* 0x000168000c1e1100 */
[----:B------:R-:W5:Y:S04]  /*2eb70*/  LDL R129, [R1+0x4a0] ;  /* 0x0004a00001817983 */ /* 0x000f680000100800 */
[----:B------:R-:W5:Y:S01]  /*2eb80*/  LDL R136, [R1+0x4c4] ;  /* 0x0004c40001887983 */ /* 0x000f620000100800 */
[----:B0-----:R-:W-:-:S02]  /*2eb90*/  PRMT R18, RZ, 0x7610, R18 ;  /* 0x00007610ff127816 */ /* 0x001fc40000000012 */
[----:B------:R-:W-:Y:S01]  /*2eba0*/  PRMT R19, RZ, 0x7610, R19 ;  /* 0x00007610ff137816 */ /* 0x000fe20000000013 */
[----:B------:R-:W5:Y:S04]  /*2ebb0*/  LDL R135, [R1+0x4c8] ;  /* 0x0004c80001877983 */ /* 0x000f680000100800 */
[----:B---3--:R0:W3:Y:S02]  /*2ebc0*/  @!P3 LDG.E.U8 R17, desc[UR24][R20.64] ;  /* 0x000000181411b981 */ /* 0x0080e4000c1e1100 */
[----:B0-----:R-:W-:Y:S02]  /*2ebd0*/  @!P3 IMAD.MOV.U32 R20, RZ, RZ, R28 ;  /* 0x000000ffff14b224 */ /* 0x001fe400078e001c */
[----:B------:R-:W-:Y:S01]  /*2ebe0*/  @!P3 IMAD.MOV.U32 R21, RZ, RZ, R29 ;  /* 0x000000ffff15b224 */ /* 0x000fe200078e001d */
[----:B------:R-:W3:Y:S04]  /*2ebf0*/  LDL R28, [R1+0x2f0] ;  /* 0x0002f000011c7983 */ /* 0x000ee80000100800 */
[----:B------:R-:W3:Y:S04]  /*2ec00*/  LDL R29, [R1+0x2ec] ;  /* 0x0002ec00011d7983 */ /* 0x000ee80000100800 */
[----:B------:R0:W3:Y:S04]  /*2ec10*/  @!P3 LDG.E.U8 R18, desc[UR24][R20.64] ;  /* 0x000000181412b981 */ /* 0x0000e8000c1e1100 */
[----:B--2---:R1:W2:Y:S01]  /*2ec20*/  @!P3 LDG.E.U8 R19, desc[UR24][R22.64] ;  /* 0x000000181613b981 */ /* 0x0042a2000c1e1100 */
[----:B0-----:R-:W-:-:S02]  /*2ec30*/  PRMT R21, RZ, 0x7610, R21 ;  /* 0x00007610ff157816 */ /* 0x001fc40000000015 */
[----:B------:R-:W-:-:S04]  /*2ec40*/  PRMT R20, RZ, 0x7610, R20 ;  /* 0x00007610ff147816 */ /* 0x000fc80000000014 */
[----:B----4-:R0:W4:Y:S01]  /*2ec50*/  @!P3 LDG.E.U8 R21, desc[UR24][R24.64] ;  /* 0x000000181815b981 */ /* 0x010122000c1e1100 */
[----:B-1----:R-:W-:Y:S02]  /*2ec60*/  @!P3 IMAD.MOV.U32 R22, RZ, RZ, R30 ;  /* 0x000000ffff16b224 */ /* 0x002fe400078e001e */
[----:B------:R-:W-:Y:S01]  /*2ec70*/  @!P3 IMAD.MOV.U32 R23, RZ, RZ, R31 ;  /* 0x000000ffff17b224 */ /* 0x000fe200078e001f */
[----:B------:R-:W2:Y:S04]  /*2ec80*/  LDL R30, [R1+0x300] ;  /* 0x00030000011e7983 */ /* 0x000ea80000100800 */
[----:B------:R-:W2:Y:S01]  /*2ec90*/  LDL R31, [R1+0x2fc] ;  /* 0x0002fc00011f7983 */ /* 0x000ea20000100800 */
[----:B0-----:R-:W-:Y:S02]  /*2eca0*/  @!P3 IMAD.MOV.U32 R24, RZ, RZ, R32 ;  /* 0x000000ffff18b224 */ /* 0x001fe400078e0020 */
[----:B------:R-:W-:Y:S01]  /*2ecb0*/  @!P3 IMAD.MOV.U32 R25, RZ, RZ, R33 ;  /* 0x000000ffff19b224 */ /* 0x000fe200078e0021 */
[----:B------:R-:W4:Y:S04]  /*2ecc0*/  LDL R32, [R1+0x310] ;  /* 0x0003100001207983 */ /* 0x000f280000100800 */
[----:B------:R-:W4:Y:S04]  /*2ecd0*/  LDL R33, [R1+0x30c] ;  /* 0x00030c0001217983 */ /* 0x000f280000100800 */
[----:B------:R0:W4:Y:S02]  /*2ece0*/  @!P3 LDG.E.U8 R20, desc[UR24][R22.64] ;  /* 0x000000181614b981 */ /* 0x000124000c1e1100 */
[----:B0-----:R-:W-:-:S06]  /*2ecf0*/  PRMT R23, RZ, 0x7610, R23 ;  /* 0x00007610ff177816 */ /* 0x001fcc0000000017 */
[----:B-----5:R0:W5:Y:S02]  /*2ed00*/  @!P3 LDG.E.U8 R23, desc[UR24][R26.64] ;  /* 0x000000181a17b981 */ /* 0x020164000c1e1100 */
[----:B0-----:R-:W-:Y:S02]  /*2ed10*/  @!P3 IMAD.MOV.U32 R26, RZ, RZ, R34 ;  /* 0x000000ffff1ab224 */ /* 0x001fe400078e0022 */
[----:B------:R-:W-:Y:S01]  /*2ed20*/  @!P3 IMAD.MOV.U32 R27, RZ, RZ, R35 ;  /* 0x000000ffff1bb224 */ /* 0x000fe200078e0023 */
[----:B------:R-:W5:Y:S04]  /*2ed30*/  LDL R34, [R1+0x320] ;  /* 0x0003200001227983 */ /* 0x000f680000100800 */
[----:B------:R-:W5:Y:S01]  /*2ed40*/  LDL R35, [R1+0x31c] ;  /* 0x00031c0001237983 */ /* 0x000f620000100800 */
[----:B------:R-:W-:-:S06]  /*2ed50*/  PRMT R22, RZ, 0x7610, R22 ;  /* 0x00007610ff167816 */ /* 0x000fcc0000000016 */
[----:B------:R0:W5:Y:S02]  /*2ed60*/  @!P3 LDG.E.U8 R22, desc[UR24][R24.64] ;  /* 0x000000181816b981 */ /* 0x000164000c1e1100 */
[----:B0-----:R-:W-:Y:S02]  /*2ed70*/  PRMT R24, RZ, 0x7610, R24 ;  /* 0x00007610ff187816 */ /* 0x001fe40000000018 */
[----:B------:R-:W-:-:S04]  /*2ed80*/  PRMT R25, RZ, 0x7610, R25 ;  /* 0x00007610ff197816 */ /* 0x000fc80000000019 */
[----:B------:R0:W5:Y:S02]  /*2ed90*/  @!P3 LDG.E.U8 R24, desc[UR24][R26.64] ;  /* 0x000000181a18b981 */ /* 0x000164000c1e1100 */
[----:B0-----:R-:W-:Y:S02]  /*2eda0*/  PRMT R26, RZ, 0x7610, R26 ;  /* 0x00007610ff1a7816 */ /* 0x001fe4000000001a */
[----:B------:R-:W-:Y:S01]  /*2edb0*/  PRMT R27, RZ, 0x7610, R27 ;  /* 0x00007610ff1b7816 */ /* 0x000fe2000000001b */
        /* <DEDUP_REMOVED lines=100> */
[----:B------:R0:W3:Y:S04]  /*2f400*/  @!P3 LDG.E.U8 R50, desc[UR24][R52.64] ;  /* 0x000000183432b981 */ /* 0x0000e8000c1e1100 */
[----:B------:R-:W3:Y:S01]  /*2f410*/  LDL R61, [R1+0x3ec] ;  /* 0x0003ec00013d7983 */ /* 0x000ee20000100800 */
[----:B0-----:R-:W-:-:S03]  /*2f420*/  PRMT R53, RZ, 0x7610, R53 ;  /* 0x00007610ff357816 */ /* 0x001fc60000000035 */
[----:B--2---:R0:W2:Y:S01]  /*2f430*/  @!P3 LDG.E.U8 R51, desc[UR24][R54.64] ;  /* 0x000000183633b981 */ /* 0x0040a2000c1e1100 */
[----:B------:R-:W-:-:S03]  /*2f440*/  PRMT R52, RZ, 0x7610, R52 ;  /* 0x00007610ff347816 */ /* 0x000fc60000000034 */
[----:B----4-:R1:W4:Y:S01]  /*2f450*/  @!P3 LDG.E.U8 R53, desc[UR24][R56.64] ;  /* 0x000000183835b981 */ /* 0x010322000c1e1100 */
[----:B0-----:R-:W-:Y:S02]  /*2f460*/  @!P3 IMAD.MOV.U32 R54, RZ, RZ, R62 ;  /* 0x000000ffff36b224 */ /* 0x001fe400078e003e */
[----:B------:R-:W-:Y:S01]  /*2f470*/  @!P3 IMAD.MOV.U32 R55, RZ, RZ, R63 ;  /* 0x000000ffff37b224 */ /* 0x000fe200078e003f */
[----:B------:R-:W2:Y:S04]  /*2f480*/  LDL R62, [R1+0x400] ;  /* 0x00040000013e7983 */ /* 0x000ea80000100800 */
[----:B------:R-:W2:Y:S01]  /*2f490*/  LDL R63, [R1+0x3fc] ;  /* 0x0003fc00013f7983 */ /* 0x000ea20000100800 */
[----:B-1----:R-:W-:Y:S02]  /*2f4a0*/  @!P3 IMAD.MOV.U32 R56, RZ, RZ, R68 ;  /* 0x000000ffff38b224 */ /* 0x002fe400078e0044 */
        /* <DEDUP_REMOVED lines=22> */
[----:B------:R-:W3:Y:S04]  /*2f610*/  @!P3 LDG.E.U8 R58, desc[UR24][R60.64] ;  /* 0x000000183c3ab981 */ /* 0x000ee8000c1e1100 */
[----:B--2---:R4:W2:Y:S02]  /*2f620*/  @!P3 LDG.E.U8 R59, desc[UR24][R62.64] ;  /* 0x000000183e3bb981 */ /* 0x0048a4000c1e1100 */
[----:B----4-:R-:W-:-:S02]  /*2f630*/  @!P3 IMAD.MOV.U32 R62, RZ, RZ, R68 ;  /* 0x000000ffff3eb224 */ /* 0x010fc400078e0044 */
[----:B------:R-:W-:Y:S01]  /*2f640*/  @!P3 IMAD.MOV.U32 R63, RZ, RZ, R69 ;  /* 0x000000ffff3fb224 */ /* 0x000fe200078e0045 */
[----:B------:R-:W4:Y:S04]  /*2f650*/  LDL R68, [R1+0x430] ;  /* 0x0004300001447983 */ /* 0x000f280000100800 */
[----:B------:R-:W4:Y:S01]  /*2f660*/  LDL R69, [R1+0x42c] ;  /* 0x00042c0001457983 */ /* 0x000f220000100800 */
[----:B------:R-:W-:-:S06]  /*2f670*/  PRMT R61, RZ, 0x7610, R61 ;  /* 0x00007610ff3d7816 */ /* 0x000fcc000000003d */
[----:B-----5:R0:W5:Y:S02]  /*2f680*/  @!P3 LDG.E.U8 R61, desc[UR24][R64.64] ;  /* 0x00000018403db981 */ /* 0x020164000c1e1100 */
[----:B0-----:R-:W-:Y:S02]  /*2f690*/  @!P3 IMAD.MOV.U32 R64, RZ, RZ, R70 ;  /* 0x000000ffff40b224 */ /* 0x001fe400078e0046 */
[----:B------:R-:W-:Y:S01]  /*2f6a0*/  @!P3 IMAD.MOV.U32 R65, RZ, RZ, R71 ;  /* 0x000000ffff41b224 */ /* 0x000fe200078e0047 */
[----:B------:R-:W2:Y:S04]  /*2f6b0*/  LDL R70, [R1+0x440] ;  /* 0x0004400001467983 */ /* 0x000ea80000100800 */
[----:B------:R-:W2:Y:S01]  /*2f6c0*/  LDL R71, [R1+0x43c] ;  /* 0x00043c0001477983 */ /* 0x000ea20000100800 */
        /* <DEDUP_REMOVED lines=12> */
[----:B------:R-:W5:Y:S04]  /*2f790*/  @!P3 LDG.E.U8 R64, desc[UR24][R66.64] ;  /* 0x000000184240b981 */ /* 0x000f68000c1e1100 */
[----:B----4-:R0:W4:Y:S02]  /*2f7a0*/  @!P3 LDG.E.U8 R65, desc[UR24][R68.64] ;  /* 0x000000184441b981 */ /* 0x010124000c1e1100 */
[----:B0-----:R-:W-:-:S02]  /*2f7b0*/  @!P3 IMAD.MOV.U32 R68, RZ, RZ, R72 ;  /* 0x000000ffff44b224 */ /* 0x001fc400078e0048 */
[----:B------:R-:W-:Y:S01]  /*2f7c0*/  @!P3 IMAD.MOV.U32 R69, RZ, RZ, R73 ;  /* 0x000000ffff45b224 */ /* 0x000fe200078e0049 */
[----:B------:R-:W4:Y:S04]  /*2f7d0*/  LDL R72, [R1+0x450] ;  /* 0x0004500001487983 */ /* 0x000f280000100800 */
[----:B------:R-:W4:Y:S01]  /*2f7e0*/  LDL R73, [R1+0x44c] ;  /* 0x00044c0001497983 */ /* 0x000f220000100800 */
[----:B------:R-:W-:-:S06]  /*2f7f0*/  PRMT R67, RZ, 0x7610, R67 ;  /* 0x00007610ff437816 */ /* 0x000fcc0000000043 */
[----:B--2---:R0:W2:Y:S02]  /*2f800*/  @!P3 LDG.E.U8 R67, desc[UR24][R70.64] ;  /* 0x000000184643b981 */ /* 0x0040a4000c1e1100 */
[----:B0-----:R-:W-:Y:S02]  /*2f810*/  @!P3 IMAD.MOV.U32 R70, RZ, RZ, R76 ;  /* 0x000000ffff46b224 */ /* 0x001fe400078e004c */
[----:B------:R-:W-:Y:S01]  /*2f820*/  @!P3 IMAD.MOV.U32 R71, RZ, RZ, R77 ;  /* 0x000000ffff47b224 */ /* 0x000fe200078e004d */
[----:B------:R-:W2:Y:S04]  /*2f830*/  LDL R76, [R1+0x470] ;  /* 0x00047000014c7983 */ /* 0x000ea80000100800 */
[----:B------:R-:W2:Y:S01]  /*2f840*/  LDL R77, [R1+0x46c] ;  /* 0x00046c00014d7983 */ /* 0x000ea20000100800 */
[----:B------:R-:W-:-:S06]  /*2f850*/  PRMT R66, RZ, 0x7610, R66 ;  /* 0x00007610ff427816 */ /* 0x000fcc0000000042 */
[----:B------:R0:W5:Y:S02]  /*2f860*/  @!P3 LDG.E.U8 R66, desc[UR24][R68.64] ;  /* 0x000000184442b981 */ /* 0x000164000c1e1100 */
[----:B0-----:R-:W-:-:S06]  /*2f870*/  PRMT R68, RZ, 0x7610, R68 ;  /* 0x00007610ff447816 */ /* 0x001fcc0000000044 */
[----:B------:R0:W5:Y:S01]  /*2f880*/  @!P3 LDG.E.U8 R68, desc[UR24][R70.64] ;  /* 0x000000184644b981 */ /* 0x000162000c1e1100 */
[----:B------:R-:W-:Y:S02]  /*2f890*/  PRMT R69, RZ, 0x7610, R69 ;  /* 0x00007610ff457816 */ /* 0x000fe40000000045 */
[----:B0-----:R-:W-:Y:S02]  /*2f8a0*/  PRMT R71, RZ, 0x7610, R71 ;  /* 0x00007610ff477816 */ /* 0x001fe40000000047 */
[----:B------:R-:W-:-:S04]  /*2f8b0*/  PRMT R70, RZ, 0x7610, R70 ;  /* 0x00007610ff467816 */ /* 0x000fc80000000046 */
[----:B---3--:R0:W3:Y:S02]  /*2f8c0*/  @!P3 LDG.E.U8 R71, desc[UR24][R74.64] ;  /* 0x000000184a47b981 */ /* 0x0080e4000c1e1100 */
[----:B0-----:R-:W-:Y:S02]  /*2f8d0*/  @!P3 IMAD.MOV.U32 R74, RZ, RZ, R78 ;  /* 0x000000ffff4ab224 */ /* 0x001fe400078e004e */
[----:B------:R-:W-:Y:S01]  /*2f8e0*/  @!P3 IMAD.MOV.U32 R75, RZ, RZ, R79 ;  /* 0x000000ffff4bb224 */ /* 0x000fe200078e004f */
[----:B------:R-:W3:Y:S04]  /*2f8f0*/  LDL R78, [R1+0x480] ;  /* 0x00048000014e7983 */ /* 0x000ee80000100800 */
[----:B------:R-:W3:Y:S04]  /*2f900*/  LDL R79, [R1+0x47c] ;  /* 0x00047c00014f7983 */ /* 0x000ee80000100800 */
[----:B----4-:R0:W4:Y:S02]  /*2f910*/  @!P3 LDG.E.U8 R69, desc[UR24][R72.64] ;  /* 0x000000184845b981 */ /* 0x010124000c1e1100 */
[----:B0-----:R-:W-:-:S02]  /*2f920*/  @!P3 IMAD.MOV.U32 R72, RZ, RZ, R80 ;  /* 0x000000ffff48b224 */ /* 0x001fc400078e0050 */
[----:B------:R-:W-:Y:S01]  /*2f930*/  @!P3 IMAD.MOV.U32 R73, RZ, RZ, R81 ;  /* 0x000000ffff49b224 */ /* 0x000fe200078e0051 */
[----:B------:R-:W4:Y:S04]  /*2f940*/  LDL R80, [R1+0x490] ;  /* 0x0004900001507983 */ /* 0x000f280000100800 */
[----:B------:R-:W4:Y:S04]  /*2f950*/  LDL R81, [R1+0x48c] ;  /* 0x00048c0001517983 */ /* 0x000f280000100800 */
[----:B------:R0:W5:Y:S02]  /*2f960*/  @!P3 LDG.E.U8 R70, desc[UR24][R72.64] ;  /* 0x000000184846b981 */ /* 0x000164000c1e1100 */
[----:B0-----:R-:W-:-:S06]  /*2f970*/  PRMT R73, RZ, 0x7610, R73 ;  /* 0x00007610ff497816 */ /* 0x001fcc0000000049 */
[----:B--2---:R0:W2:Y:S02]  /*2f980*/  @!P3 LDG.E.U8 R73, desc[UR24][R76.64] ;  /* 0x000000184c49b981 */ /* 0x0040a4000c1e1100 */
        /* <DEDUP_REMOVED lines=16> */
[----:B------:R-:W3:Y:S04]  /*2fa90*/  LDL R134, [R1+0x4b4] ;  /* 0x0004b40001867983 */ /* 0x000ee80000100800 */
[----:B----4-:R1:W4:Y:S01]  /*2faa0*/  @!P3 LDG.E.U8 R77, desc[UR24][R80.64] ;  /* 0x00000018504db981 */ /* 0x010322000c1e1100 */
[----:B0-----:R-:W-:-:S02]  /*2fab0*/  PRMT R78, RZ, 0x7610, R78 ;  /* 0x00007610ff4e7816 */ /* 0x001fc4000000004e */
[----:B------:R-:W-:Y:S01]  /*2fac0*/  PRMT R79, RZ, 0x7610, R79 ;  /* 0x00007610ff4f7816 */ /* 0x000fe2000000004f */
[----:B-1----:R-:W-:Y:S02]  /*2fad0*/  @!P3 IMAD.MOV.U32 R80, RZ, RZ, R131 ;  /* 0x000000ffff50b224 */ /* 0x002fe400078e0083 */
[----:B------:R-:W-:Y:S01]  /*2fae0*/  @!P3 IMAD.MOV.U32 R81, RZ, RZ, R132 ;  /* 0x000000ffff51b224 */ /* 0x000fe200078e0084 */
[----:B------:R-:W3:Y:S04]  /*2faf0*/  LDL R131, [R1+0x4c0] ;  /* 0x0004c00001837983 */ /* 0x000ee80000100800 */
[----:B------:R0:W3:Y:S04]  /*2fb00*/  @!P3 LDG.E.U8 R78, desc[UR24][R80.64] ;  /* 0x00000018504eb981 */ /* 0x0000e8000c1e1100 */
[----:B------:R-:W3:Y:S01]  /*2fb10*/  LDL R132, [R1+0x4bc] ;  /* 0x0004bc0001847983 */ /* 0x000ee20000100800 */
[----:B0-----:R-:W-:-:S02]  /*2fb20*/  @!P3 IMAD.MOV.U32 R80, RZ, RZ, R129 ;  /* 0x000000ffff50b224 */ /* 0x001fc400078e0081 */
[----:B------:R-:W-:Y:S01]  /*2fb30*/  @!P3 IMAD.MOV.U32 R81, RZ, RZ, R130 ;  /* 0x000000ffff51b224 */ /* 0x000fe200078e0082 */
[----:B------:R-:W3:Y:S04]  /*2fb40*/  LDL R129, [R1+0x4d0] ;  /* 0x0004d00001817983 */ /* 0x000ee80000100800 */
[----:B------:R0:W3:Y:S04]  /*2fb50*/  @!P3 LDG.E.U8 R79, desc[UR24][R80.64] ;  /* 0x00000018504fb981 */ /* 0x0000e8000c1e1100 */
[----:B------:R-:W3:Y:S01]  /*2fb60*/  LDL R130, [R1+0x4cc] ;  /* 0x0004cc0001827983 */ /* 0x000ee20000100800 */
[----:B0-----:R-:W-:-:S06]  /*2fb70*/  PRMT R80, RZ, 0x7610, R80 ;  /* 0x00007610ff507816 */ /* 0x001fcc0000000050 */
[----:B--2---:R0:W2:Y:S04]  /*2fb80*/  @!P3 LDG.E.U8 R80, desc[UR24][R82.64] ;  /* 0x000000185250b981 */ /* 0x0040a8000c1e1100 */
[----:B------:R-:W0:Y:S04]  /*2fb90*/  LDL R82, [R1+0x4ac] ;  /* 0x0004ac0001527983 */ /* 0x000e280000100800 */
[----:B------:R-:W0:Y:S01]  /*2fba0*/  LDL R83, [R1+0x4b0] ;  /* 0x0004b00001537983 */ /* 0x000e220000100800 */
[----:B------:R-:W-:Y:S02]  /*2fbb0*/  PRMT R81, RZ, 0x7610, R81 ;  /* 0x00007610ff517816 */ /* 0x000fe40000000051 */
[----:B------:R-:W-:-:S02]  /*2fbc0*/  PRMT R85, RZ, 0x7610, R85 ;  /* 0x00007610ff557816 */ /* 0x000fc40000000055 */
[----:B0-----:R-:W-:-:S04]  /*2fbd0*/  @!P3 LOP3.LUT R83, R83, R82, RZ, 0x3c, !PT ;  /* 0x000000525353b212 */ /* 0x001fc800078e3cff */
[----:B------:R-:W-:-:S04]  /*2fbe0*/  @!P3 LOP3.LUT R82, R83, R82, RZ, 0x3c, !PT ;  /* 0x000000525352b212 */ /* 0x000fc800078e3cff */
[----:B------:R-:W-:-:S05]  /*2fbf0*/  @!P3 LOP3.LUT R83, R83, R82, RZ, 0x3c, !PT ;  /* 0x000000525353b212 */ /* 0x000fca00078e3cff */
[----:B------:R3:W2:Y:S02]  /*2fc00*/  @!P3 LDG.E.U8 R81, desc[UR24][R82.64] ;  /* 0x000000185251b981 */ /* 0x0006a4000c1e1100 */
[----:B---3--:R-:W-:Y:S02]  /*2fc10*/  @!P3 IMAD.MOV.U32 R82, RZ, RZ, R133 ;  /* 0x000000ffff52b224 */ /* 0x008fe400078e0085 */
[----:B------:R-:W-:Y:S01]  /*2fc20*/  @!P3 IMAD.MOV.U32 R83, RZ, RZ, R134 ;  /* 0x000000ffff53b224 */ /* 0x000fe200078e0086 */
[----:B------:R-:W3:Y:S04]  /*2fc30*/  LDL R133, [R1+0x4d8] ;  /* 0x0004d80001857983 */ /* 0x000ee80000100800 */
[----:B------:R-:W2:Y:S04]  /*2fc40*/  LDL R134, [R1+0x4d4] ;  /* 0x0004d40001867983 */ /* 0x000ea80000100800 */
[----:B------:R0:W4:Y:S02]  /*2fc50*/  @!P3 LDG.E.U8 R85, desc[UR24][R82.64] ;  /* 0x000000185255b981 */ /* 0x000124000c1e1100 */
[----:B0-----:R-:W-:-:S02]  /*2fc60*/  @!P3 IMAD.MOV.U32 R82, RZ, RZ, R131 ;  /* 0x000000ffff52b224 */ /* 0x001fc400078e0083 */
[----:B------:R-:W-:Y:S01]  /*2fc70*/  @!P3 IMAD.MOV.U32 R83, RZ, RZ, R132 ;  /* 0x000000ffff53b224 */ /* 0x000fe200078e0084 */
[----:B------:R-:W4:Y:S04]  /*2fc80*/  LDL R131, [R1+0x4e0] ;  /* 0x0004e00001837983 */ /* 0x000f280000100800 */
[----:B------:R-:W5:Y:S01]  /*2fc90*/  LDL R132, [R1+0x4dc] ;  /* 0x0004dc0001847983 */ /* 0x000f620000100800 */
[----:B------:R-:W-:Y:S02]  /*2fca0*/  PRMT R87, RZ, 0x7610, R87 ;  /* 0x00007610ff577816 */ /* 0x000fe40000000057 */
[----:B------:R-:W-:-:S04]  /*2fcb0*/  PRMT R89, RZ, 0x7610, R89 ;  /* 0x00007610ff597816 */ /* 0x000fc80000000059 */
[----:B------:R0:W5:Y:S01]  /*2fcc0*/  @!P3 LDG.E.U8 R87, desc[UR24][R82.64] ;  /* 0x000000185257b981 */ /* 0x000162000c1e1100 */
[----:B------:R-:W-:Y:S01]  /*2fcd0*/  PRMT R91, RZ, 0x7610, R91 ;  /* 0x00007610ff5b7816 */ /* 0x000fe2000000005b */
[----:B0-----:R-:W-:Y:S02]  /*2fce0*/  @!P3 IMAD.MOV.U32 R82, RZ, RZ, R135 ;  /* 0x000000ffff52b224 */ /* 0x001fe400078e0087 */
[----:B------:R-:W-:Y:S01]  /*2fcf0*/  @!P3 IMAD.MOV.U32 R83, RZ, RZ, R136 ;  /* 0x000000ffff53b224 */ /* 0x000fe200078e0088 */
[----:B------:R-:W-:Y:S01]  /*2fd00*/  PRMT R92, RZ, 0x7610, R92 ;  /* 0x00007610ff5c7816 */ /* 0x000fe2000000005c */
[----:B------:R-:W5:Y:S04]  /*2fd10*/  LDL R136, [R1+0x4ec] ;  /* 0x0004ec0001887983 */ /* 0x000f680000100800 */
[----:B------:R0:W5:Y:S01]  /*2fd20*/  @!P3 LDG.E.U8 R89, desc[UR24][R82.64] ;  /* 0x000000185259b981 */ /* 0x000162000c1e1100 */
[----:B------:R-:W-:-:S03]  /*2fd30*/  PRMT R93, RZ, 0x7610, R93 ;  /* 0x00007610ff5d7816 */ /* 0x000fc6000000005d */
[----:B------:R-:W5:Y:S01]  /*2fd40*/  LDL R135, [R1+0x4f0] ;  /* 0x0004f00001877983 */ /* 0x000f620000100800 */
[----:B0-----:R-:W-:Y:S02]  /*2fd50*/  @!P3 IMAD.MOV.U32 R82, RZ, RZ, R129 ;  /* 0x000000ffff52b224 */ /* 0x001fe400078e0081 */
[----:B------:R-:W-:Y:S01]  /*2fd60*/  @!P3 IMAD.MOV.U32 R83, RZ, RZ, R130 ;  /* 0x000000ffff53b224 */ /* 0x000fe200078e0082 */
[----:B------:R-:W5:Y:S04]  /*2fd70*/  LDL R129, [R1+0x4f8] ;  /* 0x0004f80001817983 */ /* 0x000f680000100800 */
[----:B------:R3:W5:Y:S04]  /*2fd80*/  @!P3 LDG.E.U8 R91, desc[UR24][R82.64] ;  /* 0x00000018525bb981 */ /* 0x000768000c1e1100 */
[----:B------:R-:W5:Y:S01]  /*2fd90*/  LDL R130, [R1+0x4f4] ;  /* 0x0004f40001827983 */ /* 0x000f620000100800 */
[----:B---3--:R-:W-:-:S03]  /*2fda0*/  @!P3 IMAD.MOV.U32 R82, RZ, RZ, R133 ;  /* 0x000000ffff52b224 */ /* 0x008fc600078e0085 */
[----:B------:R-:W3:Y:S01]  /*2fdb0*/  LDL R133, [R1+0x500] ;  /* 0x0005000001857983 */ /* 0x000ee20000100800 */
[----:B--2---:R-:W-:-:S03]  /*2fdc0*/  @!P3 IMAD.MOV.U32 R83, RZ, RZ, R134 ;  /* 0x000000ffff53b224 */ /* 0x004fc600078e0086 */
[----:B------:R-:W2:Y:S04]  /*2fdd0*/  LDL R134, [R1+0x4fc] ;  /* 0x0004fc0001867983 */ /* 0x000ea80000100800 */
[----:B------:R4:W2:Y:S02]  /*2fde0*/  @!P3 LDG.E.U8 R92, desc[UR24][R82.64] ;  /* 0x00000018525cb981 */ /* 0x0008a4000c1e1100 */
[----:B----4-:R-:W-:Y:S02]  /*2fdf0*/  @!P3 IMAD.MOV.U32 R82, RZ, RZ, R131 ;  /* 0x000000ffff52b224 */ /* 0x010fe400078e0083 */
[----:B------:R-:W4:Y:S01]  /*2fe00*/  LDL R131, [R1+0x508] ;  /* 0x0005080001837983 */ /* 0x000f220000100800 */
[----:B-----5:R-:W-:-:S03]  /*2fe10*/  @!P3 IMAD.MOV.U32 R83, RZ, RZ, R132 ;  /* 0x000000ffff53b224 */ /* 0x020fc600078e0084 */
[----:B------:R-:W5:Y:S04]  /*2fe20*/  LDL R132, [R1+0x504] ;  /* 0x0005040001847983 */ /* 0x000f680000100800 */
[----:B------:R0:W2:Y:S04]  /*2fe30*/  @!P3 LDG.E.U8 R93, desc[UR24][R82.64] ;  /* 0x00000018525db981 */ /* 0x0000a8000c1e1100 */
[----:B------:R-:W0:Y:S04]  /*2fe40*/  LDL R82, [R1+0x4e4] ;  /* 0x0004e40001527983 */ /* 0x000e280000100800 */
[----:B------:R-:W0:Y:S01]  /*2fe50*/  LDL R83, [R1+0x4e8] ;  /* 0x0004e80001537983 */ /* 0x000e220000100800 */
[----:B------:R-:W-:-:S02]  /*2fe60*/  PRMT R94, RZ, 0x7610, R94 ;  /* 0x00007610ff5e7816 */ /* 0x000fc4000000005e */
[----:B------:R-:W-:Y:S02]  /*2fe70*/  PRMT R95, RZ, 0x7610, R95 ;  /* 0x00007610ff5f7816 */ /* 0x000fe4000000005f */
[----:B------:R-:W-:Y:S02]  /*2fe80*/  PRMT R96, RZ, 0x7610, R96 ;  /* 0x00007610ff607816 */ /* 0x000fe40000000060 */
[----:B------:R-:W-:Y:S02]  /*2fe90*/  PRMT R97, RZ, 0x7610, R97 ;  /* 0x00007610ff617816 */ /* 0x000fe40000000061 */
[----:B------:R-:W-:Y:S02]  /*2fea0*/  PRMT R98, RZ, 0x7610, R98 ;  /* 0x00007610ff627816 */ /* 0x000fe40000000062 */
[----:B0-----:R-:W-:-:S04]  /*2feb0*/  @!P3 LOP3.LUT R83, R83, R82, RZ, 0x3c, !PT ;  /* 0x000000525353b212 */ /* 0x001fc800078e3cff */
[----:B------:R-:W-:-:S04]  /*2fec0*/  @!P3 LOP3.LUT R82, R83, R82, RZ, 0x3c, !PT ;  /* 0x000000525352b212 */ /* 0x000fc800078e3cff */
[----:B------:R-:W-:-:S05]  /*2fed0*/  @!P3 LOP3.LUT R83, R83, R82, RZ, 0x3c, !PT ;  /* 0x000000525353b212 */ /* 0x000fca00078e3cff */
[----:B------:R0:W5:Y:S02]  /*2fee0*/  @!P3 LDG.E.U8 R94, desc[UR24][R82.64] ;  /* 0x00000018525eb981 */ /* 0x000164000c1e1100 */
[----:B0-----:R-:W-:Y:S02]  /*2fef0*/  @!P3 IMAD.MOV.U32 R82, RZ, RZ, R135 ;  /* 0x000000ffff52b224 */ /* 0x001fe400078e0087 */
[----:B------:R-:W-:Y:S01]  /*2ff00*/  @!P3 IMAD.MOV.U32 R83, RZ, RZ, R136 ;  /* 0x000000ffff53b224 */ /* 0x000fe200078e0088 */
[----:B------:R-:W5:Y:S04]  /*2ff10*/  LDL R135, [R1+0x528] ;  /* 0x0005280001877983 */ /* 0x000f680000100800 */
[----:B------:R0:W5:Y:S04]  /*2ff20*/  @!P3 LDG.E.U8 R95, desc[UR24][R82.64] ;  /* 0x00000018525fb981 */ /* 0x000168000c1e1100 */
[----:B------:R-:W5:Y:S01]  /*2ff30*/  LDL R136, [R1+0x524] ;  /* 0x0005240001887983 */ /* 0x000f620000100800 */
[----:B0-----:R-:W-:-:S02]  /*2ff40*/  @!P3 IMAD.MOV.U32 R82, RZ, RZ, R129 ;  /* 0x000000ffff52b224 */ /* 0x001fc400078e0081 */
[----:B------:R-:W-:Y:S01]  /*2ff50*/  @!P3 IMAD.MOV.U32 R83, RZ, RZ, R130 ;  /* 0x000000ffff53b224 */ /* 0x000fe200078e0082 */
[----:B------:R-:W5:Y:S04]  /*2ff60*/  LDL R129, [R1+0x518] ;  /* 0x0005180001817983 */ /* 0x000f680000100800 */
[----:B------:R3:W5:Y:S04]  /*2ff70*/  @!P3 LDG.E.U8 R96, desc[UR24][R82.64] ;  /* 0x000000185260b981 */ /* 0x000768000c1e1100 */
[----:B------:R-:W5:Y:S01]  /*2ff80*/  LDL R130, [R1+0x514] ;  /* 0x0005140001827983 */ /* 0x000f620000100800 */
[----:B---3--:R-:W-:-:S02]  /*2ff90*/  @!P3 IMAD.MOV.U32 R82, RZ, RZ, R133 ;  /* 0x000000ffff52b224 */ /* 0x008fc400078e0085 */
[----:B--2---:R-:W-:Y:S01]  /*2ffa0*/  @!P3 IMAD.MOV.U32 R83, RZ, RZ, R134 ;  /* 0x000000ffff53b224 */ /* 0x004fe200078e0086 */
[----:B------:R-:W2:Y:S04]  /*2ffb0*/  LDL R133, [R1+0x520] ;  /* 0x0005200001857983 */ /* 0x000ea80000100800 */
[----:B------:R4:W3:Y:S04]  /*2ffc0*/  @!P3 LDG.E.U8 R97, desc[UR24][R82.64] ;  /* 0x000000185261b981 */ /* 0x0008e8000c1e1100 */
[----:B------:R-:W2:Y:S01]  /*2ffd0*/  LDL R134, [R1+0x51c] ;  /* 0x00051c0001867983 */ /* 0x000ea20000100800 */
[----:B----4-:R-:W-:-:S02]  /*2ffe0*/  @!P3 IMAD.MOV.U32 R82, RZ, RZ, R131 ;  /* 0x000000ffff52b224 */ /* 0x010fc400078e0083 */
[----:B-----5:R-:W-:Y:S01]  /*2fff0*/  @!P3 IMAD.MOV.U32 R83, RZ, RZ, R132 ;  /* 0x000000ffff53b224 */ /* 0x020fe200078e0084 */
[----:B------:R-:W-:Y:S01]  /*30000*/  PRMT R99, RZ, 0x7610, R99 ;  /* 0x00007610ff637816 */ /* 0x000fe20000000063 */
[----:B------:R-:W4:Y:S04]  /*30010*/  LDL R132, [R1+0x52c] ;  /* 0x00052c0001847983 */ /* 0x000f280000100800 */
[----:B------:R0:W5:Y:S04]  /*30020*/  @!P3 LDG.E.U8 R98, desc[UR24][R82.64] ;  /* 0x000000185262b981 */ /* 0x000168000c1e1100 */
[----:B------:R-:W2:Y:S04]  /*30030*/  LDL R131, [R1+0x530] ;  /* 0x0005300001837983 */ /* 0x000ea80000100800 */
[----:B------:R-:W0:Y:S04]  /*30040*/  LDL R82, [R1+0x50c] ;  /* 0x00050c0001527983 */ /* 0x000e280000100800 */
[----:B------:R-:W0:Y:S01]  /*30050*/  LDL R83, [R1+0x510] ;  /* 0x0005100001537983 */ /* 0x000e220000100800 */
[----:B------:R-:W-:-:S02]  /*30060*/  PRMT R100, RZ, 0x7610, R100 ;  /* 0x00007610ff647816 */ /* 0x000fc40000000064 */
[----:B------:R-:W-:Y:S02]  /*30070*/  PRMT R101, RZ, 0x7610, R101 ;  /* 0x00007610ff657816 */ /* 0x000fe40000000065 */
[----:B0-----:R-:W-:-:S04]  /*30080*/  @!P3 LOP3.LUT R83, R83, R82, RZ, 0x3c, !PT ;  /* 0x000000525353b212 */ /* 0x001fc800078e3cff */
[----:B------:R-:W-:-:S04]  /*30090*/  @!P3 LOP3.LUT R82, R83, R82, RZ, 0x3c, !PT ;  /* 0x000000525352b212 */ /* 0x000fc800078e3cff */
[----:B------:R-:W-:-:S05]  /*300a0*/  @!P3 LOP3.LUT R83, R83, R82, RZ, 0x3c, !PT ;  /* 0x000000525353b212 */ /* 0x000fca00078e3cff */
[----:B------:R0:W3:Y:S02]  /*300b0*/  @!P3 LDG.E.U8 R99, desc[UR24][R82.64] ;  /* 0x000000185263b981 */ /* 0x0000e4000c1e1100 */
[----:B0-----:R-:W-:Y:S02]  /*300c0*/  @!P3 IMAD.MOV.U32 R82, RZ, RZ, R129 ;  /* 0x000000ffff52b224 */ /* 0x001fe400078e0081 */
[----:B------:R-:W-:Y:S01]  /*300d0*/  @!P3 IMAD.MOV.U32 R83, RZ, RZ, R130 ;  /* 0x000000ffff53b224 */ /* 0x000fe200078e0082 */
[----:B------:R-:W3:Y:S04]  /*300e0*/  LDL R129, [R1+0x538] ;  /* 0x0005380001817983 */ /* 0x000ee80000100800 */
[----:B------:R-:W5:Y:S04]  /*300f0*/  LDL R130, [R1+0x534] ;  /* 0x0005340001827983 */ /* 0x000f680000100800 */
[----:B------:R2:W5:Y:S02]  /*30100*/  @!P3 LDG.E.U8 R100, desc[UR24][R82.64] ;  /* 0x000000185264b981 */ /* 0x000564000c1e1100 */
[----:B--2---:R-:W-:-:S02]  /*30110*/  @!P3 IMAD.MOV.U32 R82, RZ, RZ, R133 ;  /* 0x000000ffff52b224 */ /* 0x004fc400078e0085 */
[----:B------:R-:W-:Y:S01]  /*30120*/  @!P3 IMAD.MOV.U32 R83, RZ, RZ, R134 ;  /* 0x000000ffff53b224 */ /* 0x000fe200078e0086 */
[----:B------:R-:W2:Y:S04]  /*30130*/  LDL R133, [R1+0x540] ;  /* 0x0005400001857983 */ /* 0x000ea80000100800 */
[----:B------:R-:W2:Y:S01]  /*30140*/  LDL R134, [R1+0x53c] ;  /* 0x00053c0001867983 */ /* 0x000ea20000100800 */
[----:B------:R-:W-:-:S03]  /*30150*/  PRMT R102, RZ, 0x7610, R102 ;  /* 0x00007610ff667816 */ /* 0x000fc60000000066 */
[----:B------:R0:W2:Y:S01]  /*30160*/  @!P3 LDG.E.U8 R101, desc[UR24][R82.64] ;  /* 0x000000185265b981 */ /* 0x0000a2000c1e1100 */
[----:B------:R-:W-:Y:S01]  /*30170*/  PRMT R103, RZ, 0x7610, R103 ;  /* 0x00007610ff677816 */ /* 0x000fe20000000067 */
[----:B0-----:R-:W-:Y:S02]  /*30180*/  @!P3 IMAD.MOV.U32 R82, RZ, RZ, R135 ;  /* 0x000000ffff52b224 */ /* 0x001fe400078e0087 */
[----:B------:R-:W-:Y:S01]  /*30190*/  @!P3 IMAD.MOV.U32 R83, RZ, RZ, R136 ;  /* 0x000000ffff53b224 */ /* 0x000fe200078e0088 */
[----:B------:R-:W-:Y:S01]  /*301a0*/  PRMT R104, RZ, 0x7610, R104 ;  /* 0x00007610ff687816 */ /* 0x000fe20000000068 */
[----:B------:R-:W2:Y:S04]  /*301b0*/  LDL R136, [R1+0x54c] ;  /* 0x00054c0001887983 */ /* 0x000ea80000100800 */
[----:B------:R0:W2:Y:S01]  /*301c0*/  @!P3 LDG.E.U8 R102, desc[UR24][R82.64] ;  /* 0x000000185266b981 */ /* 0x0000a2000c1e1100 */
[----:B------:R-:W-:-:S03]  /*301d0*/  PRMT R105, RZ, 0x7610, R105 ;  /* 0x00007610ff697816 */ /* 0x000fc60000000069 */
[----:B------:R-:W2:Y:S01]  /*301e0*/  LDL R135, [R1+0x550] ;  /* 0x0005500001877983 */ /* 0x000ea20000100800 */
[----:B0-----:R-:W-:Y:S02]  /*301f0*/  @!P3 IMAD.MOV.U32 R82, RZ, RZ, R131 ;  /* 0x000000ffff52b224 */ /* 0x001fe400078e0083 */
[----:B----4-:R-:W-:Y:S01]  /*30200*/  @!P3 IMAD.MOV.U32 R83, RZ, RZ, R132 ;  /* 0x000000ffff53b224 */ /* 0x010fe200078e0084 */
[----:B------:R-:W4:Y:S04]  /*30210*/  LDL R131, [R1+0x560] ;  /* 0x0005600001837983 */ /* 0x000f280000100800 */
[----:B------:R3:W4:Y:S04]  /*30220*/  @!P3 LDG.E.U8 R103, desc[UR24][R82.64] ;  /* 0x000000185267b981 */ /* 0x000728000c1e1100 */
[----:B------:R-:W4:Y:S01]  /*30230*/  LDL R132, [R1+0x55c] ;  /* 0x00055c0001847983 */ /* 0x000f220000100800 */
[----:B---3--:R-:W-:-:S03]  /*30240*/  @!P3 IMAD.MOV.U32 R82, RZ, RZ, R129 ;  /* 0x000000ffff52b224 */ /* 0x008fc600078e0081 */
[----:B------:R-:W3:Y:S01]  /*30250*/  LDL R129, [R1+0x580] ;  /* 0x0005800001817983 */ /* 0x000ee20000100800 */
[----:B-----5:R-:W-:-:S03]  /*30260*/  @!P3 IMAD.MOV.U32 R83, RZ, RZ, R130 ;  /* 0x000000ffff53b224 */ /* 0x020fc600078e0082 */
[----:B------:R-:W5:Y:S04]  /*30270*/  LDL R130, [R1+0x57c] ;  /* 0x00057c0001827983 */ /* 0x000f680000100800 */
[----:B------:R2:W3:Y:S02]  /*30280*/  @!P3 LDG.E.U8 R104, desc[UR24][R82.64] ;  /* 0x000000185268b981 */ /* 0x0004e4000c1e1100 */
[----:B--2---:R-:W-:Y:S02]  /*30290*/  @!P3 IMAD.MOV.U32 R82, RZ, RZ, R133 ;  /* 0x000000ffff52b224 */ /* 0x004fe400078e0085 */
[----:B------:R-:W2:Y:S01]  /*302a0*/  LDL R133, [R1+0x5a0] ;  /* 0x0005a00001857983 */ /* 0x000ea20000100800 */
[----:B------:R-:W-:-:S03]  /*302b0*/  @!P3 IMAD.MOV.U32 R83, RZ, RZ, R134 ;  /* 0x000000ffff53b224 */ /* 0x000fc600078e0086 */
[----:B------:R-:W2:Y:S04]  /*302c0*/  LDL R134, [R1+0x59c] ;  /* 0x00059c0001867983 */ /* 0x000ea80000100800 */
        /* <DEDUP_REMOVED lines=11> */
[----:B------:R0:W2:Y:S02]  /*30380*/  @!P3 LDG.E.U8 R106, desc[UR24][R82.64] ;  /* 0x00000018526ab981 */ /* 0x0000a4000c1e1100 */
[----:B0-----:R-:W-:Y:S02]  /*30390*/  @!P3 IMAD.MOV.U32 R82, RZ, RZ, R135 ;  /* 0x000000ffff52b224 */ /* 0x001fe400078e0087 */
[----:B------:R-:W-:Y:S01]  /*303a0*/  @!P3 IMAD.MOV.U32 R83, RZ, RZ, R136 ;  /* 0x000000ffff53b224 */ /* 0x000fe200078e0088 */
[----:B------:R-:W2:Y:S04]  /*303b0*/  LDL R135, [R1+0x588] ;  /* 0x0005880001877983 */ /* 0x000ea80000100800 */
[----:B------:R4:W2:Y:S04]  /*303c0*/  @!P3 LDG.E.U8 R107, desc[UR24][R82.64] ;  /* 0x00000018526bb981 */ /* 0x0008a8000c1e1100 */
[----:B------:R-:W2:Y:S01]  /*303d0*/  LDL R136, [R1+0x584] ;  /* 0x0005840001887983 */ /* 0x000ea20000100800 */
[----:B----4-:R-:W-:-:S02]  /*303e0*/  @!P3 IMAD.MOV.U32 R82, RZ, RZ, R131 ;  /* 0x000000ffff52b224 */ /* 0x010fc400078e0083 */
[----:B------:R-:W-:Y:S01]  /*303f0*/  @!P3 IMAD.MOV.U32 R83, RZ, RZ, R132 ;  /* 0x000000ffff53b224 */ /* 0x000fe200078e0084 */
[----:B------:R-:W4:Y:S04]  /*30400*/  LDL R131, [R1+0x5d0] ;  /* 0x0005d00001837983 */ /* 0x000f280000100800 */
[----:B------:R3:W4:Y:S04]  /*30410*/  @!P3 LDG.E.U8 R108, desc[UR24][R82.64] ;  /* 0x00000018526cb981 */ /* 0x000728000c1e1100 */
[----:B------:R-:W4:Y:S01]  /*30420*/  LDL R132, [R1+0x5cc] ;  /* 0x0005cc0001847983 */ /* 0x000f220000100800 */
[----:B---3--:R-:W-:-:S02]  /*30430*/  @!P3 IMAD.MOV.U32 R82, RZ, RZ, R129 ;  /* 0x000000ffff52b224 */ /* 0x008fc400078e0081 */
[----:B-----5:R-:W-:Y:S01]  /*30440*/  @!P3 IMAD.MOV.U32 R83, RZ, RZ, R130 ;  /* 0x000000ffff53b224 */ /* 0x020fe200078e0082 */
[----:B------:R-:W3:Y:S04]  /*30450*/  LDL R129, [R1+0x568] ;  /* 0x0005680001817983 */ /* 0x000ee80000100800 */
[----:B------:R2:W5:Y:S04]  /*30460*/  @!P3 LDG.E.U8 R109, desc[UR24][R82.64] ;  /* 0x00000018526db981 */ /* 0x000568000c1e1100 */
[----:B------:R-:W3:Y:S01]  /*30470*/  LDL R130, [R1+0x564] ;  /* 0x0005640001827983 */ /* 0x000ee20000100800 */
[----:B--2---:R-:W-:-:S02]  /*30480*/  @!P3 IMAD.MOV.U32 R82, RZ, RZ, R133 ;  /* 0x000000ffff52b224 */ /* 0x004fc400078e0085 */
[----:B------:R-:W-:Y:S01]  /*30490*/  @!P3 IMAD.MOV.U32 R83, RZ, RZ, R134 ;  /* 0x000000ffff53b224 */ /* 0x000fe200078e0086 */
[----:B------:R-:W-:Y:S01]  /*304a0*/  PRMT R111, RZ, 0x7610, R111 ;  /* 0x00007610ff6f7816 */ /* 0x000fe2000000006f */
[----:B------:R-:W2:Y:S04]  /*304b0*/  LDL R134, [R1+0x5a4] ;  /* 0x0005a40001867983 */ /* 0x000ea80000100800 */
[----:B------:R0:W2:Y:S04]  /*304c0*/  @!P3 LDG.E.U8 R110, desc[UR24][R82.64] ;  /* 0x00000018526eb981 */ /* 0x0000a8000c1e1100 */
        /* <DEDUP_REMOVED lines=8> */
[----:B------:R4:W5:Y:S02]  /*30550*/  @!P3 LDG.E.U8 R111, desc[UR24][R82.64] ;  /* 0x00000018526fb981 */ /* 0x000964000c1e1100 */
[----:B----4-:R-:W-:Y:S02]  /*30560*/  @!P3 IMAD.MOV.U32 R82, RZ, RZ, R131 ;  /* 0x000000ffff52b224 */ /* 0x010fe400078e0083 */
[----:B------:R-:W-:Y:S01]  /*30570*/  @!P3 IMAD.MOV.U32 R83, RZ, RZ, R132 ;  /* 0x000000ffff53b224 */ /* 0x000fe200078e0084 */
[----:B------:R-:W4:Y:S04]  /*30580*/  LDL R131, [R1+0x5c0] ;  /* 0x0005c00001837983 */ /* 0x000f280000100800 */
[----:B------:R-:W5:Y:S04]  /*30590*/  LDL R132, [R1+0x5bc] ;  /* 0x0005bc0001847983 */ /* 0x000f680000100800 */
[----:B------:R3:W5:Y:S02]  /*305a0*/  @!P3 LDG.E.U8 R112, desc[UR24][R82.64] ;  /* 0x000000185270b981 */ /* 0x000764000c1e1100 */
[----:B---3--:R-:W-:-:S02]  /*305b0*/  @!P3 IMAD.MOV.U32 R82, RZ, RZ, R129 ;  /* 0x000000ffff52b224 */ /* 0x008fc400078e0081 */
[----:B------:R-:W-:Y:S01]  /*305c0*/  @!P3 IMAD.MOV.U32 R83, RZ, RZ, R130 ;  /* 0x000000ffff53b224 */ /* 0x000fe200078e0082 */
[----:B------:R-:W3:Y:S04]  /*305d0*/  LDL R129, [R1+0x5d8] ;  /* 0x0005d80001817983 */ /* 0x000ee80000100800 */
[----:B------:R-:W3:Y:S01]  /*305e0*/  LDL R130, [R1+0x5d4] ;  /* 0x0005d40001827983 */ /* 0x000ee20000100800 */
[----:B------:R-:W-:-:S03]  /*305f0*/  PRMT R114, RZ, 0x7610, R114 ;  /* 0x00007610ff727816 */ /* 0x000fc60000000072 */
[----:B------:R0:W3:Y:S01]  /*30600*/  @!P3 LDG.E.U8 R113, desc[UR24][R82.64] ;  /* 0x000000185271b981 */ /* 0x0000e2000c1e1100 */
[----:B------:R-:W-:Y:S01]  /*30610*/  PRMT R115, RZ, 0x7610, R115 ;  /* 0x00007610ff737816 */ /* 0x000fe20000000073 */
[----:B0-----:R-:W-:Y:S02]  /*30620*/  @!P3 IMAD.MOV.U32 R82, RZ, RZ, R135 ;  /* 0x000000ffff52b224 */ /* 0x001fe400078e0087 */
[----:B------:R-:W-:Y:S01]  /*30630*/  @!P3 IMAD.MOV.U32 R83, RZ, RZ, R136 ;  /* 0x000000ffff53b224 */ /* 0x000fe200078e0088 */
[----:B------:R-:W-:Y:S01]  /*30640*/  PRMT R116, RZ, 0x7610, R116 ;  /* 0x00007610ff747816 */ /* 0x000fe20000000074 */
[----:B------:R-:W3:Y:S04]  /*30650*/  LDL R136, [R1+0x58c] ;  /* 0x00058c0001887983 */ /* 0x000ee80000100800 */
[----:B------:R2:W3:Y:S01]  /*30660*/  @!P3 LDG.E.U8 R114, desc[UR24][R82.64] ;  /* 0x000000185272b981 */ /* 0x0004e2000c1e1100 */
[----:B------:R-:W-:-:S03]  /*30670*/  PRMT R117, RZ, 0x7610, R117 ;  /* 0x00007610ff757816 */ /* 0x000fc60000000075 */
[----:B------:R-:W3:Y:S01]  /*30680*/  LDL R135, [R1+0x590] ;  /* 0x0005900001877983 */ /* 0x000ee20000100800 */
[----:B--2---:R-:W-:Y:S02]  /*30690*/  @!P3 IMAD.MOV.U32 R82, RZ, RZ, R133 ;  /* 0x000000ffff52b224 */ /* 0x004fe400078e0085 */
[----:B------:R-:W-:Y:S01]  /*306a0*/  @!P3 IMAD.MOV.U32 R83, RZ, RZ, R134 ;  /* 0x000000ffff53b224 */ /* 0x000fe200078e0086 */
[----:B------:R-:W2:Y:S04]  /*306b0*/  LDL R133, [R1+0x5b0] ;  /* 0x0005b00001857983 */ /* 0x000ea80000100800 */
[----:B------:R4:W2:Y:S04]  /*306c0*/  @!P3 LDG.E.U8 R115, desc[UR24][R82.64] ;  /* 0x000000185273b981 */ /* 0x0008a8000c1e1100 */
[----:B------:R-:W2:Y:S01]  /*306d0*/  LDL R134, [R1+0x5ac] ;  /* 0x0005ac0001867983 */ /* 0x000ea20000100800 */
[----:B----4-:R-:W-:-:S03]  /*306e0*/  @!P3 IMAD.MOV.U32 R82, RZ, RZ, R131 ;  /* 0x000000ffff52b224 */ /* 0x010fc600078e0083 */
[----:B------:R-:W4:Y:S01]  /*306f0*/  LDL R131, [R1+0x5c8] ;  /* 0x0005c80001837983 */ /* 0x000f220000100800 */
[----:B-----5:R-:W-:-:S03]  /*30700*/  @!P3 IMAD.MOV.U32 R83, RZ, RZ, R132 ;  /* 0x000000ffff53b224 */ /* 0x020fc600078e0084 */
[----:B------:R-:W5:Y:S04]  /*30710*/  LDL R132, [R1+0x5c4] ;  /* 0x0005c40001847983 */ /* 0x000f680000100800 */
[----:B------:R3:W2:Y:S02]  /*30720*/  @!P3 LDG.E.U8 R116, desc[UR24][R82.64] ;  /* 0x000000185274b981 */ /* 0x0006a4000c1e1100 */
[----:B---3--:R-:W-:Y:S02]  /*30730*/  @!P3 IMAD.MOV.U32 R82, RZ, RZ, R129 ;  /* 0x000000ffff52b224 */ /* 0x008fe400078e0081 */
[----:B------:R-:W3:Y:S01]  /*30740*/  LDL R129, [R1+0x224] ;  /* 0x0002240001817983 */ /* 0x000ee20000100800 */
        /* <DEDUP_REMOVED lines=13> */
[----:B------:R0:W3:Y:S02]  /*30820*/  @!P3 LDG.E.U8 R118, desc[UR24][R82.64] ;  /* 0x000000185276b981 */ /* 0x0000e4000c1e1100 */
[----:B0-----:R-:W-:Y:S02]  /*30830*/  @!P3 IMAD.MOV.U32 R82, RZ, RZ, R135 ;  /* 0x000000ffff52b224 */ /* 0x001fe400078e0087 */
[----:B------:R-:W-:Y:S01]  /*30840*/  @!P3 IMAD.MOV.U32 R83, RZ, RZ, R136 ;  /* 0x000000ffff53b224 */ /* 0x000fe200078e0088 */
[----:B------:R-:W-:Y:S01]  /*30850*/  PRMT R123, RZ, 0x7610, R123 ;  /* 0x00007610ff7b7816 */ /* 0x000fe2000000007b */
[----:B------:R-:W3:Y:S04]  /*30860*/  LDL R136, [R1+0x594] ;  /* 0x0005940001887983 */ /* 0x000ee80000100800 */
[----:B------:R2:W3:Y:S04]  /*30870*/  @!P3 LDG.E.U8 R119, desc[UR24][R82.64] ;  /* 0x000000185277b981 */ /* 0x0004e8000c1e1100 */
[----:B------:R-:W3:Y:S01]  /*30880*/  LDL R135, [R1+0x598] ;  /* 0x0005980001877983 */ /* 0x000ee20000100800 */
[----:B--2---:R-:W-:-:S02]  /*30890*/  @!P3 IMAD.MOV.U32 R82, RZ, RZ, R133 ;  /* 0x000000ffff52b224 */ /* 0x004fc400078e0085 */
[----:B------:R-:W-:Y:S01]  /*308a0*/  @!P3 IMAD.MOV.U32 R83, RZ, RZ, R134 ;  /* 0x000000ffff53b224 */ /* 0x000fe200078e0086 */
[----:B------:R-:W2:Y:S04]  /*308b0*/  LDL R133, [R1+0x20c] ;  /* 0x00020c0001857983 */ /* 0x000ea80000100800 */
[----:B------:R4:W2:Y:S04]  /*308c0*/  @!P3 LDG.E.U8 R120, desc[UR24][R82.64] ;  /* 0x000000185278b981 */ /* 0x0008a8000c1e1100 */
[----:B------:R-:W2:Y:S01]  /*308d0*/  LDL R134, [R1+0x208] ;  /* 0x0002080001867983 */ /* 0x000ea20000100800 */
[----:B----4-:R-:W-:-:S02]  /*308e0*/  @!P3 IMAD.MOV.U32 R82, RZ, RZ, R131 ;  /* 0x000000ffff52b224 */ /* 0x010fc400078e0083 */
[----:B-----5:R-:W-:Y:S01]  /*308f0*/  @!P3 IMAD.MOV.U32 R83, RZ, RZ, R132 ;  /* 0x000000ffff53b224 */ /* 0x020fe200078e0084 */
[----:B------:R-:W4:Y:S04]  /*30900*/  LDL R131, [R1+0x21c] ;  /* 0x00021c0001837983 */ /* 0x000f280000100800 */
[----:B------:R3:W5:Y:S04]  /*30910*/  @!P3 LDG.E.U8 R121, desc[UR24][R82.64] ;  /* 0x000000185279b981 */ /* 0x000768000c1e1100 */
[----:B------:R-:W2:Y:S01]  /*30920*/  LDL R132, [R1+0x218] ;  /* 0x0002180001847983 */ /* 0x000ea20000100800 */
[----:B---3--:R-:W-:-:S02]  /*30930*/  @!P3 IMAD.MOV.U32 R82, RZ, RZ, R129 ;  /* 0x000000ffff52b224 */ /* 0x008fc400078e0081 */
[----:B------:R-:W-:Y:S01]  /*30940*/  @!P3 IMAD.MOV.U32 R83, RZ, RZ, R130 ;  /* 0x000000ffff53b224 */ /* 0x000fe200078e0082 */
[----:B------:R-:W3:Y:S04]  /*30950*/  LDL R129, [R1+0x214] ;  /* 0x0002140001817983 */ /* 0x000ee80000100800 */
[----:B------:R0:W2:Y:S04]  /*30960*/  @!P3 LDG.E.U8 R122, desc[UR24][R82.64] ;  /* 0x00000018527ab981 */ /* 0x0000a8000c1e1100 */
[----:B------:R-:W2:Y:S04]  /*30970*/  LDL R130, [R1+0x210] ;  /* 0x0002100001827983 */ /* 0x000ea80000100800 */
        /* <DEDUP_REMOVED lines=9> */
[----:B------:R-:W-:-:S02]  /*30a10*/  PRMT R125, RZ, 0x7610, R125 ;  /* 0x00007610ff7d7816 */ /* 0x000fc4000000007d */
        /* <DEDUP_REMOVED lines=8> */
[----:B------:R-:W-:-:S05]  /*30aa0*/  @!P3 IMAD.MOV.U32 R83, RZ, RZ, R136 ;  /* 0x000000ffff53b224 */ /* 0x000fca00078e0088 */
[----:B------:R2:W5:Y:S02]  /*30ab0*/  @!P3 LDG.E.U8 R125, desc[UR24][R82.64] ;  /* 0x00000018527db981 */ /* 0x000564000c1e1100 */
[----:B--2---:R-:W-:Y:S02]  /*30ac0*/  @!P3 IMAD.MOV.U32 R82, RZ, RZ, R133 ;  /* 0x000000ffff52b224 */ /* 0x004fe400078e0085 */
[----:B------:R-:W-:-:S05]  /*30ad0*/  @!P3 IMAD.MOV.U32 R83, RZ, RZ, R134 ;  /* 0x000000ffff53b224 */ /* 0x000fca00078e0086 */
[----:B------:R4:W2:Y:S02]  /*30ae0*/  @!P3 LDG.E.U8 R126, desc[UR24][R82.64] ;  /* 0x00000018527eb981 */ /* 0x0008a4000c1e1100 */
[----:B----4-:R-:W-:Y:S02]  /*30af0*/  @!P3 IMAD.MOV.U32 R82, RZ, RZ, R131 ;  /* 0x000000ffff52b224 */ /* 0x010fe400078e0083 */
[----:B------:R-:W-:-:S05]  /*30b00*/  @!P3 IMAD.MOV.U32 R83, RZ, RZ, R132 ;  /* 0x000000ffff53b224 */ /* 0x000fca00078e0084 */
[----:B------:R3:W4:Y:S02]  /*30b10*/  @!P3 LDG.E.U8 R127, desc[UR24][R82.64] ;  /* 0x00000018527fb981 */ /* 0x000724000c1e1100 */
[----:B---3--:R-:W-:Y:S02]  /*30b20*/  @!P3 IMAD.MOV.U32 R82, RZ, RZ, R129 ;  /* 0x000000ffff52b224 */ /* 0x008fe400078e0081 */
[----:B------:R-:W-:-:S05]  /*30b30*/  @!P3 IMAD.MOV.U32 R83, RZ, RZ, R130 ;  /* 0x000000ffff53b224 */ /* 0x000fca00078e0082 */
[----:B------:R-:W3:Y:S04]  /*30b40*/  @!P3 LDG.E.U8 R128, desc[UR24][R82.64] ;  /* 0x000000185280b981 */ /* 0x000ee8000c1e1100 */
        /* <DEDUP_REMOVED lines=87> */
[----:B-----5:R0:W-:Y:S04]  /*310c0*/  STS.U8 [R138+UR10+0xfb00], R121 ;  /* 0x00fb00798a007988 */ /* 0x0201e8000800000a */
        /* <DEDUP_REMOVED lines=30> */
[----:B--2---:R0:W-:Y:S04]  /*312b0*/  STS.U8 [R137+UR10+0xf780], R126 ;  /* 0x00f7807e89007988 */ /* 0x0041e8000800000a */
[----:B----4-:R0:W-:Y:S04]  /*312c0*/  STS.U8 [R137+UR10+0xfb80], R127 ;  /* 0x00fb807f89007988 */ /* 0x0101e8000800000a */
[----:B---3--:R0:W-:Y:S01]  /*312d0*/  STS.U8 [R137+UR10+0xff80], R128 ;  /* 0x00ff808089007988 */ /* 0x0081e2000800000a */
[----:B------:R1:W-:Y:S06]  /*312e0*/  MEMBAR.ALL.CTA ;  /* 0x0000000000007992 */ /* 0x0003ec0000008000 */
[----:B-1----:R-:W1:Y:S01]  /*312f0*/  FENCE.VIEW.ASYNC.S ;  /* 0x00000000000073c6 */ /* 0x002e620000000000 */
[----:B------:R-:W-:Y:S01]  /*31300*/  ULEA UR13, UR22, UR10, 0x3 ;  /* 0x0000000a160d7291 */ /* 0x000fe2000f8e18ff */
[----:B------:R-:W-:-:S03]  /*31310*/  UMOV UR4, UR5 ;  /* 0x0000000500047c82 */ /* 0x000fc60008000000 */
[----:B------:R-:W-:Y:S01]  /*31320*/  UIADD3 UR13, UPT, UPT, UR13, 0x14000, URZ ;  /* 0x000140000d0d7890 */ /* 0x000fe2000fffe0ff */
[----:B-1----:R-:W-:Y:S06]  /*31330*/  BAR.SYNC.DEFER_BLOCKING 0x0 ;  /* 0x0000000000007b1d */ /* 0x002fec0000010000 */
[----:B0-----:R-:W-:Y:S05]  /*31340*/  @P0 BRA `(.L_x_9) ;  /* 0x00000000004c0947 */ /* 0x001fea0003800000 */
[----:B------:R-:W-:Y:S01]  /*31350*/  UMOV UR15, 0x80004020 ;  /* 0x80004020000f7882 */ /* 0x000fe20000000000 */
        /* <DEDUP_REMOVED lines=9> */
[----:B------:R0:W-:Y:S01]  /*313f0*/  UTCQMMA gdesc[UR14], gdesc[UR16], tmem[UR7], tmem[UR18], idesc[UR19], UPT ;  /* 0x00ff12100e0075ea */ /* 0x0001e2000b800307 */
        /* <DEDUP_REMOVED lines=8> */
.L_x_9:
[----:B------:R-:W2:Y:S01]  /*31480*/  LDL R6, [R1+0x99c] ;  /* 0x00099c0001067983 */ /* 0x000ea20000100800 */
[----:B------:R-:W-:-:S04]  /*31490*/  UIADD3 UR22, UPT, UPT, UR22, 0x1, URZ ;  /* 0x0000000116167890 */ /* 0x000fc8000fffe0ff */
[----:B------:R-:W-:-:S04]  /*314a0*/  UISETP.GT.AND UP1, UPT, UR22, 0x1, UPT ;  /* 0x000000011600788c */ /* 0x000fc8000bf24270 */
[----:B0-----:R-:W-:Y:S02]  /*314b0*/  USEL UR5, URZ, 0x1, !UP1 ;  /* 0x00000001ff057887 */ /* 0x001fe4000c800000 */
[----:B------:R-:W-:Y:S02]  /*314c0*/  USEL UR22, UR22, URZ, !UP1 ;  /* 0x000000ff16167287 */ /* 0x000fe4000c800000 */
[----:B------:R-:W-:Y:S01]  /*314d0*/  ULOP3.LUT UR5, UR4, UR5, URZ, 0x3c, !UPT ;  /* 0x0000000504057292 */ /* 0x000fe2000f8e3cff */
[----:B--2---:R-:W-:Y:S01]  /*314e0*/  ISETP.NE.U32.AND P2, PT, R6, UR6, PT ;  /* 0x0000000606007c0c */ /* 0x004fe2000bf45070 */
[----:B------:R-:W-:Y:S01]  /*314f0*/  IMAD.U32 R6, RZ, RZ, UR4 ;  /* 0x00000004ff067e24 */ /* 0x000fe2000f8e00ff */
[----:B------:R-:W-:-:S11]  /*31500*/  UMOV UR6, UR23 ;  /* 0x0000001700067c82 */ /* 0x000fd60008000000 */
[----:B------:R-:W-:Y:S05]  /*31510*/  @P2 BRA `(.L_x_10) ;  /* 0xfffffee800cc2947 */ /* 0x000fea000383ffff */
.L_x_7:
[----:B------:R-:W0:Y:S02]  /*31520*/  LDC R7, c[0x0][0x3a0] ;  /* 0x0000e800ff077b82 */ /* 0x000e240000000800 */
[----:B0-----:R-:W-:-:S05]  /*31530*/  VIADD R7, R7, 0x7f ;  /* 0x0000007f07077836 */ /* 0x001fca0000000000 */
[----:B------:R-:W-:-:S13]  /*31540*/  ISETP.GE.AND P0, PT, R7, 0x80, PT ;  /* 0x000000800700780c */ /* 0x000fda0003f06270 */
[----:B------:R-:W-:Y:S05]  /*31550*/  @!P0 BRA `(.L_x_11) ;  /* 0x0000000000108947 */ /* 0x000fea0003800000 */
[----:B------:R-:W-:-:S06]  /*31560*/  USHF.L.U32 UR4, UR4, 0x1f, URZ ;  /* 0x0000001f04047899 */ /* 0x000fcc00080006ff */
[----:B------:R-:W-:-:S04]  /*31570*/  IMAD.U32 R3, RZ, RZ, UR4 ;  /* 0x00000004ff037e24 */ /* 0x000fc8000f8e00ff */
[----:B------:R-:W0:Y:S02]  /*31580*/  SYNCS.PHASECHK.TRANS64.TRYWAIT P0, [UR13], R3 ;  /* 0x00000003ff0075a7 */ /* 0x000e24000800110d */
[----:B0-----:R-:W-:Y:S05]  /*31590*/  @!P0 BRA `(.L_x_12) ;  /* 0x0000005800c08947 */ /* 0x001fea0003800000 */
.L_x_11:
[----:B------:R-:W2:Y:S01]  /*315a0*/  LDL.LU R135, [R1+0xa7c] ;  /* 0x000a7c0001877983 */ /* 0x000ea20000300800 */
[----:B------:R-:W-:Y:S01]  /*315b0*/  LEA R2, R2, UR10, 0x4 ;  /* 0x0000000a02027c11 */ /* 0x000fe2000f8e20ff */
[----:B------:R-:W2:Y:S01]  /*315c0*/  LDCU UR4, c[0x0][0x3b4] ;  /* 0x00007680ff0477ac */ /* 0x000ea20008000800 */
[----:B------:R-:W-:Y:S06]  /*315d0*/  BAR.SYNC.DEFER_BLOCKING 0x0 ;  /* 0x0000000000007b1d */ /* 0x000fec0000010000 */
[----:B------:R-:W0:Y:S01]  /*315e0*/  LDCU UR5, c[0x0][0x39c] ;  /* 0x00007380ff0577ac */ /* 0x000e220008000800 */
[----:B------:R-:W1:Y:S01]  /*315f0*/  S2R R134, SR_TID.X ;  /* 0x0000000000867919 */ /* 0x000e620000002100 */
[----:B------:R-:W3:Y:S01]  /*31600*/  LDCU UR6, c[0x0][0x39c] ;  /* 0x00007380ff0677ac */ /* 0x000ee20008000800 */
[----:B------:R-:W4:Y:S01]  /*31610*/  LDCU UR8, c[0x0][0x39c] ;  /* 0x00007380ff0877ac */ /* 0x000f220008000800 */
[----:B------:R-:W0:Y:S01]  /*31620*/  LDCU UR9, c[0x0][0x39c] ;  /* 0x00007380ff0977ac */ /* 0x000e220008000800 */
[----:B------:R-:W0:Y:S02]  /*31630*/  @!P1 SYNCS.CCTL.IV [UR10+0x14000] ;  /* 0x01400000ff0099b1 */ /* 0x000e24000800000a */
[----:B0-----:R-:W-:Y:S06]  /*31640*/  BAR.SYNC.DEFER_BLOCKING 0x0 ;  /* 0x0000000000007b1d */ /* 0x001fec0000010000 */
[----:B------:R-:W-:Y:S01]  /*31650*/  LDTM.16dp32bit_t0_t15.x128 R4, tmem[UR12] ;  /* 0x0000000c000479ee */ /* 0x000fe20008b80000 */
[----:B------:R-:W0:Y:S01]  /*31660*/  LDTM.16dp32bit_t16_t31.x128 R4, tmem[UR12+0x80] ;  /* 0x0000800c000479ee */ /* 0x000e220008ba0000 */
[----:B------:R-:W0:Y:S01]  /*31670*/  LDCU.128 UR12, c[0x0][0x390] ;  /* 0x00007200ff0c77ac */ /* 0x000e220008000c00 */
[----:B-1----:R-:W-:-:S02]  /*31680*/  IMAD.SHL.U32 R132, R134, 0x10, RZ ;  /* 0x0000001086847824 */ /* 0x002fc400078e00ff */
[C---:B------:R-:W-:Y:S02]  /*31690*/  IMAD.SHL.U32 R133, R134.reuse, 0x80, RZ ;  /* 0x0000008086857824 */ /* 0x040fe400078e00ff */
[----:B------:R-:W-:Y:S01]  /*316a0*/  IMAD.SHL.U32 R3, R134, 0x8, RZ ;  /* 0x0000000886037824 */ /* 0x000fe200078e00ff */
[----:B------:R-:W-:Y:S02]  /*316b0*/  LOP3.LUT R132, R132, 0xf0, RZ, 0xc0, !PT ;  /* 0x000000f084847812 */ /* 0x000fe400078ec0ff */
[----:B------:R-:W-:Y:S02]  /*316c0*/  LOP3.LUT R133, R133, 0x800, RZ, 0xc0, !PT ;  /* 0x0000080085857812 */ /* 0x000fe400078ec0ff */
[----:B------:R-:W-:Y:S01]  /*316d0*/  LOP3.LUT R3, R3, 0x300, RZ, 0xc0, !PT ;  /* 0x0000030003037812 */ /* 0x000fe200078ec0ff */
[----:B------:R-:W1:Y:S01]  /*316e0*/  @!P1 SYNCS.CCTL.IV [UR10+0x14008] ;  /* 0x01400800ff0099b1 */ /* 0x000e62000800000a */
[----:B------:R-:W-:Y:S01]  /*316f0*/  IADD3 R132, PT, PT, R132, UR10, R133 ;  /* 0x0000000a84847c10 */ /* 0x000fe2000fffe085 */
[----:B------:R-:W-:-:S04]  /*31700*/  NOP ;  /* 0x0000000000007918 */ /* 0x000fc80000000000 */
[----:B------:R-:W-:Y:S01]  /*31710*/  IMAD.IADD R3, R3, 0x1, R132 ;  /* 0x0000000103037824 */ /* 0x000fe200078e0284 */
[----:B0-----:R-:W-:Y:S02]  /*31720*/  F2FP.SATFINITE.E4M3.F32.PACK_AB_MERGE_C R4, R5, R4, RZ ;  /* 0x000000040504723e */ /* 0x001fe400048070ff */
[----:B------:R-:W-:Y:S02]  /*31730*/  F2FP.SATFINITE.E4M3.F32.PACK_AB_MERGE_C R6, R7, R6, RZ ;  /* 0x000000060706723e */ /* 0x000fe400048070ff */
[----:B------:R-:W-:Y:S02]  /*31740*/  F2FP.SATFINITE.E4M3.F32.PACK_AB_MERGE_C R8, R9, R8, RZ ;  /* 0x000000080908723e */ /* 0x000fe400048070ff */
[----:B------:R-:W-:Y:S02]  /*31750*/  F2FP.SATFINITE.E4M3.F32.PACK_AB_MERGE_C R12, R13, R12, RZ ;  /* 0x0000000c0d0c723e */ /* 0x000fe400048070ff */
[----:B------:R-:W-:Y:S02]  /*31760*/  F2FP.SATFINITE.E4M3.F32.PACK_AB_MERGE_C R14, R15, R14, RZ ;  /* 0x0000000e0f0e723e */ /* 0x000fe400048070ff */
[----:B------:R-:W-:-:S02]  /*31770*/  F2FP.SATFINITE.E4M3.F32.PACK_AB_MERGE_C R16, R17, R16, RZ ;  /* 0x000000101110723e */ /* 0x000fc400048070ff */
[----:B------:R-:W-:Y:S02]  /*31780*/  F2FP.SATFINITE.E4M3.F32.PACK_AB_MERGE_C R10, R11, R10, RZ ;  /* 0x0000000a0b0a723e */ /* 0x000fe400048070ff */
[----:B------:R-:W-:Y:S02]  /*31790*/  LOP3.LUT R4, R4, 0xffff, RZ, 0xc0, !PT ;  /* 0x0000ffff04047812 */ /* 0x000fe400078ec0ff */
[----:B------:R-:W-:Y:S02]  /*317a0*/  LOP3.LUT R11, R6, 0xffff, RZ, 0xc0, !PT ;  /* 0x0000ffff060b7812 */ /* 0x000fe400078ec0ff */
[----:B------:R-:W-:Y:S02]  /*317b0*/  LOP3.LUT R15, R8, 0xffff, RZ, 0xc0, !PT ;  /* 0x0000ffff080f7812 */ /* 0x000fe400078ec0ff */
[----:B------:R-:W-:Y:S02]  /*317c0*/  LOP3.LUT R5, R16, 0xffff, RZ, 0xc0, !PT ;  /* 0x0000ffff10057812 */ /* 0x000fe400078ec0ff */
[----:B------:R-:W-:-:S02]  /*317d0*/  LOP3.LUT R12, R12, 0xffff, RZ, 0xc0, !PT ;  /* 0x0000ffff0c0c7812 */ /* 0x000fc400078ec0ff */
[----:B------:R-:W-:Y:S02]  /*317e0*/  LOP3.LUT R9, R14, 0xffff, RZ, 0xc0, !PT ;  /* 0x0000ffff0e097812 */ /* 0x000fe400078ec0ff */
[----:B------:R-:W-:Y:S02]  /*317f0*/  F2FP.SATFINITE.E4M3.F32.PACK_AB_MERGE_C R20, R21, R20, RZ ;  /* 0x000000141514723e */ /* 0x000fe400048070ff */
[----:B------:R-:W-:Y:S02]  /*31800*/  F2FP.SATFINITE.E4M3.F32.PACK_AB_MERGE_C R22, R23, R22, RZ ;  /* 0x000000161716723e */ /* 0x000fe400048070ff */
[----:B------:R-:W-:Y:S02]  /*31810*/  F2FP.SATFINITE.E4M3.F32.PACK_AB_MERGE_C R24, R25, R24, RZ ;  /* 0x000000181918723e */ /* 0x000fe400048070ff */
[----:B------:R-:W-:Y:S02]  /*31820*/  F2FP.SATFINITE.E4M3.F32.PACK_AB_MERGE_C R44, R45, R44, RZ ;  /* 0x0000002c2d2c723e */ /* 0x000fe400048070ff */
[----:B------:R-:W-:-:S02]  /*31830*/  F2FP.SATFINITE.E4M3.F32.PACK_AB_MERGE_C R46, R47, R46, RZ ;  /* 0x0000002e2f2e723e */ /* 0x000fc400048070ff */
[----:B------:R-:W-:Y:S02]  /*31840*/  F2FP.SATFINITE.E4M3.F32.PACK_AB_MERGE_C R48, R49, R48, RZ ;  /* 0x000000303130723e */ /* 0x000fe400048070ff */
[----:B------:R-:W-:Y:S02]  /*31850*/  F2FP.SATFINITE.E4M3.F32.PACK_AB_MERGE_C R70, R71, R70, RZ ;  /* 0x000000464746723e */ /* 0x000fe400048070ff */
[----:B------:R-:W-:Y:S02]  /*31860*/  PRMT R7, R15, 0x3340, R0 ;  /* 0x000033400f077816 */ /* 0x000fe40000000000 */
[----:B------:R-:W-:Y:S02]  /*31870*/  PRMT R6, R4, 0x3340, R11 ;  /* 0x0000334004067816 */ /* 0x000fe4000000000b */
[----:B------:R-:W-:Y:S02]  /*31880*/  F2FP.SATFINITE.E4M3.F32.PACK_AB_MERGE_C R74, R75, R74, RZ ;  /* 0x0000004a4b4a723e */ /* 0x000fe400048070ff */
[----:B------:R-:W-:-:S02]  /*31890*/  F2FP.SATFINITE.E4M3.F32.PACK_AB_MERGE_C R76, R77, R76, RZ ;  /* 0x0000004c4d4c723e */ /* 0x000fc400048070ff */
[----:B------:R-:W-:Y:S02]  /*318a0*/  F2FP.SATFINITE.E4M3.F32.PACK_AB_MERGE_C R71, R127, R126, RZ ;  /* 0x0000007e7f47723e */ /* 0x000fe400048070ff */
[----:B------:R-:W-:Y:S02]  /*318b0*/  PRMT R8, R5, 0x3340, R0 ;  /* 0x0000334005087816 */ /* 0x000fe40000000000 */
[----:B------:R-:W-:Y:S02]  /*318c0*/  PRMT R13, R12, 0x3340, R9 ;  /* 0x000033400c0d7816 */ /* 0x000fe40000000009 */
[----:B------:R-:W-:Y:S02]  /*318d0*/  F2FP.SATFINITE.E4M3.F32.PACK_AB_MERGE_C R26, R27, R26, RZ ;  /* 0x0000001a1b1a723e */ /* 0x000fe400048070ff */
[----:B------:R-:W-:Y:S02]  /*318e0*/  F2FP.SATFINITE.E4M3.F32.PACK_AB_MERGE_C R28, R29, R28, RZ ;  /* 0x0000001c1d1c723e */ /* 0x000fe400048070ff */
[----:B------:R-:W-:-:S02]  /*318f0*/  LOP3.LUT R75, R20, 0xffff, RZ, 0xc0, !PT ;  /* 0x0000ffff144b7812 */ /* 0x000fc400078ec0ff */
[----:B------:R-:W-:Y:S02]  /*31900*/  LOP3.LUT R126, R22, 0xffff, RZ, 0xc0, !PT ;  /* 0x0000ffff167e7812 */ /* 0x000fe400078ec0ff */
[----:B------:R-:W-:Y:S02]  /*31910*/  LOP3.LUT R77, R24, 0xffff, RZ, 0xc0, !PT ;  /* 0x0000ffff184d7812 */ /* 0x000fe400078ec0ff */
[----:B------:R-:W-:Y:S02]  /*31920*/  F2FP.SATFINITE.E4M3.F32.PACK_AB_MERGE_C R36, R37, R36, RZ ;  /* 0x000000242524723e */ /* 0x000fe400048070ff */
        /* <DEDUP_REMOVED lines=8> */
[----:B------:R-:W-:-:S02]  /*319b0*/  PRMT R7, R6, 0x5410, R7 ;  /* 0x0000541006077816 */ /* 0x000fc40000000007 */
[----:B------:R-:W-:Y:S02]  /*319c0*/  F2FP.SATFINITE.E4M3.F32.PACK_AB_MERGE_C R18, R19, R18, RZ ;  /* 0x000000121312723e */ /* 0x000fe400048070ff */
[----:B------:R-:W-:Y:S02]  /*319d0*/  PRMT R6, R13, 0x5410, R8 ;  /* 0x000054100d067816 */ /* 0x000fe40000000008 */
[----:B------:R-:W-:Y:S02]  /*319e0*/  F2FP.SATFINITE.E4M3.F32.PACK_AB_MERGE_C R30, R31, R30, RZ ;  /* 0x0000001e1f1e723e */ /* 0x000fe400048070ff */
[----:B------:R-:W-:Y:S02]  /*319f0*/  F2FP.SATFINITE.E4M3.F32.PACK_AB_MERGE_C R32, R33, R32, RZ ;  /* 0x000000202120723e */ /* 0x000fe400048070ff */
[----:B------:R-:W-:Y:S02]  /*31a00*/  PRMT R19, R77, 0x3340, R0 ;  /* 0x000033404d137816 */ /* 0x000fe40000000000 */
[----:B------:R-:W-:-:S02]  /*31a10*/  PRMT R8, R75, 0x3340, R126 ;  /* 0x000033404b087816 */ /* 0x000fc4000000007e */
[----:B------:R-:W-:Y:S02]  /*31a20*/  LOP3.LUT R36, R36, 0xffff, RZ, 0xc0, !PT ;  /* 0x0000ffff24247812 */ /* 0x000fe400078ec0ff */
[----:B------:R-:W-:Y:S02]  /*31a30*/  LOP3.LUT R31, R38, 0xffff, RZ, 0xc0, !PT ;  /* 0x0000ffff261f7812 */ /* 0x000fe400078ec0ff */
[----:B------:R-:W-:Y:S02]  /*31a40*/  LOP3.LUT R33, R40, 0xffff, RZ, 0xc0, !PT ;  /* 0x0000ffff28217812 */ /* 0x000fe400078ec0ff */
[----:B------:R-:W-:Y:S02]  /*31a50*/  PRMT R20, R29, 0x3340, R0 ;  /* 0x000033401d147816 */ /* 0x000fe40000000000 */
[----:B------:R-:W-:Y:S02]  /*31a60*/  PRMT R21, R44, 0x3340, R27 ;  /* 0x000033402c157816 */ /* 0x000fe4000000001b */
[----:B------:R-:W-:-:S02]  /*31a70*/  F2FP.SATFINITE.E4M3.F32.PACK_AB_MERGE_C R52, R53, R52, RZ ;  /* 0x000000343534723e */ /* 0x000fc400048070ff */
[----:B------:R-:W-:Y:S02]  /*31a80*/  F2FP.SATFINITE.E4M3.F32.PACK_AB_MERGE_C R54, R55, R54, RZ ;  /* 0x000000363736723e */ /* 0x000fe400048070ff */
[----:B------:R-:W-:Y:S02]  /*31a90*/  F2FP.SATFINITE.E4M3.F32.PACK_AB_MERGE_C R56, R57, R56, RZ ;  /* 0x000000383938723e */ /* 0x000fe400048070ff */
[----:B------:R-:W-:Y:S02]  /*31aa0*/  LOP3.LUT R60, R60, 0xffff, RZ, 0xc0, !PT ;  /* 0x0000ffff3c3c7812 */ /* 0x000fe400078ec0ff */
[----:B------:R-:W-:Y:S02]  /*31ab0*/  LOP3.LUT R39, R62, 0xffff, RZ, 0xc0, !PT ;  /* 0x0000ffff3e277812 */ /* 0x000fe400078ec0ff */
[----:B------:R-:W-:Y:S02]  /*31ac0*/  LOP3.LUT R41, R64, 0xffff, RZ, 0xc0, !PT ;  /* 0x0000ffff40297812 */ /* 0x000fe400078ec0ff */
[----:B------:R-:W-:-:S02]  /*31ad0*/  F2FP.SATFINITE.E4M3.F32.PACK_AB_MERGE_C R78, R79, R78, RZ ;  /* 0x0000004e4f4e723e */ /* 0x000fc400048070ff */
[----:B------:R-:W-:Y:S02]  /*31ae0*/  F2FP.SATFINITE.E4M3.F32.PACK_AB_MERGE_C R80, R81, R80, RZ ;  /* 0x000000505150723e */ /* 0x000fe400048070ff */
[----:B------:R-:W-:Y:S02]  /*31af0*/  F2FP.SATFINITE.E4M3.F32.PACK_AB_MERGE_C R84, R85, R84, RZ ;  /* 0x000000545554723e */ /* 0x000fe400048070ff */
[----:B------:R-:W-:Y:S02]  /*31b00*/  F2FP.SATFINITE.E4M3.F32.PACK_AB_MERGE_C R86, R87, R86, RZ ;  /* 0x000000565756723e */ /* 0x000fe400048070ff */
[----:B------:R-:W-:Y:S02]  /*31b10*/  F2FP.SATFINITE.E4M3.F32.PACK_AB_MERGE_C R88, R89, R88, RZ ;  /* 0x000000585958723e */ /* 0x000fe400048070ff */
[----:B------:R-:W-:Y:S02]  /*31b20*/  F2FP.SATFINITE.E4M3.F32.PACK_AB_MERGE_C R108, R109, R108, RZ ;  /* 0x0000006c6d6c723e */ /* 0x000fe400048070ff */
[----:B------:R-:W-:-:S02]  /*31b30*/  F2FP.SATFINITE.E4M3.F32.PACK_AB_MERGE_C R110, R111, R110, RZ ;  /* 0x0000006e6f6e723e */ /* 0x000fc400048070ff */
[----:B------:R-:W-:Y:S02]  /*31b40*/  F2FP.SATFINITE.E4M3.F32.PACK_AB_MERGE_C R112, R113, R112, RZ ;  /* 0x000000707170723e */ /* 0x000fe400048070ff */
[----:B------:R-:W-:Y:S02]  /*31b50*/  PRMT R19, R8, 0x5410, R19 ;  /* 0x0000541008137816 */ /* 0x000fe40000000013 */
[----:B------:R-:W-:Y:S02]  /*31b60*/  F2FP.SATFINITE.E4M3.F32.PACK_AB_MERGE_C R42, R43, R42, RZ ;  /* 0x0000002a2b2a723e */ /* 0x000fe400048070ff */
[----:B------:R-:W-:Y:S02]  /*31b70*/  PRMT R16, R33, 0x3340, R0 ;  /* 0x0000334021107816 */ /* 0x000fe40000000000 */
[----:B------:R-:W-:Y:S02]  /*31b80*/  PRMT R13, R36, 0x3340, R31 ;  /* 0x00003340240d7816 */ /* 0x000fe4000000001f */
[----:B------:R-:W-:-:S02]  /*31b90*/  PRMT R8, R21, 0x5410, R20 ;  /* 0x0000541015087816 */ /* 0x000fc40000000014 */
[----:B------:R-:W-:Y:S02]  /*31ba0*/  F2FP.SATFINITE.E4M3.F32.PACK_AB_MERGE_C R50, R51, R50, RZ ;  /* 0x000000323332723e */ /* 0x000fe400048070ff */
[----:B------:R-:W-:Y:S02]  /*31bb0*/  LOP3.LUT R52, R52, 0xffff, RZ, 0xc0, !PT ;  /* 0x0000ffff34347812 */ /* 0x000fe400078ec0ff */
[----:B------:R-:W-:Y:S02]  /*31bc0*/  LOP3.LUT R43, R54, 0xffff, RZ, 0xc0, !PT ;  /* 0x0000ffff362b7812 */ /* 0x000fe400078ec0ff */
[----:B------:R-:W-:Y:S02]  /*31bd0*/  LOP3.LUT R45, R56, 0xffff, RZ, 0xc0, !PT ;  /* 0x0000ffff382d7812 */ /* 0x000fe400078ec0ff */
[----:B------:R-:W-:Y:S02]  /*31be0*/  PRMT R22, R41, 0x3340, R0 ;  /* 0x0000334029167816 */ /* 0x000fe40000000000 */
[----:B------:R-:W-:-:S02]  /*31bf0*/  PRMT R21, R60, 0x3340, R39 ;  /* 0x000033403c157816 */ /* 0x000fc40000000027 */
[----:B------:R-:W-:Y:S02]  /*31c00*/  F2FP.SATFINITE.E4M3.F32.PACK_AB_MERGE_C R66, R67, R66, RZ ;  /* 0x000000424342723e */ /* 0x000fe400048070ff */
[----:B------:R-:W-:Y:S02]  /*31c10*/  F2FP.SATFINITE.E4M3.F32.PACK_AB_MERGE_C R68, R69, R68, RZ ;  /* 0x000000444544723e */ /* 0x000fe400048070ff */
[----:B------:R-:W-:Y:S02]  /*31c20*/  LOP3.LUT R28, R28, 0xffff, RZ, 0xc0, !PT ;  /* 0x0000ffff1c1c7812 */ /* 0x000fe400078ec0ff */
[----:B------:R-:W-:Y:S02]  /*31c30*/  LOP3.LUT R23, R30, 0xffff, RZ, 0xc0, !PT ;  /* 0x0000ffff1e177812 */ /* 0x000fe400078ec0ff */
[----:B------:R-:W-:Y:S02]  /*31c40*/  LOP3.LUT R25, R32, 0xffff, RZ, 0xc0, !PT ;  /* 0x0000ffff20197812 */ /* 0x000fe400078ec0ff */
[----:B------:R-:W-:-:S02]  /*31c50*/  LOP3.LUT R76, R76, 0xffff, RZ, 0xc0, !PT ;  /* 0x0000ffff4c4c7812 */ /* 0x000fc400078ec0ff */
[----:B------:R-:W-:Y:S02]  /*31c60*/  LOP3.LUT R51, R78, 0xffff, RZ, 0xc0, !PT ;  /* 0x0000ffff4e337812 */ /* 0x000fe400078ec0ff */
[----:B------:R-:W-:Y:S02]  /*31c70*/  LOP3.LUT R53, R80, 0xffff, RZ, 0xc0, !PT ;  /* 0x0000ffff50357812 */ /* 0x000fe400078ec0ff */
[----:B------:R-:W-:Y:S02]  /*31c80*/  LOP3.LUT R84, R84, 0xffff, RZ, 0xc0, !PT ;  /* 0x0000ffff54547812 */ /* 0x000fe400078ec0ff */
[----:B------:R-:W-:Y:S02]  /*31c90*/  LOP3.LUT R55, R86, 0xffff, RZ, 0xc0, !PT ;  /* 0x0000ffff56377812 */ /* 0x000fe400078ec0ff */
[----:B------:R-:W-:Y:S02]  /*31ca0*/  LOP3.LUT R57, R88, 0xffff, RZ, 0xc0, !PT ;  /* 0x0000ffff58397812 */ /* 0x000fe400078ec0ff */
[----:B------:R-:W-:-:S02]  /*31cb0*/  F2FP.SATFINITE.E4M3.F32.PACK_AB_MERGE_C R72, R73, R72, RZ ;  /* 0x000000484948723e */ /* 0x000fc400048070ff */
[----:B------:R-:W-:Y:S02]  /*31cc0*/  F2FP.SATFINITE.E4M3.F32.PACK_AB_MERGE_C R100, R101, R100, RZ ;  /* 0x000000646564723e */ /* 0x000fe400048070ff */
[----:B------:R-:W-:Y:S02]  /*31cd0*/  F2FP.SATFINITE.E4M3.F32.PACK_AB_MERGE_C R102, R103, R102, RZ ;  /* 0x000000666766723e */ /* 0x000fe400048070ff */
[----:B------:R-:W-:Y:S02]  /*31ce0*/  F2FP.SATFINITE.E4M3.F32.PACK_AB_MERGE_C R104, R105, R104, RZ ;  /* 0x000000686968723e */ /* 0x000fe400048070ff */
[----:B------:R-:W-:Y:S02]  /*31cf0*/  LOP3.LUT R108, R108, 0xffff, RZ, 0xc0, !PT ;  /* 0x0000ffff6c6c7812 */ /* 0x000fe400078ec0ff */
[----:B------:R-:W-:Y:S02]  /*31d00*/  LOP3.LUT R67, R110, 0xffff, RZ, 0xc0, !PT ;  /* 0x0000ffff6e437812 */ /* 0x000fe400078ec0ff */
[----:B------:R-:W-:-:S02]  /*31d10*/  LOP3.LUT R69, R112, 0xffff, RZ, 0xc0, !PT ;  /* 0x0000ffff70457812 */ /* 0x000fc400078ec0ff */
[----:B------:R-:W-:Y:S02]  /*31d20*/  PRMT R16, R13, 0x5410, R16 ;  /* 0x000054100d107816 */ /* 0x000fe40000000010 */
[----:B------:R-:W-:Y:S02]  /*31d30*/  PRMT R24, R45, 0x3340, R0 ;  /* 0x000033402d187816 */ /* 0x000fe40000000000 */
[----:B------:R-:W-:Y:S02]  /*31d40*/  PRMT R13, R52, 0x3340, R43 ;  /* 0x00003340340d7816 */ /* 0x000fe4000000002b */
[----:B------:R-:W-:Y:S02]  /*31d50*/  PRMT R22, R21, 0x5410, R22 ;  /* 0x0000541015167816 */ /* 0x000fe40000000016 */
[----:B------:R-:W-:Y:S02]  /*31d60*/  PRMT R17, R25, 0x3340, R0 ;  /* 0x0000334019117816 */ /* 0x000fe40000000000 */
[----:B------:R-:W-:-:S02]  /*31d70*/  PRMT R14, R28, 0x3340, R23 ;  /* 0x000033401c0e7816 */ /* 0x000fc40000000017 */
[--C-:B------:R-:W-:Y:S02]  /*31d80*/  PRMT R20, R53, 0x3340, R0.reuse ;  /* 0x0000334035147816 */ /* 0x100fe40000000000 */
[----:B------:R-:W-:Y:S02]  /*31d90*/  PRMT R37, R76, 0x3340, R51 ;  /* 0x000033404c257816 */ /* 0x000fe40000000033 */
[----:B------:R-:W-:Y:S02]  /*31da0*/  PRMT R32, R57, 0x3340, R0 ;  /* 0x0000334039207816 */ /* 0x000fe40000000000 */
[----:B------:R-:W-:Y:S02]  /*31db0*/  PRMT R21, R84, 0x3340, R55 ;  /* 0x0000334054157816 */ /* 0x000fe40000000037 */
[----:B------:R-:W-:Y:S02]  /*31dc0*/  LOP3.LUT R68, R68, 0xffff, RZ, 0xc0, !PT ;  /* 0x0000ffff44447812 */ /* 0x000fe400078ec0ff */
[----:B------:R-:W-:-:S02]  /*31dd0*/  LOP3.LUT R47, R70, 0xffff, RZ, 0xc0, !PT ;  /* 0x0000ffff462f7812 */ /* 0x000fc400078ec0ff */
[----:B------:R-:W-:Y:S02]  /*31de0*/  LOP3.LUT R49, R72, 0xffff, RZ, 0xc0, !PT ;  /* 0x0000ffff48317812 */ /* 0x000fe400078ec0ff */
[----:B------:R-:W-:Y:S02]  /*31df0*/  LOP3.LUT R100, R100, 0xffff, RZ, 0xc0, !PT ;  /* 0x0000ffff64647812 */ /* 0x000fe400078ec0ff */
[----:B------:R-:W-:Y:S02]  /*31e00*/  LOP3.LUT R63, R102, 0xffff, RZ, 0xc0, !PT ;  /* 0x0000ffff663f7812 */ /* 0x000fe400078ec0ff */
[----:B------:R-:W-:Y:S02]  /*31e10*/  LOP3.LUT R65, R104, 0xffff, RZ, 0xc0, !PT ;  /* 0x0000ffff68417812 */ /* 0x000fe400078ec0ff */
[----:B------:R-:W-:Y:S02]  /*31e20*/  PRMT R38, R69, 0x3340, R0 ;  /* 0x0000334045267816 */ /* 0x000fe40000000000 */
[----:B------:R-:W-:-:S02]  /*31e30*/  PRMT R79, R108, 0x3340, R67 ;  /* 0x000033406c4f7816 */ /* 0x000fc40000000043 */
[----:B------:R-:W-:Y:S02]  /*31e40*/  F2FP.SATFINITE.E4M3.F32.PACK_AB_MERGE_C R92, R93, R92, RZ ;  /* 0x0000005c5d5c723e */ /* 0x000fe400048070ff */
[----:B------:R-:W-:Y:S02]  /*31e50*/  F2FP.SATFINITE.E4M3.F32.PACK_AB_MERGE_C R94, R95, R94, RZ ;  /* 0x0000005e5f5e723e */ /* 0x000fe400048070ff */
[----:B------:R-:W-:Y:S02]  /*31e60*/  F2FP.SATFINITE.E4M3.F32.PACK_AB_MERGE_C R96, R97, R96, RZ ;  /* 0x000000606160723e */ /* 0x000fe400048070ff */
[----:B------:R-:W-:Y:S02]  /*31e70*/  F2FP.SATFINITE.E4M3.F32.PACK_AB_MERGE_C R116, R117, R116, RZ ;  /* 0x000000747574723e */ /* 0x000fe400048070ff */
[----:B------:R-:W-:Y:S02]  /*31e80*/  F2FP.SATFINITE.E4M3.F32.PACK_AB_MERGE_C R118, R119, R118, RZ ;  /* 0x000000767776723e */ /* 0x000fe400048070ff */
[----:B------:R-:W-:-:S02]  /*31e90*/  F2FP.SATFINITE.E4M3.F32.PACK_AB_MERGE_C R120, R121, R120, RZ ;  /* 0x000000787978723e */ /* 0x000fc400048070ff */
[----:B------:R-:W-:Y:S02]  /*31ea0*/  PRMT R24, R13, 0x5410, R24 ;  /* 0x000054100d187816 */ /* 0x000fe40000000018 */
[----:B------:R-:W-:Y:S02]  /*31eb0*/  F2FP.SATFINITE.E4M3.F32.PACK_AB_MERGE_C R34, R35, R34, RZ ;  /* 0x000000222322723e */ /* 0x000fe400048070ff */
[----:B------:R-:W-:Y:S02]  /*31ec0*/  PRMT R17, R14, 0x5410, R17 ;  /* 0x000054100e117816 */ /* 0x000fe40000000011 */
[----:B------:R-:W-:Y:S02]  /*31ed0*/  PRMT R13, R37, 0x5410, R20 ;  /* 0x00005410250d7816 */ /* 0x000fe40000000014 */
[----:B------:R-:W-:Y:S02]  /*31ee0*/  PRMT R32, R21, 0x5410, R32 ;  /* 0x0000541015207816 */ /* 0x000fe40000000020 */
[----:B------:R-:W-:-:S02]  /*31ef0*/  F2FP.SATFINITE.E4M3.F32.PACK_AB_MERGE_C R58, R59, R58, RZ ;  /* 0x0000003a3b3a723e */ /* 0x000fc400048070ff */
[--C-:B------:R-:W-:Y:S02]  /*31f00*/  PRMT R14, R49, 0x3340, R0.reuse ;  /* 0x00003340310e7816 */ /* 0x100fe40000000000 */
[----:B------:R-:W-:Y:S02]  /*31f10*/  PRMT R35, R68, 0x3340, R47 ;  /* 0x0000334044237816 */ /* 0x000fe4000000002f */
[----:B------:R-:W-:Y:S02]  /*31f20*/  PRMT R20, R65, 0x3340, R0 ;  /* 0x0000334041147816 */ /* 0x000fe40000000000 */
[----:B------:R-:W-:Y:S02]  /*31f30*/  PRMT R37, R100, 0x3340, R63 ;  /* 0x0000334064257816 */ /* 0x000fe4000000003f */
[----:B------:R-:W-:Y:S02]  /*31f40*/  PRMT R21, R79, 0x5410, R38 ;  /* 0x000054104f157816 */ /* 0x000fe40000000026 */
[----:B------:R-:W-:-:S02]  /*31f50*/  LOP3.LUT R92, R92, 0xffff, RZ, 0xc0, !PT ;  /* 0x0000ffff5c5c7812 */ /* 0x000fc400078ec0ff */
[----:B------:R-:W-:Y:S02]  /*31f60*/  LOP3.LUT R59, R94, 0xffff, RZ, 0xc0, !PT ;  /* 0x0000ffff5e3b7812 */ /* 0x000fe400078ec0ff */
[----:B------:R-:W-:Y:S02]  /*31f70*/  LOP3.LUT R61, R96, 0xffff, RZ, 0xc0, !PT ;  /* 0x0000ffff603d7812 */ /* 0x000fe400078ec0ff */
[----:B------:R-:W-:Y:S02]  /*31f80*/  LOP3.LUT R116, R116, 0xffff, RZ, 0xc0, !PT ;  /* 0x0000ffff74747812 */ /* 0x000fe400078ec0ff */
[----:B------:R-:W-:Y:S02]  /*31f90*/  LOP3.LUT R81, R118, 0xffff, RZ, 0xc0, !PT ;  /* 0x0000ffff76517812 */ /* 0x000fe400078ec0ff */
[----:B------:R-:W-:Y:S02]  /*31fa0*/  LOP3.LUT R79, R120, 0xffff, RZ, 0xc0, !PT ;  /* 0x0000ffff784f7812 */ /* 0x000fe400078ec0ff */
[----:B------:R-:W-:-:S02]  /*31fb0*/  SHF.R.U32.HI R28, RZ, 0x8, R28 ;  /* 0x00000008ff1c7819 */ /* 0x000fc4000001161c */
[----:B------:R-:W-:Y:S02]  /*31fc0*/  SHF.R.U32.HI R23, RZ, 0x8, R23 ;  /* 0x00000008ff177819 */ /* 0x000fe40000011617 */
[----:B------:R-:W-:Y:S02]  /*31fd0*/  F2FP.SATFINITE.E4M3.F32.PACK_AB_MERGE_C R124, R125, R124, RZ ;  /* 0x0000007c7d7c723e */ /* 0x000fe400048070ff */
[----:B------:R-:W-:Y:S02]  /*31fe0*/  F2FP.SATFINITE.E4M3.F32.PACK_AB_MERGE_C R73, R129, R128, RZ ;  /* 0x000000808149723e */ /* 0x000fe400048070ff */
[----:B------:R-:W-:Y:S02]  /*31ff0*/  SHF.R.U32.HI R4, RZ, 0x8, R4 ;  /* 0x00000008ff047819 */ /* 0x000fe40000011604 */
[----:B------:R-:W-:Y:S02]  /*32000*/  SHF.R.U32.HI R11, RZ, 0x8, R11 ;  /* 0x00000008ff0b7819 */ /* 0x000fe4000001160b */
[----:B------:R-:W-:-:S02]  /*32010*/  SHF.R.U32.HI R15, RZ, 0x8, R15 ;  /* 0x00000008ff0f7819 */ /* 0x000fc4000001160f */
[----:B------:R-:W-:Y:S02]  /*32020*/  SHF.R.U32.HI R25, RZ, 0x8, R25 ;  /* 0x00000008ff197819 */ /* 0x000fe40000011619 */
[----:B------:R-:W-:Y:S02]  /*32030*/  SHF.R.U32.HI R36, RZ, 0x8, R36 ;  /* 0x00000008ff247819 */ /* 0x000fe40000011624 */
[----:B------:R-:W-:Y:S02]  /*32040*/  SHF.R.U32.HI R31, RZ, 0x8, R31 ;  /* 0x00000008ff1f7819 */ /* 0x000fe4000001161f */
[----:B------:R-:W-:Y:S02]  /*32050*/  PRMT R14, R35, 0x5410, R14 ;  /* 0x00005410230e7816 */ /* 0x000fe4000000000e */
[----:B------:R-:W-:Y:S02]  /*32060*/  PRMT R20, R37, 0x5410, R20 ;  /* 0x0000541025147816 */ /* 0x000fe40000000014 */
[----:B------:R-:W-:-:S02]  /*32070*/  PRMT R30, R61, 0x3340, R0 ;  /* 0x000033403d1e7816 */ /* 0x000fc40000000000 */
[----:B------:R-:W-:Y:S02]  /*32080*/  PRMT R35, R92, 0x3340, R59 ;  /* 0x000033405c237816 */ /* 0x000fe4000000003b */
[----:B------:R-:W-:Y:S02]  /*32090*/  PRMT R37, R79, 0x3340, R0 ;  /* 0x000033404f257816 */ /* 0x000fe40000000000 */
[----:B------:R-:W-:Y:S02]  /*320a0*/  PRMT R38, R116, 0x3340, R81 ;  /* 0x0000334074267816 */ /* 0x000fe40000000051 */
        /* <DEDUP_REMOVED lines=10> */
[----:B------:R-:W-:Y:S02]  /*32150*/  LOP3.LUT R25, R25, 0xffff, RZ, 0xc0, !PT ;  /* 0x0000ffff19197812 */ /* 0x000fe400078ec0ff */
[----:B------:R-:W-:Y:S02]  /*32160*/  SHF.R.U32.HI R5, RZ, 0x8, R5 ;  /* 0x00000008ff057819 */ /* 0x000fe40000011605 */
[----:B------:R-:W-:Y:S02]  /*32170*/  SHF.R.U32.HI R75, RZ, 0x8, R75 ;  /* 0x00000008ff4b7819 */ /* 0x000fe4000001164b */
[----:B------:R-:W-:Y:S02]  /*32180*/  SHF.R.U32.HI R126, RZ, 0x8, R126 ;  /* 0x00000008ff7e7819 */ /* 0x000fe4000001167e */
[----:B------:R-:W-:-:S02]  /*32190*/  SHF.R.U32.HI R77, RZ, 0x8, R77 ;  /* 0x00000008ff4d7819 */ /* 0x000fc4000001164d */
[----:B------:R-:W-:Y:S02]  /*321a0*/  LOP3.LUT R36, R36, 0xffff, RZ, 0xc0, !PT ;  /* 0x0000ffff24247812 */ /* 0x000fe400078ec0ff */
[----:B------:R-:W-:Y:S02]  /*321b0*/  LOP3.LUT R31, R31, 0xffff, RZ, 0xc0, !PT ;  /* 0x0000ffff1f1f7812 */ /* 0x000fe400078ec0ff */
[----:B------:R-:W-:Y:S02]  /*321c0*/  PRMT R30, R35, 0x5410, R30 ;  /* 0x00005410231e7816 */ /* 0x000fe4000000001e */
[----:B------:R-:W-:Y:S02]  /*321d0*/  PRMT R37, R38, 0x5410, R37 ;  /* 0x0000541026257816 */ /* 0x000fe40000000025 */
[----:B------:R-:W-:Y:S02]  /*321e0*/  PRMT R23, R28, 0x3340, R23 ;  /* 0x000033401c177816 */ /* 0x000fe40000000017 */
[----:B------:R-:W-:-:S02]  /*321f0*/  PRMT R35, R73, 0x3340, R0 ;  /* 0x0000334049237816 */ /* 0x000fc40000000000 */
[----:B------:R-:W-:Y:S02]  /*32200*/  PRMT R40, R124, 0x3340, R71 ;  /* 0x000033407c287816 */ /* 0x000fe40000000047 */
[----:B------:R-:W-:Y:S02]  /*32210*/  PRMT R11, R4, 0x3340, R11 ;  /* 0x00003340040b7816 */ /* 0x000fe4000000000b */
[--C-:B------:R-:W-:Y:S02]  /*32220*/  PRMT R38, R15, 0x3340, R0.reuse ;  /* 0x000033400f267816 */ /* 0x100fe40000000000 */
[----:B------:R-:W-:Y:S02]  /*32230*/  LOP3.LUT R12, R12, 0xffff, RZ, 0xc0, !PT ;  /* 0x0000ffff0c0c7812 */ /* 0x000fe400078ec0ff */
[----:B------:R-:W-:Y:S02]  /*32240*/  LOP3.LUT R9, R9, 0xffff, RZ, 0xc0, !PT ;  /* 0x0000ffff09097812 */ /* 0x000fe400078ec0ff */
[----:B------:R-:W-:-:S02]  /*32250*/  PRMT R28, R25, 0x3340, R0 ;  /* 0x00003340191c7816 */ /* 0x000fc40000000000 */
[----:B------:R-:W-:Y:S02]  /*32260*/  LOP3.LUT R5, R5, 0xffff, RZ, 0xc0, !PT ;  /* 0x0000ffff05057812 */ /* 0x000fe400078ec0ff */
[----:B------:R-:W-:Y:S02]  /*32270*/  LOP3.LUT R4, R75, 0xffff, RZ, 0xc0, !PT ;  /* 0x0000ffff4b047812 */ /* 0x000fe400078ec0ff */
[----:B------:R-:W-:Y:S02]  /*32280*/  LOP3.LUT R15, R126, 0xffff, RZ, 0xc0, !PT ;  /* 0x0000ffff7e0f7812 */ /* 0x000fe400078ec0ff */
[----:B------:R-:W-:Y:S02]  /*32290*/  LOP3.LUT R77, R77, 0xffff, RZ, 0xc0, !PT ;  /* 0x0000ffff4d4d7812 */ /* 0x000fe400078ec0ff */
[----:B------:R-:W-:Y:S02]  /*322a0*/  PRMT R25, R36, 0x3340, R31 ;  /* 0x0000334024197816 */ /* 0x000fe4000000001f */
[----:B------:R-:W-:-:S02]  /*322b0*/  LOP3.LUT R10, R10, 0xffff, RZ, 0xc0, !PT ;  /* 0x0000ffff0a0a7812 */ /* 0x000fc400078ec0ff */
[----:B------:R-:W-:Y:S02]  /*322c0*/  LOP3.LUT R31, R18, 0xffff, RZ, 0xc0, !PT ;  /* 0x0000ffff121f7812 */ /* 0x000fe400078ec0ff */
[----:B------:R-:W-:Y:S02]  /*322d0*/  LOP3.LUT R26, R26, 0xffff, RZ, 0xc0, !PT ;  /* 0x0000ffff1a1a7812 */ /* 0x000fe400078ec0ff */
[----:B------:R-:W-:Y:S02]  /*322e0*/  LOP3.LUT R34, R34, 0xffff, RZ, 0xc0, !PT ;  /* 0x0000ffff22227812 */ /* 0x000fe400078ec0ff */
[----:B------:R-:W-:Y:S02]  /*322f0*/  PRMT R35, R40, 0x5410, R35 ;  /* 0x0000541028237816 */ /* 0x000fe40000000023 */
[----:B------:R-:W-:Y:S02]  /*32300*/  PRMT R9, R12, 0x3340, R9 ;  /* 0x000033400c097816 */ /* 0x000fe40000000009 */
[----:B------:R-:W-:-:S02]  /*32310*/  PRMT R12, R5, 0x3340, R0 ;  /* 0x00003340050c7816 */ /* 0x000fc40000000000 */
[----:B------:R-:W-:Y:S02]  /*32320*/  PRMT R15, R4, 0x3340, R15 ;  /* 0x00003340040f7816 */ /* 0x000fe4000000000f */
[----:B------:R-:W-:Y:S02]  /*32330*/  PRMT R40, R77, 0x3340, R0 ;  /* 0x000033404d287816 */ /* 0x000fe40000000000 */
[----:B------:R-:W-:Y:S02]  /*32340*/  PRMT R4, R7, 0x4210, R10 ;  /* 0x0000421007047816 */ /* 0x000fe4000000000a */
[----:B------:R-:W-:Y:S02]  /*32350*/  PRMT R5, R6, 0x4210, R31 ;  /* 0x0000421006057816 */ /* 0x000fe4000000001f */
[----:B------:R-:W-:Y:S02]  /*32360*/  PRMT R6, R19, 0x4210, R26 ;  /* 0x0000421013067816 */ /* 0x000fe4000000001a */
[----:B------:R-:W-:-:S02]  /*32370*/  PRMT R7, R17, 0x4210, R34 ;  /* 0x0000421011077816 */ /* 0x000fc40000000022 */
[----:B------:R-:W-:Y:S02]  /*32380*/  PRMT R11, R11, 0x5410, R38 ;  /* 0x000054100b0b7816 */ /* 0x000fe40000000026 */
[----:B------:R-:W-:Y:S01]  /*32390*/  PRMT R12, R9, 0x5410, R12 ;  /* 0x00005410090c7816 */ /* 0x000fe2000000000c */
[----:B-1----:R0:W-:Y:S01]  /*323a0*/  STS.128 [R3], R4 ;  /* 0x0000000403007388 */ /* 0x0021e20000000c00 */
[----:B------:R-:W-:Y:S02]  /*323b0*/  PRMT R15, R15, 0x5410, R40 ;  /* 0x000054100f0f7816 */ /* 0x000fe40000000028 */
[----:B------:R-:W-:Y:S02]  /*323c0*/  PRMT R23, R23, 0x5410, R28 ;  /* 0x0000541017177816 */ /* 0x000fe4000000001c */
[----:B------:R-:W-:Y:S01]  /*323d0*/  SHF.R.U32.HI R33, RZ, 0x8, R33 ;  /* 0x00000008ff217819 */ /* 0x000fe20000011621 */
[----:B------:R-:W1:Y:S01]  /*323e0*/  LDC R28, c[0x0][0x3b8] ;  /* 0x0000ee00ff1c7b82 */ /* 0x000e620000000800 */
[----:B------:R-:W-:-:S02]  /*323f0*/  SHF.R.U32.HI R44, RZ, 0x8, R44 ;  /* 0x00000008ff2c7819 */ /* 0x000fc4000001162c */
[----:B------:R-:W-:Y:S02]  /*32400*/  LOP3.LUT R33, R33, 0xffff, RZ, 0xc0, !PT ;  /* 0x0000ffff21217812 */ /* 0x000fe400078ec0ff */
[----:B------:R-:W-:Y:S02]  /*32410*/  SHF.R.U32.HI R27, RZ, 0x8, R27 ;  /* 0x00000008ff1b7819 */ /* 0x000fe4000001161b */
[----:B------:R-:W-:Y:S02]  /*32420*/  SHF.R.U32.HI R29, RZ, 0x8, R29 ;  /* 0x00000008ff1d7819 */ /* 0x000fe4000001161d */
[----:B------:R-:W-:Y:S02]  /*32430*/  SHF.R.U32.HI R60, RZ, 0x8, R60 ;  /* 0x00000008ff3c7819 */ /* 0x000fe4000001163c */
[----:B0-----:R-:W-:Y:S02]  /*32440*/  PRMT R4, R11, 0x5210, R10 ;  /* 0x000052100b047816 */ /* 0x001fe4000000000a */
[----:B------:R-:W-:-:S02]  /*32450*/  PRMT R5, R12, 0x5210, R31 ;  /* 0x000052100c057816 */ /* 0x000fc4000000001f */
[----:B------:R-:W-:Y:S02]  /*32460*/  PRMT R6, R15, 0x5210, R26 ;  /* 0x000052100f067816 */ /* 0x000fe4000000001a */
[----:B------:R-:W-:Y:S02]  /*32470*/  PRMT R7, R23, 0x5210, R34 ;  /* 0x0000521017077816 */ /* 0x000fe40000000022 */
[----:B------:R-:W-:Y:S02]  /*32480*/  SHF.R.U32.HI R39, RZ, 0x8, R39 ;  /* 0x00000008ff277819 */ /* 0x000fe40000011627 */
[----:B------:R-:W-:Y:S01]  /*32490*/  SHF.R.U32.HI R41, RZ, 0x8, R41 ;  /* 0x00000008ff297819 */ /* 0x000fe20000011629 */
[----:B------:R-:W-:Y:S01]  /*324a0*/  STS.128 [R3+0x400], R4 ;  /* 0x0004000403007388 */ /* 0x000fe20000000c00 */
[----:B------:R-:W-:Y:S02]  /*324b0*/  SHF.R.U32.HI R52, RZ, 0x8, R52 ;  /* 0x00000008ff347819 */ /* 0x000fe40000011634 */
[----:B------:R-:W-:Y:S01]  /*324c0*/  SHF.R.U32.HI R43, RZ, 0x8, R43 ;  /* 0x00000008ff2b7819 */ /* 0x000fe2000001162b */
[----:B------:R-:W-:Y:S01]  /*324d0*/  BAR.SYNC.DEFER_BLOCKING 0x0 ;  /* 0x0000000000007b1d */ /* 0x000fe20000010000 */
[----:B------:R-:W-:-:S02]  /*324e0*/  SHF.R.U32.HI R45, RZ, 0x8, R45 ;  /* 0x00000008ff2d7819 */ /* 0x000fc4000001162d */
[----:B------:R-:W-:Y:S02]  /*324f0*/  PRMT R36, R33, 0x3340, R0 ;  /* 0x0000334021247816 */ /* 0x000fe40000000000 */
[----:B------:R-:W-:Y:S02]  /*32500*/  LOP3.LUT R44, R44, 0xffff, RZ, 0xc0, !PT ;  /* 0x0000ffff2c2c7812 */ /* 0x000fe400078ec0ff */
        /* <DEDUP_REMOVED lines=8> */
[----:B------:R-:W-:Y:S01]  /*32590*/  PRMT R27, R44, 0x3340, R27 ;  /* 0x000033402c1b7816 */ /* 0x000fe2000000001b */
[----:B------:R-:W-:Y:S01]  /*325a0*/  LDS.128 R4, [R2+0x800] ;  /* 0x0008000002047984 */ /* 0x000fe20000000c00 */
[----:B------:R-:W-:-:S02]  /*325b0*/  PRMT R36, R25, 0x5410, R36 ;  /* 0x0000541019247816 */ /* 0x000fc40000000024 */
[----:B------:R-:W-:Y:S02]  /*325c0*/  LOP3.LUT R9, R42, 0xffff, RZ, 0xc0, !PT ;  /* 0x0000ffff2a097812 */ /* 0x000fe400078ec0ff */
[--C-:B------:R-:W-:Y:S02]  /*325d0*/  PRMT R44, R29, 0x3340, R0.reuse ;  /* 0x000033401d2c7816 */ /* 0x100fe40000000000 */
[----:B------:R-:W-:Y:S02]  /*325e0*/  PRMT R60, R60, 0x3340, R39 ;  /* 0x000033403c3c7816 */ /* 0x000fe40000000027 */
[--C-:B------:R-:W-:Y:S02]  /*325f0*/  PRMT R41, R41, 0x3340, R0.reuse ;  /* 0x0000334029297816 */ /* 0x100fe40000000000 */
[----:B------:R-:W-:Y:S02]  /*32600*/  PRMT R29, R52, 0x3340, R43 ;  /* 0x00003340341d7816 */ /* 0x000fe4000000002b */
[----:B------:R-:W-:-:S02]  /*32610*/  PRMT R46, R45, 0x3340, R0 ;  /* 0x000033402d2e7816 */ /* 0x000fc40000000000 */
[--C-:B------:R-:W-:Y:S02]  /*32620*/  PRMT R16, R16, 0x4210, R9.reuse ;  /* 0x0000421010107816 */ /* 0x100fe40000000009 */
[----:B------:R-:W-:Y:S02]  /*32630*/  PRMT R40, R36, 0x5210, R9 ;  /* 0x0000521024287816 */ /* 0x000fe40000000009 */
[----:B------:R-:W-:Y:S02]  /*32640*/  PRMT R60, R60, 0x5410, R41 ;  /* 0x000054103c3c7816 */ /* 0x000fe40000000029 */
[----:B------:R-:W-:Y:S02]  /*32650*/  LOP3.LUT R9, R58, 0xffff, RZ, 0xc0, !PT ;  /* 0x0000ffff3a097812 */ /* 0x000fe400078ec0ff */
[----:B------:R-:W-:Y:S02]  /*32660*/  PRMT R46, R29, 0x5410, R46 ;  /* 0x000054101d2e7816 */ /* 0x000fe4000000002e */
[----:B------:R-:W-:-:S02]  /*32670*/  LOP3.LUT R41, R50, 0xffff, RZ, 0xc0, !PT ;  /* 0x0000ffff32297812 */ /* 0x000fc400078ec0ff */
[----:B------:R-:W-:Y:S02]  /*32680*/  PRMT R18, R24, 0x4210, R9 ;  /* 0x0000421018127816 */ /* 0x000fe40000000009 */
[----:B------:R-:W-:Y:S02]  /*32690*/  PRMT R17, R8, 0x4210, R41 ;  /* 0x0000421008117816 */ /* 0x000fe40000000029 */
[----:B------:R-:W-:Y:S02]  /*326a0*/  PRMT R42, R46, 0x5210, R9 ;  /* 0x000052102e2a7816 */ /* 0x000fe40000000009 */
[----:B------:R-:W0:Y:S01]  /*326b0*/  LDS.128 R8, [R2] ;  /* 0x0000000002087984 */ /* 0x000e220000000c00 */
[----:B------:R-:W-:Y:S02]  /*326c0*/  LOP3.LUT R43, R66, 0xffff, RZ, 0xc0, !PT ;  /* 0x0000ffff422b7812 */ /* 0x000fe400078ec0ff */
[----:B------:R-:W-:Y:S02]  /*326d0*/  PRMT R44, R27, 0x5410, R44 ;  /* 0x000054101b2c7816 */ /* 0x000fe4000000002c */
[----:B------:R-:W-:Y:S01]  /*326e0*/  PRMT R19, R22, 0x4210, R43 ;  /* 0x0000421016137816 */ /* 0x000fe2000000002b */
[----:B------:R-:W-:Y:S01]  /*326f0*/  BAR.SYNC.DEFER_BLOCKING 0x0 ;  /* 0x0000000000007b1d */ /* 0x000fe20000010000 */
[----:B------:R-:W-:-:S02]  /*32700*/  PRMT R41, R44, 0x5210, R41 ;  /* 0x000052102c297816 */ /* 0x000fc40000000029 */
[----:B------:R-:W-:Y:S02]  /*32710*/  PRMT R43, R60, 0x5210, R43 ;  /* 0x000052103c2b7816 */ /* 0x000fe4000000002b */
[----:B------:R-:W-:Y:S02]  /*32720*/  SHF.R.U32.HI R68, RZ, 0x8, R68 ;  /* 0x00000008ff447819 */ /* 0x000fe40000011644 */
[----:B------:R-:W-:Y:S02]  /*32730*/  SHF.R.U32.HI R47, RZ, 0x8, R47 ;  /* 0x00000008ff2f7819 */ /* 0x000fe4000001162f */
[----:B------:R-:W-:Y:S02]  /*32740*/  SHF.R.U32.HI R49, RZ, 0x8, R49 ;  /* 0x00000008ff317819 */ /* 0x000fe40000011631 */
[----:B------:R-:W-:Y:S02]  /*32750*/  LOP3.LUT R68, R68, 0xffff, RZ, 0xc0, !PT ;  /* 0x0000ffff44447812 */ /* 0x000fe400078ec0ff */
[----:B------:R-:W-:-:S02]  /*32760*/  LOP3.LUT R47, R47, 0xffff, RZ, 0xc0, !PT ;  /* 0x0000ffff2f2f7812 */ /* 0x000fc400078ec0ff */
[----:B------:R-:W-:Y:S02]  /*32770*/  LOP3.LUT R49, R49, 0xffff, RZ, 0xc0, !PT ;  /* 0x0000ffff31317812 */ /* 0x000fe400078ec0ff */
[----:B------:R-:W-:Y:S02]  /*32780*/  SHF.R.U32.HI R84, RZ, 0x8, R84 ;  /* 0x00000008ff547819 */ /* 0x000fe40000011654 */
[----:B------:R-:W-:Y:S02]  /*32790*/  SHF.R.U32.HI R55, RZ, 0x8, R55 ;  /* 0x00000008ff377819 */ /* 0x000fe40000011637 */
[----:B------:R-:W-:Y:S02]  /*327a0*/  SHF.R.U32.HI R57, RZ, 0x8, R57 ;  /* 0x00000008ff397819 */ /* 0x000fe40000011639 */
[----:B------:R-:W-:Y:S01]  /*327b0*/  SHF.R.U32.HI R92, RZ, 0x8, R92 ;  /* 0x00000008ff5c7819 */ /* 0x000fe2000001165c */
[----:B------:R-:W-:Y:S01]  /*327c0*/  STS.128 [R3], R16 ;  /* 0x0000001003007388 */ /* 0x000fe20000000c00 */
[----:B------:R-:W-:-:S02]  /*327d0*/  SHF.R.U32.HI R59, RZ, 0x8, R59 ;  /* 0x00000008ff3b7819 */ /* 0x000fc4000001163b */
[----:B------:R-:W-:Y:S01]  /*327e0*/  SHF.R.U32.HI R61, RZ, 0x8, R61 ;  /* 0x00000008ff3d7819 */ /* 0x000fe2000001163d */
[----:B------:R0:W-:Y:S01]  /*327f0*/  STS.128 [R3+0x400], R40 ;  /* 0x0004002803007388 */ /* 0x0001e20000000c00 */
[----:B------:R-:W-:Y:S02]  /*32800*/  F2FP.SATFINITE.E4M3.F32.PACK_AB_MERGE_C R82, R83, R82, RZ ;  /* 0x000000525352723e */ /* 0x000fe400048070ff */
[----:B------:R-:W-:Y:S01]  /*32810*/  PRMT R68, R68, 0x3340, R47 ;  /* 0x0000334044447816 */ /* 0x000fe2000000002f */
[----:B------:R-:W-:Y:S01]  /*32820*/  BAR.SYNC.DEFER_BLOCKING 0x0 ;  /* 0x0000000000007b1d */ /* 0x000fe20000010000 */
        /* <DEDUP_REMOVED lines=8> */
[----:B------:R-:W-:-:S02]  /*328b0*/  LOP3.LUT R15, R74, 0xffff, RZ, 0xc0, !PT ;  /* 0x0000ffff4a0f7812 */ /* 0x000fc400078ec0ff */
[----:B------:R-:W-:Y:S02]  /*328c0*/  LOP3.LUT R82, R82, 0xffff, RZ, 0xc0, !PT ;  /* 0x0000ffff52527812 */ /* 0x000fe400078ec0ff */
[----:B------:R-:W-:Y:S02]  /*328d0*/  F2FP.SATFINITE.E4M3.F32.PACK_AB_MERGE_C R90, R91, R90, RZ ;  /* 0x0000005a5b5a723e */ /* 0x000fe400048070ff */
[----:B------:R-:W-:Y:S01]  /*328e0*/  F2FP.SATFINITE.E4M3.F32.PACK_AB_MERGE_C R98, R99, R98, RZ ;  /* 0x000000626362723e */ /* 0x000fe200048070ff */
[----:B------:R-:W-:Y:S01]  /*328f0*/  LDS.128 R16, [R2] ;  /* 0x0000000002107984 */ /* 0x000fe20000000c00 */
[----:B------:R-:W-:Y:S02]  /*32900*/  SHF.R.U32.HI R124, RZ, 0x8, R124 ;  /* 0x00000008ff7c7819 */ /* 0x000fe4000001167c */
[----:B------:R-:W-:Y:S02]  /*32910*/  SHF.R.U32.HI R71, RZ, 0x8, R71 ;  /* 0x00000008ff477819 */ /* 0x000fe40000011647 */
[----:B------:R-:W-:-:S02]  /*32920*/  PRMT R84, R84, 0x3340, R55 ;  /* 0x0000334054547816 */ /* 0x000fc40000000037 */
[--C-:B------:R-:W-:Y:S02]  /*32930*/  PRMT R57, R57, 0x3340, R0.reuse ;  /* 0x0000334039397816 */ /* 0x100fe40000000000 */
[----:B------:R-:W-:Y:S02]  /*32940*/  PRMT R92, R92, 0x3340, R59 ;  /* 0x000033405c5c7816 */ /* 0x000fe4000000003b */
[----:B------:R-:W-:Y:S02]  /*32950*/  PRMT R61, R61, 0x3340, R0 ;  /* 0x000033403d3d7816 */ /* 0x000fe40000000000 */
[--C-:B------:R-:W-:Y:S02]  /*32960*/  PRMT R24, R14, 0x4210, R15.reuse ;  /* 0x000042100e187816 */ /* 0x100fe4000000000f */
[----:B------:R-:W-:Y:S02]  /*32970*/  PRMT R68, R68, 0x5210, R15 ;  /* 0x0000521044447816 */ /* 0x000fe4000000000f */
[----:B------:R-:W-:-:S02]  /*32980*/  PRMT R25, R13, 0x4210, R82 ;  /* 0x000042100d197816 */ /* 0x000fc40000000052 */
[----:B------:R-:W-:Y:S02]  /*32990*/  LOP3.LUT R124, R124, 0xffff, RZ, 0xc0, !PT ;  /* 0x0000ffff7c7c7812 */ /* 0x000fe400078ec0ff */
[----:B------:R-:W-:Y:S02]  /*329a0*/  LOP3.LUT R71, R71, 0xffff, RZ, 0xc0, !PT ;  /* 0x0000ffff47477812 */ /* 0x000fe400078ec0ff */
[----:B------:R-:W-:Y:S02]  /*329b0*/  LOP3.LUT R15, R90, 0xffff, RZ, 0xc0, !PT ;  /* 0x0000ffff5a0f7812 */ /* 0x000fe400078ec0ff */
[----:B------:R-:W-:Y:S02]  /*329c0*/  LOP3.LUT R13, R98, 0xffff, RZ, 0xc0, !PT ;  /* 0x0000ffff620d7812 */ /* 0x000fe400078ec0ff */
[----:B------:R-:W-:Y:S02]  /*329d0*/  PRMT R70, R84, 0x5410, R57 ;  /* 0x0000541054467816 */ /* 0x000fe40000000039 */
[----:B------:R-:W-:-:S02]  /*329e0*/  PRMT R92, R92, 0x5410, R61 ;  /* 0x000054105c5c7816 */ /* 0x000fc4000000003d */
[----:B------:R-:W-:Y:S02]  /*329f0*/  PRMT R124, R124, 0x3340, R71 ;  /* 0x000033407c7c7816 */ /* 0x000fe40000000047 */
[--C-:B------:R-:W-:Y:S02]  /*32a00*/  PRMT R26, R32, 0x4210, R15.reuse ;  /* 0x00004210201a7816 */ /* 0x100fe4000000000f */
[----:B------:R-:W-:Y:S02]  /*32a10*/  PRMT R70, R70, 0x5210, R15 ;  /* 0x0000521046467816 */ /* 0x000fe4000000000f */
[--C-:B------:R-:W-:Y:S01]  /*32a20*/  PRMT R27, R30, 0x4210, R13.reuse ;  /* 0x000042101e1b7816 */ /* 0x100fe2000000000d */
[----:B--2---:R-:W-:Y:S01]  /*32a30*/  IMAD R30, R135, UR4, RZ ;  /* 0x00000004871e7c24 */ /* 0x004fe2000f8e02ff */
[----:B------:R-:W-:Y:S01]  /*32a40*/  PRMT R71, R92, 0x5210, R13 ;  /* 0x000052105c477816 */ /* 0x000fe2000000000d */
[----:B------:R-:W2:Y:S01]  /*32a50*/  LDCU UR4, c[0x0][0x39c] ;  /* 0x00007380ff0477ac */ /* 0x000ea20008000800 */
[----:B------:R-:W-:Y:S01]  /*32a60*/  LDS.128 R12, [R2+0x800] ;  /* 0x00080000020c7984 */ /* 0x000fe20000000c00 */
[----:B------:R-:W-:-:S02]  /*32a70*/  SHF.R.U32.HI R76, RZ, 0x8, R76 ;  /* 0x00000008ff4c7819 */ /* 0x000fc4000001164c */
[----:B------:R-:W-:Y:S01]  /*32a80*/  SHF.R.U32.HI R51, RZ, 0x8, R51 ;  /* 0x00000008ff337819 */ /* 0x000fe20000011633 */
[----:B------:R-:W-:Y:S01]  /*32a90*/  BAR.SYNC.DEFER_BLOCKING 0x0 ;  /* 0x0000000000007b1d */ /* 0x000fe20000010000 */
[----:B------:R-:W-:Y:S02]  /*32aa0*/  SHF.R.U32.HI R53, RZ, 0x8, R53 ;  /* 0x00000008ff357819 */ /* 0x000fe40000011635 */
[----:B------:R-:W-:Y:S02]  /*32ab0*/  SHF.R.U32.HI R108, RZ, 0x8, R108 ;  /* 0x00000008ff6c7819 */ /* 0x000fe4000001166c */
[----:B------:R-:W-:Y:S02]  /*32ac0*/  SHF.R.U32.HI R67, RZ, 0x8, R67 ;  /* 0x00000008ff437819 */ /* 0x000fe40000011643 */
[----:B------:R-:W-:Y:S02]  /*32ad0*/  SHF.R.U32.HI R69, RZ, 0x8, R69 ;  /* 0x00000008ff457819 */ /* 0x000fe40000011645 */
[----:B------:R-:W-:-:S02]  /*32ae0*/  LOP3.LUT R76, R76, 0xffff, RZ, 0xc0, !PT ;  /* 0x0000ffff4c4c7812 */ /* 0x000fc400078ec0ff */
[----:B------:R-:W-:Y:S02]  /*32af0*/  LOP3.LUT R51, R51, 0xffff, RZ, 0xc0, !PT ;  /* 0x0000ffff33337812 */ /* 0x000fe400078ec0ff */
[----:B------:R-:W-:Y:S02]  /*32b00*/  LOP3.LUT R53, R53, 0xffff, RZ, 0xc0, !PT ;  /* 0x0000ffff35357812 */ /* 0x000fe400078ec0ff */
[----:B------:R-:W-:Y:S02]  /*32b10*/  LOP3.LUT R108, R108, 0xffff, RZ, 0xc0, !PT ;  /* 0x0000ffff6c6c7812 */ /* 0x000fe400078ec0ff */
[----:B------:R-:W-:Y:S02]  /*32b20*/  LOP3.LUT R67, R67, 0xffff, RZ, 0xc0, !PT ;  /* 0x0000ffff43437812 */ /* 0x000fe400078ec0ff */
[----:B------:R-:W-:Y:S02]  /*32b30*/  LOP3.LUT R69, R69, 0xffff, RZ, 0xc0, !PT ;  /* 0x0000ffff45457812 */ /* 0x000fe400078ec0ff */
[----:B------:R-:W-:-:S02]  /*32b40*/  PRMT R76, R76, 0x3340, R51 ;  /* 0x000033404c4c7816 */ /* 0x000fc40000000033 */
[--C-:B------:R-:W-:Y:S01]  /*32b50*/  PRMT R53, R53, 0x3340, R0.reuse ;  /* 0x0000334035357816 */ /* 0x100fe20000000000 */
[----:B------:R-:W-:Y:S01]  /*32b60*/  STS.128 [R3], R24 ;  /* 0x0000001803007388 */ /* 0x000fe20000000c00 */
[----:B------:R-:W-:Y:S02]  /*32b70*/  PRMT R108, R108, 0x3340, R67 ;  /* 0x000033406c6c7816 */ /* 0x000fe40000000043 */
[----:B------:R-:W-:Y:S02]  /*32b80*/  PRMT R69, R69, 0x3340, R0 ;  /* 0x0000334045457816 */ /* 0x000fe40000000000 */
[----:B------:R-:W-:Y:S02]  /*32b90*/  PRMT R53, R76, 0x5410, R53 ;  /* 0x000054104c357816 */ /* 0x000fe40000000035 */
[----:B------:R-:W-:Y:S02]  /*32ba0*/  PRMT R101, R108, 0x5410, R69 ;  /* 0x000054106c657816 */ /* 0x000fe40000000045 */
[----:B------:R-:W-:-:S02]  /*32bb0*/  PRMT R69, R53, 0x5210, R82 ;  /* 0x0000521035457816 */ /* 0x000fc40000000052 */
[----:B------:R-:W-:Y:S02]  /*32bc0*/  SHF.R.U32.HI R100, RZ, 0x8, R100 ;  /* 0x00000008ff647819 */ /* 0x000fe40000011664 */
[----:B------:R-:W-:Y:S01]  /*32bd0*/  SHF.R.U32.HI R63, RZ, 0x8, R63 ;  /* 0x00000008ff3f7819 */ /* 0x000fe2000001163f */
[----:B------:R-:W-:Y:S01]  /*32be0*/  STS.128 [R3+0x400], R68 ;  /* 0x0004004403007388 */ /* 0x000fe20000000c00 */
[----:B------:R-:W-:Y:S02]  /*32bf0*/  SHF.R.U32.HI R65, RZ, 0x8, R65 ;  /* 0x00000008ff417819 */ /* 0x000fe40000011641 */
[----:B------:R-:W-:Y:S01]  /*32c00*/  LOP3.LUT R100, R100, 0xffff, RZ, 0xc0, !PT ;  /* 0x0000ffff64647812 */ /* 0x000fe200078ec0ff */
[----:B------:R-:W-:Y:S01]  /*32c10*/  BAR.SYNC.DEFER_BLOCKING 0x0 ;  /* 0x0000000000007b1d */ /* 0x000fe20000010000 */
[----:B------:R-:W-:Y:S02]  /*32c20*/  LOP3.LUT R63, R63, 0xffff, RZ, 0xc0, !PT ;  /* 0x0000ffff3f3f7812 */ /* 0x000fe400078ec0ff */
[----:B------:R-:W-:-:S02]  /*32c30*/  LOP3.LUT R65, R65, 0xffff, RZ, 0xc0, !PT ;  /* 0x0000ffff41417812 */ /* 0x000fc400078ec0ff */
[----:B------:R-:W-:Y:S02]  /*32c40*/  F2FP.SATFINITE.E4M3.F32.PACK_AB_MERGE_C R106, R107, R106, RZ ;  /* 0x0000006a6b6a723e */ /* 0x000fe400048070ff */
[----:B------:R-:W-:Y:S02]  /*32c50*/  F2FP.SATFINITE.E4M3.F32.PACK_AB_MERGE_C R114, R115, R114, RZ ;  /* 0x000000727372723e */ /* 0x000fe400048070ff */
[----:B------:R-:W-:Y:S02]  /*32c60*/  PRMT R100, R100, 0x3340, R63 ;  /* 0x0000334064647816 */ /* 0x000fe4000000003f */
[----:B------:R-:W-:Y:S02]  /*32c70*/  PRMT R65, R65, 0x3340, R0 ;  /* 0x0000334041417816 */ /* 0x000fe40000000000 */
[----:B------:R-:W-:Y:S02]  /*32c80*/  LOP3.LUT R23, R106, 0xffff, RZ, 0xc0, !PT ;  /* 0x0000ffff6a177812 */ /* 0x000fe400078ec0ff */
[----:B------:R-:W-:-:S02]  /*32c90*/  PRMT R100, R100, 0x5410, R65 ;  /* 0x0000541064647816 */ /* 0x000fc40000000041 */
[----:B------:R-:W-:Y:S02]  /*32ca0*/  LOP3.LUT R114, R114, 0xffff, RZ, 0xc0, !PT ;  /* 0x0000ffff72727812 */ /* 0x000fe400078ec0ff */
[--C-:B------:R-:W-:Y:S02]  /*32cb0*/  PRMT R44, R20, 0x4210, R23.reuse ;  /* 0x00004210142c7816 */ /* 0x100fe40000000017 */
[----:B------:R-:W-:Y:S02]  /*32cc0*/  PRMT R100, R100, 0x5210, R23 ;  /* 0x0000521064647816 */ /* 0x000fe40000000017 */
[----:B------:R-:W-:Y:S01]  /*32cd0*/  PRMT R45, R21, 0x4210, R114 ;  /* 0x00004210152d7816 */ /* 0x000fe20000000072 */
[----:B------:R-:W0:Y:S01]  /*32ce0*/  LDS.128 R24, [R2] ;  /* 0x0000000002187984 */ /* 0x000e220000000c00 */
[----:B------:R-:W-:Y:S02]  /*32cf0*/  SHF.R.U32.HI R116, RZ, 0x8, R116 ;  /* 0x00000008ff747819 */ /* 0x000fe40000011674 */
[----:B------:R-:W-:Y:S01]  /*32d00*/  SHF.R.U32.HI R81, RZ, 0x8, R81 ;  /* 0x00000008ff517819 */ /* 0x000fe20000011651 */
[----:B------:R-:W-:Y:S01]  /*32d10*/  LDS.128 R20, [R2+0x800] ;  /* 0x0008000002147984 */ /* 0x000fe20000000c00 */
[----:B------:R-:W-:-:S02]  /*32d20*/  SHF.R.U32.HI R79, RZ, 0x8, R79 ;  /* 0x00000008ff4f7819 */ /* 0x000fc4000001164f */
[----:B------:R-:W-:Y:S02]  /*32d30*/  SHF.R.U32.HI R73, RZ, 0x8, R73 ;  /* 0x00000008ff497819 */ /* 0x000fe40000011649 */
[----:B------:R-:W-:Y:S02]  /*32d40*/  LOP3.LUT R116, R116, 0xffff, RZ, 0xc0, !PT ;  /* 0x0000ffff74747812 */ /* 0x000fe400078ec0ff */
[----:B------:R-:W-:Y:S02]  /*32d50*/  LOP3.LUT R81, R81, 0xffff, RZ, 0xc0, !PT ;  /* 0x0000ffff51517812 */ /* 0x000fe400078ec0ff */
[----:B------:R-:W-:Y:S02]  /*32d60*/  LOP3.LUT R79, R79, 0xffff, RZ, 0xc0, !PT ;  /* 0x0000ffff4f4f7812 */ /* 0x000fe400078ec0ff */
[----:B------:R-:W-:Y:S02]  /*32d70*/  LOP3.LUT R73, R73, 0xffff, RZ, 0xc0, !PT ;  /* 0x0000ffff49497812 */ /* 0x000fe400078ec0ff */
[----:B------:R-:W-:-:S02]  /*32d80*/  F2FP.SATFINITE.E4M3.F32.PACK_AB_MERGE_C R122, R123, R122, RZ ;  /* 0x0000007a7b7a723e */ /* 0x000fc400048070ff */
[----:B------:R-:W-:Y:S02]  /*32d90*/  F2FP.SATFINITE.E4M3.F32.PACK_AB_MERGE_C R130, R131, R130, RZ ;  /* 0x000000828382723e */ /* 0x000fe400048070ff */
[----:B------:R-:W-:Y:S02]  /*32da0*/  PRMT R116, R116, 0x3340, R81 ;  /* 0x0000334074747816 */ /* 0x000fe40000000051 */
[--C-:B------:R-:W-:Y:S02]  /*32db0*/  PRMT R79, R79, 0x3340, R0.reuse ;  /* 0x000033404f4f7816 */ /* 0x100fe40000000000 */
[----:B------:R-:W-:Y:S02]  /*32dc0*/  PRMT R73, R73, 0x3340, R0 ;  /* 0x0000334049497816 */ /* 0x000fe40000000000 */
[----:B------:R-:W-:Y:S02]  /*32dd0*/  SHF.R.U32.HI R33, RZ, 0x6, R134 ;  /* 0x00000006ff217819 */ /* 0x000fe40000011686 */
[----:B------:R-:W-:-:S02]  /*32de0*/  PRMT R79, R116, 0x5410, R79 ;  /* 0x00005410744f7816 */ /* 0x000fc4000000004f */
[----:B------:R-:W-:Y:S02]  /*32df0*/  PRMT R73, R124, 0x5410, R73 ;  /* 0x000054107c497816 */ /* 0x000fe40000000049 */
[----:B------:R-:W-:Y:S02]  /*32e00*/  LOP3.LUT R122, R122, 0xffff, RZ, 0xc0, !PT ;  /* 0x0000ffff7a7a7812 */ /* 0x000fe400078ec0ff */
[----:B------:R-:W-:Y:S02]  /*32e10*/  LOP3.LUT R130, R130, 0xffff, RZ, 0xc0, !PT ;  /* 0x0000ffff82827812 */ /* 0x000fe400078ec0ff */
[----:B------:R-:W-:Y:S02]  /*32e20*/  SGXT.U32 R33, R33, 0x1 ;  /* 0x000000012121781a */ /* 0x000fe40000000000 */
[----:B------:R-:W-:Y:S02]  /*32e30*/  PRMT R101, R101, 0x5210, R114 ;  /* 0x0000521065657816 */ /* 0x000fe40000000072 */
[----:B------:R-:W-:-:S02]  /*32e40*/  PRMT R46, R37, 0x4210, R122 ;  /* 0x00004210252e7816 */ /* 0x000fc4000000007a */
[----:B------:R-:W-:Y:S02]  /*32e50*/  PRMT R102, R79, 0x5210, R122 ;  /* 0x000052104f667816 */ /* 0x000fe4000000007a */
[--C-:B------:R-:W-:Y:S01]  /*32e60*/  PRMT R47, R35, 0x4210, R130.reuse ;  /* 0x00004210232f7816 */ /* 0x100fe20000000082 */
[----:B------:R-:W-:Y:S01]  /*32e70*/  BAR.SYNC.DEFER_BLOCKING 0x0 ;  /* 0x0000000000007b1d */ /* 0x000fe20000010000 */
[----:B------:R-:W-:Y:S02]  /*32e80*/  PRMT R103, R73, 0x5210, R130 ;  /* 0x0000521049677816 */ /* 0x000fe40000000082 */
[----:B------:R-:W-:Y:S02]  /*32e90*/  LOP3.LUT R31, R0, R33, RZ, 0xfc, !PT ;  /* 0x00000021001f7212 */ /* 0x000fe400078efcff */
[C---:B------:R-:W-:Y:S02]  /*32ea0*/  IADD3 R29, P2, PT, R30.reuse, UR12, RZ ;  /* 0x0000000c1e1d7c10 */ /* 0x040fe4000ff5e0ff */
[----:B------:R-:W-:Y:S01]  /*32eb0*/  ISETP.GE.AND P0, PT, R135, UR14, PT ;  /* 0x0000000e87007c0c */ /* 0x000fe2000bf06270 */
[----:B-1----:R-:W-:Y:S01]  /*32ec0*/  IMAD R32, R31, R28, RZ ;  /* 0x0000001c1f207224 */ /* 0x002fe200078e02ff */
[----:B------:R-:W-:-:S02]  /*32ed0*/  LEA.HI.X.SX32 R30, R30, UR13, 0x1, P2 ;  /* 0x0000000d1e1e7c11 */ /* 0x000fc400090f0eff */
[--C-:B------:R-:W-:Y:S02]  /*32ee0*/  LOP3.LUT R39, R0, 0x2, R33.reuse, 0xfe, !PT ;  /* 0x0000000200277812 */ /* 0x100fe400078efe21 */
[C---:B------:R-:W-:Y:S02]  /*32ef0*/  IADD3 R34, P2, PT, R32.reuse, R29, RZ ;  /* 0x0000001d20227210 */ /* 0x040fe40007f5e0ff */
[----:B------:R-:W-:Y:S02]  /*32f00*/  ISETP.LT.AND P1, PT, R31, UR15, !P0 ;  /* 0x0000000f1f007c0c */ /* 0x000fe4000c721270 */
[----:B------:R-:W-:Y:S01]  /*32f10*/  LEA.HI.X.SX32 R35, R32, R30, 0x1, P2 ;  /* 0x0000001e20237211 */ /* 0x000fe200010f0eff */
[C---:B------:R-:W-:Y:S01]  /*32f20*/  IMAD R32, R39.reuse, R28, RZ ;  /* 0x0000001c27207224 */ /* 0x040fe200078e02ff */
[----:B------:R-:W-:Y:S02]  /*32f30*/  LOP3.LUT R37, R0, 0x4, R33, 0xfe, !PT ;  /* 0x0000000400257812 */ /* 0x000fe400078efe21 */
[----:B------:R-:W-:-:S02]  /*32f40*/  ISETP.LT.AND P4, PT, R39, UR15, !P0 ;  /* 0x0000000f27007c0c */ /* 0x000fc4000c781270 */
[----:B------:R-:W-:Y:S01]  /*32f50*/  IADD3 R36, P3, PT, R32, R29, RZ ;  /* 0x0000001d20247210 */ /* 0x000fe20007f7e0ff */
[----:B------:R1:W-:Y:S01]  /*32f60*/  STS.128 [R3], R44 ;  /* 0x0000002c03007388 */ /* 0x0003e20000000c00 */
[----:B------:R-:W-:Y:S02]  /*32f70*/  ISETP.LT.AND P2, PT, R37, UR15, !P0 ;  /* 0x0000000f25007c0c */ /* 0x000fe4000c741270 */
[----:B0-----:R-:W-:Y:S01]  /*32f80*/  PRMT R41, R8, 0x7770, RZ ;  /* 0x0000777008297816 */ /* 0x001fe200000000ff */
[----:B------:R0:W-:Y:S01]  /*32f90*/  STS.128 [R3+0x400], R100 ;  /* 0x0004006403007388 */ /* 0x0001e20000000c00 */
[--C-:B------:R-:W-:Y:S02]  /*32fa0*/  LOP3.LUT R39, R0, 0x6, R33.reuse, 0xfe, !PT ;  /* 0x0000000600277812 */ /* 0x100fe400078efe21 */
[----:B------:R-:W-:Y:S01]  /*32fb0*/  PRMT R43, R8, 0x7771, RZ ;  /* 0x00007771082b7816 */ /* 0x000fe200000000ff */
[----:B------:R-:W-:Y:S01]  /*32fc0*/  BAR.SYNC.DEFER_BLOCKING 0x0 ;  /* 0x0000000000007b1d */ /* 0x000fe20000010000 */
[----:B------:R-:W-:-:S02]  /*32fd0*/  LOP3.LUT R49, R0, 0xa, R33, 0xfe, !PT ;  /* 0x0000000a00317812 */ /* 0x000fc400078efe21 */
[C---:B------:R-:W-:Y:S02]  /*32fe0*/  PRMT R59, R24.reuse, 0x7772, RZ ;  /* 0x00007772183b7816 */ /* 0x040fe400000000ff */
[----:B------:R-:W-:Y:S02]  /*32ff0*/  PRMT R57, R24, 0x7773, RZ ;  /* 0x0000777318397816 */ /* 0x000fe400000000ff */
[----:B------:R-:W-:Y:S02]  /*33000*/  PRMT R51, R25, 0x7773, RZ ;  /* 0x0000777319337816 */ /* 0x000fe400000000ff */
[----:B-1----:R-:W-:Y:S02]  /*33010*/  LOP3.LUT R45, R0, 0x8, R33, 0xfe, !PT ;  /* 0x00000008002d7812 */ /* 0x002fe400078efe21 */
[----:B------:R-:W-:Y:S01]  /*33020*/  PRMT R47, R8, 0x7772, RZ ;  /* 0x00007772082f7816 */ /* 0x000fe200000000ff */
[----:B0-----:R-:W-:Y:S01]  /*33030*/  IMAD R3, R37, R28, RZ ;  /* 0x0000001c25037224 */ /* 0x001fe200078e02ff */
[----:B------:R-:W-:Y:S01]  /*33040*/  LEA.HI.X.SX32 R37, R32, R30, 0x1, P3 ;  /* 0x0000001e20257211 */ /* 0x000fe200018f0eff */
[----:B------:R-:W-:Y:S01]  /*33050*/  IMAD R32, R39, R28, RZ ;  /* 0x0000001c27207224 */ /* 0x000fe200078e02ff */
[----:B------:R-:W-:-:S02]  /*33060*/  ISETP.LT.AND P5, PT, R45, UR15, !P0 ;  /* 0x0000000f2d007c0c */ /* 0x000fc4000c7a1270 */
[----:B------:R-:W-:Y:S02]  /*33070*/  IADD3 R38, P3, PT, R3, R29, RZ ;  /* 0x0000001d03267210 */ /* 0x000fe40007f7e0ff */
[C---:B------:R-:W-:Y:S02]  /*33080*/  PRMT R53, R25.reuse, 0x7772, RZ ;  /* 0x0000777219357816 */ /* 0x040fe400000000ff */
[C---:B------:R-:W-:Y:S02]  /*33090*/  PRMT R55, R25.reuse, 0x7771, RZ ;  /* 0x0000777119377816 */ /* 0x040fe400000000ff */
[----:B------:R-:W-:Y:S01]  /*330a0*/  PRMT R25, R25, 0x7770, RZ ;  /* 0x0000777019197816 */ /* 0x000fe200000000ff */
[----:B------:R0:W-:Y:S01]  /*330b0*/  @P1 STG.E.U8 desc[UR24][R34.64], R41 ;  /* 0x0000002922001986 */ /* 0x0001e2000c101118 */
[----:B------:R-:W-:Y:S02]  /*330c0*/  ISETP.LT.AND P1, PT, R39, UR15, !P0 ;  /* 0x0000000f27007c0c */ /* 0x000fe4000c721270 */
[----:B------:R-:W-:Y:S01]  /*330d0*/  LEA.HI.X.SX32 R39, R3, R30, 0x1, P3 ;  /* 0x0000001e03277211 */ /* 0x000fe200018f0eff */
[----:B------:R-:W-:Y:S01]  /*330e0*/  IMAD R3, R45, R28, RZ ;  /* 0x0000001c2d037224 */ /* 0x000fe200078e02ff */
[----:B------:R1:W-:Y:S01]  /*330f0*/  @P4 STG.E.U8 desc[UR24][R36.64], R43 ;  /* 0x0000002b24004986 */ /* 0x0003e2000c101118 */
[----:B------:R-:W-:-:S02]  /*33100*/  ISETP.LT.AND P3, PT, R49, UR15, !P0 ;  /* 0x0000000f31007c0c */ /* 0x000fc4000c761270 */
[----:B------:R-:W-:Y:S01]  /*33110*/  PRMT R45, R8, 0x7773, RZ ;  /* 0x00007773082d7816 */ /* 0x000fe200000000ff */
[----:B------:R2:W-:Y:S01]  /*33120*/  @P2 STG.E.U8 desc[UR24][R38.64], R47 ;  /* 0x0000002f26002986 */ /* 0x0005e2000c101118 */
[CC--:B------:R-:W-:Y:S02]  /*33130*/  IADD3 R40, P2, PT, R3.reuse, R29.reuse, RZ ;  /* 0x0000001d03287210 */ /* 0x0c0fe40007f5e0ff */
[C---:B0-----:R-:W-:Y:S02]  /*33140*/  IADD3 R34, P4, PT, R32.reuse, R29, RZ ;  /* 0x0000001d20227210 */ /* 0x041fe40007f9e0ff */
[----:B------:R-:W-:Y:S01]  /*33150*/  LEA.HI.X.SX32 R41, R3, R30, 0x1, P2 ;  /* 0x0000001e03297211 */ /* 0x000fe200010f0eff */
[----:B------:R-:W-:Y:S01]  /*33160*/  IMAD R3, R49, R28, RZ ;  /* 0x0000001c31037224 */ /* 0x000fe200078e02ff */
[----:B------:R-:W-:Y:S02]  /*33170*/  LEA.HI.X.SX32 R35, R32, R30, 0x1, P4 ;  /* 0x0000001e20237211 */ /* 0x000fe400020f0eff */
[----:B-1----:R-:W-:-:S02]  /*33180*/  LOP3.LUT R37, R0, 0xc, R33, 0xfe, !PT ;  /* 0x0000000c00257812 */ /* 0x002fc400078efe21 */
[C---:B------:R-:W-:Y:S01]  /*33190*/  LOP3.LUT R49, R0.reuse, UR26, RZ, 0xfc, !PT ;  /* 0x0000001a00317c12 */ /* 0x040fe2000f8efcff */
[----:B------:R0:W-:Y:S01]  /*331a0*/  @P1 STG.E.U8 desc[UR24][R34.64], R45 ;  /* 0x0000002d22001986 */ /* 0x0001e2000c101118 */
[----:B------:R-:W-:Y:S01]  /*331b0*/  IADD3 R36, P4, PT, R3, R29, RZ ;  /* 0x0000001d03247210 */ /* 0x000fe20007f9e0ff */
[C---:B------:R-:W-:Y:S01]  /*331c0*/  IMAD R8, R37.reuse, R28, RZ ;  /* 0x0000001c25087224 */ /* 0x040fe200078e02ff */
[----:B------:R-:W-:Y:S02]  /*331d0*/  ISETP.LT.AND P2, PT, R37, UR15, !P0 ;  /* 0x0000000f25007c0c */ /* 0x000fe4000c741270 */
[----:B------:R-:W-:Y:S02]  /*331e0*/  PRMT R43, R9, 0x7770, RZ ;  /* 0x00007770092b7816 */ /* 0x000fe400000000ff */
[----:B------:R-:W-:Y:S01]  /*331f0*/  LEA.HI.X.SX32 R37, R3, R30, 0x1, P4 ;  /* 0x0000001e03257211 */ /* 0x000fe200020f0eff */
[C---:B------:R-:W-:Y:S01]  /*33200*/  IMAD R3, R49.reuse, R28, RZ ;  /* 0x0000001c31037224 */ /* 0x040fe200078e02ff */
[----:B------:R-:W-:Y:S01]  /*33210*/  ISETP.LT.AND P1, PT, R49, UR15, !P0 ;  /* 0x0000000f31007c0c */ /* 0x000fe2000c721270 */
[----:B------:R1:W-:Y:S01]  /*33220*/  @P5 STG.E.U8 desc[UR24][R40.64], R43 ;  /* 0x0000002b28005986 */ /* 0x0003e2000c101118 */
[----:B--2---:R-:W-:-:S02]  /*33230*/  LOP3.LUT R39, R0, 0x10, R33, 0xfe, !PT ;  /* 0x0000001000277812 */ /* 0x004fc400078efe21 */
[----:B0-----:R-:W-:Y:S02]  /*33240*/  PRMT R45, R9, 0x7771, RZ ;  /* 0x00007771092d7816 */ /* 0x001fe400000000ff */
[CC--:B------:R-:W-:Y:S01]  /*33250*/  IADD3 R34, P4, PT, R8.reuse, R29.reuse, RZ ;  /* 0x0000001d08227210 */ /* 0x0c0fe20007f9e0ff */
[----:B------:R-:W-:Y:S01]  /*33260*/  IMAD R32, R39, R28, RZ ;  /* 0x0000001c27207224 */ /* 0x000fe200078e02ff */
[----:B------:R-:W-:Y:S01]  /*33270*/  IADD3 R38, P5, PT, R3, R29, RZ ;  /* 0x0000001d03267210 */ /* 0x000fe20007fbe0ff */
[----:B------:R0:W-:Y:S01]  /*33280*/  @P3 STG.E.U8 desc[UR24][R36.64], R45 ;  /* 0x0000002d24003986 */ /* 0x0001e2000c101118 */
[----:B------:R-:W-:Y:S02]  /*33290*/  ISETP.LT.AND P3, PT, R39, UR15, !P0 ;  /* 0x0000000f27007c0c */ /* 0x000fe4000c761270 */
[----:B------:R-:W-:Y:S02]  /*332a0*/  LEA.HI.X.SX32 R35, R8, R30, 0x1, P4 ;  /* 0x0000001e08237211 */ /* 0x000fe400020f0eff */
[----:B-1----:R-:W-:-:S02]  /*332b0*/  PRMT R43, R9, 0x7772, RZ ;  /* 0x00007772092b7816 */ /* 0x002fc400000000ff */
[----:B------:R-:W-:Y:S02]  /*332c0*/  LEA.HI.X.SX32 R39, R3, R30, 0x1, P5 ;  /* 0x0000001e03277211 */ /* 0x000fe400028f0eff */
[----:B------:R-:W-:Y:S01]  /*332d0*/  PRMT R41, R9, 0x7773, RZ ;  /* 0x0000777309297816 */ /* 0x000fe200000000ff */
[----:B------:R1:W-:Y:S01]  /*332e0*/  @P2 STG.E.U8 desc[UR24][R34.64], R43 ;  /* 0x0000002b22002986 */ /* 0x0003e2000c101118 */
[--C-:B------:R-:W-:Y:S02]  /*332f0*/  LOP3.LUT R3, R0, 0x12, R33.reuse, 0xfe, !PT ;  /* 0x0000001200037812 */ /* 0x100fe400078efe21 */
[----:B------:R-:W-:Y:S01]  /*33300*/  IADD3 R8, P2, PT, R32, R29, RZ ;  /* 0x0000001d20087210 */ /* 0x000fe20007f5e0ff */
[----:B------:R2:W-:Y:S01]  /*33310*/  @P1 STG.E.U8 desc[UR24][R38.64], R41 ;  /* 0x0000002926001986 */ /* 0x0005e2000c101118 */
[C---:B------:R-:W-:Y:S01]  /*33320*/  ISETP.LT.AND P1, PT, R3.reuse, UR15, !P0 ;  /* 0x0000000f03007c0c */ /* 0x040fe2000c721270 */
[----:B------:R-:W-:Y:S01]  /*33330*/  IMAD R3, R3, R28, RZ ;  /* 0x0000001c03037224 */ /* 0x000fe200078e02ff */
[----:B------:R-:W-:-:S02]  /*33340*/  LOP3.LUT R47, R0, 0x14, R33, 0xfe, !PT ;  /* 0x00000014002f7812 */ /* 0x000fc400078efe21 */
[--C-:B0-----:R-:W-:Y:S02]  /*33350*/  LOP3.LUT R45, R0, 0x16, R33.reuse, 0xfe, !PT ;  /* 0x00000016002d7812 */ /* 0x101fe400078efe21 */
[----:B------:R-:W-:Y:S01]  /*33360*/  LEA.HI.X.SX32 R9, R32, R30, 0x1, P2 ;  /* 0x0000001e20097211 */ /* 0x000fe200010f0eff */
[----:B------:R-:W-:Y:S01]  /*33370*/  IMAD R32, R47, R28, RZ ;  /* 0x0000001c2f207224 */ /* 0x000fe200078e02ff */
[----:B-1----:R-:W-:Y:S02]  /*33380*/  IADD3 R34, P5, PT, R3, R29, RZ ;  /* 0x0000001d03227210 */ /* 0x002fe40007fbe0ff */
[C---:B------:R-:W-:Y:S02]  /*33390*/  PRMT R37, R10.reuse, 0x7770, RZ ;  /* 0x000077700a257816 */ /* 0x040fe400000000ff */
[----:B------:R-:W-:Y:S02]  /*333a0*/  ISETP.LT.AND P4, PT, R47, UR15, !P0 ;  /* 0x0000000f2f007c0c */ /* 0x000fe4000c781270 */
[----:B------:R-:W-:Y:S01]  /*333b0*/  LEA.HI.X.SX32 R35, R3, R30, 0x1, P5 ;  /* 0x0000001e03237211 */ /* 0x000fe200028f0eff */
[----:B------:R-:W-:Y:S01]  /*333c0*/  IMAD R3, R45, R28, RZ ;  /* 0x0000001c2d037224 */ /* 0x000fe200078e02ff */
[----:B------:R-:W-:Y:S01]  /*333d0*/  PRMT R47, R10, 0x7771, RZ ;  /* 0x000077710a2f7816 */ /* 0x000fe200000000ff */
[----:B------:R0:W-:Y:S01]  /*333e0*/  @P3 STG.E.U8 desc[UR24][R8.64], R37 ;  /* 0x0000002508003986 */ /* 0x0001e2000c101118 */
[----:B------:R-:W-:-:S02]  /*333f0*/  LOP3.LUT R43, R0, 0x18, R33, 0xfe, !PT ;  /* 0x00000018002b7812 */ /* 0x000fc400078efe21 */
[----:B------:R-:W-:Y:S01]  /*33400*/  ISETP.LT.AND P3, PT, R45, UR15, !P0 ;  /* 0x0000000f2d007c0c */ /* 0x000fe2000c761270 */
[----:B------:R1:W-:Y:S01]  /*33410*/  @P1 STG.E.U8 desc[UR24][R34.64], R47 ;  /* 0x0000002f22001986 */ /* 0x0003e2000c101118 */
[----:B------:R-:W-:Y:S01]  /*33420*/  IADD3 R36, P1, PT, R3, R29, RZ ;  /* 0x0000001d03247210 */ /* 0x000fe20007f3e0ff */
[C---:B--2---:R-:W-:Y:S01]  /*33430*/  IMAD R39, R43.reuse, R28, RZ ;  /* 0x0000001c2b277224 */ /* 0x044fe200078e02ff */
[C---:B------:R-:W-:Y:S02]  /*33440*/  PRMT R45, R10.reuse, 0x7772, RZ ;  /* 0x000077720a2d7816 */ /* 0x040fe400000000ff */
[----:B------:R-:W-:Y:S02]  /*33450*/  ISETP.LT.AND P2, PT, R43, UR15, !P0 ;  /* 0x0000000f2b007c0c */ /* 0x000fe4000c741270 */
[----:B------:R-:W-:Y:S02]  /*33460*/  PRMT R43, R10, 0x7773, RZ ;  /* 0x000077730a2b7816 */ /* 0x000fe400000000ff */
[----:B0-----:R-:W-:-:S02]  /*33470*/  LEA.HI.X.SX32 R37, R3, R30, 0x1, P1 ;  /* 0x0000001e03257211 */ /* 0x001fc400008f0eff */
[-C--:B------:R-:W-:Y:S02]  /*33480*/  IADD3 R8, P5, PT, R32, R29.reuse, RZ ;  /* 0x0000001d20087210 */ /* 0x080fe40007fbe0ff */
[----:B------:R-:W-:Y:S02]  /*33490*/  LOP3.LUT R3, R0, 0x1a, R33, 0xfe, !PT ;  /* 0x0000001a00037812 */ /* 0x000fe400078efe21 */
[----:B------:R-:W-:Y:S02]  /*334a0*/  LEA.HI.X.SX32 R9, R32, R30, 0x1, P5 ;  /* 0x0000001e20097211 */ /* 0x000fe400028f0eff */
[C---:B------:R-:W-:Y:S01]  /*334b0*/  ISETP.LT.AND P1, PT, R3.reuse, UR15, !P0 ;  /* 0x0000000f03007c0c */ /* 0x040fe2000c721270 */
[----:B------:R-:W-:Y:S01]  /*334c0*/  IMAD R3, R3, R28, RZ ;  /* 0x0000001c03037224 */ /* 0x000fe200078e02ff */
[----:B------:R-:W-:Y:S01]  /*334d0*/  IADD3 R38, P5, PT, R39, R29, RZ ;  /* 0x0000001d27267210 */ /* 0x000fe20007fbe0ff */
[----:B------:R0:W-:Y:S01]  /*334e0*/  @P4 STG.E.U8 desc[UR24][R8.64], R45 ;  /* 0x0000002d08004986 */ /* 0x0001e2000c101118 */
[----:B------:R-:W-:-:S02]  /*334f0*/  PRMT R41, R11, 0x7770, RZ ;  /* 0x000077700b297816 */ /* 0x000fc400000000ff */
[----:B------:R-:W-:Y:S01]  /*33500*/  LEA.HI.X.SX32 R39, R39, R30, 0x1, P5 ;  /* 0x0000001e27277211 */ /* 0x000fe200028f0eff */
[----:B------:R2:W-:Y:S01]  /*33510*/  @P3 STG.E.U8 desc[UR24][R36.64], R43 ;  /* 0x0000002b24003986 */ /* 0x0005e2000c101118 */
[C---:B-1----:R-:W-:Y:S02]  /*33520*/  LOP3.LUT R47, R0.reuse, UR27, RZ, 0xfc, !PT ;  /* 0x0000001b002f7c12 */ /* 0x042fe4000f8efcff */
[----:B------:R-:W-:Y:S01]  /*33530*/  LOP3.LUT R10, R31, 0x82, RZ, 0xfc, !PT ;  /* 0x000000821f0a7812 */ /* 0x000fe200078efcff */
[----:B------:R1:W-:Y:S01]  /*33540*/  @P2 STG.E.U8 desc[UR24][R38.64], R41 ;  /* 0x0000002926002986 */ /* 0x0003e2000c101118 */
[C-C-:B------:R-:W-:Y:S01]  /*33550*/  LOP3.LUT R35, R0.reuse, 0x20, R33.reuse, 0xfe, !PT ;  /* 0x0000002000237812 */ /* 0x140fe200078efe21 */
[C---:B------:R-:W-:Y:S01]  /*33560*/  IMAD R32, R47.reuse, R28, RZ ;  /* 0x0000001c2f207224 */ /* 0x040fe200078e02ff */
[----:B------:R-:W-:Y:S02]  /*33570*/  ISETP.LT.AND P2, PT, R47, UR15, !P0 ;  /* 0x0000000f2f007c0c */ /* 0x000fe4000c741270 */
[----:B0-----:R-:W-:-:S02]  /*33580*/  LOP3.LUT R45, R0, 0x1c, R33, 0xfe, !PT ;  /* 0x0000001c002d7812 */ /* 0x001fc400078efe21 */
[-C--:B------:R-:W-:Y:S02]  /*33590*/  IADD3 R8, P4, PT, R3, R29.reuse, RZ ;  /* 0x0000001d03087210 */ /* 0x080fe40007f9e0ff */
[----:B--2---:R-:W-:Y:S02]  /*335a0*/  PRMT R43, R11, 0x7771, RZ ;  /* 0x000077710b2b7816 */ /* 0x004fe400000000ff */
[----:B------:R-:W-:Y:S01]  /*335b0*/  LEA.HI.X.SX32 R9, R3, R30, 0x1, P4 ;  /* 0x0000001e03097211 */ /* 0x000fe200020f0eff */
[C---:B------:R-:W-:Y:S01]  /*335c0*/  IMAD R3, R45.reuse, R28, RZ ;  /* 0x0000001c2d037224 */ /* 0x040fe200078e02ff */
[----:B------:R-:W-:Y:S01]  /*335d0*/  ISETP.LT.AND P4, PT, R10, UR4, !P0 ;  /* 0x000000040a007c0c */ /* 0x000fe2000c781270 */
[----:B------:R-:W0:Y:S01]  /*335e0*/  LDCU UR4, c[0x0][0x39c] ;  /* 0x00007380ff0477ac */ /* 0x000e220008000800 */
[----:B------:R-:W-:Y:S01]  /*335f0*/  ISETP.LT.AND P3, PT, R45, UR15, !P0 ;  /* 0x0000000f2d007c0c */ /* 0x000fe2000c761270 */
[----:B------:R2:W-:Y:S01]  /*33600*/  @P1 STG.E.U8 desc[UR24][R8.64], R43 ;  /* 0x0000002b08001986 */ /* 0x0005e2000c101118 */
[----:B------:R-:W-:-:S02]  /*33610*/  IADD3 R10, P1, PT, R3, R29, RZ ;  /* 0x0000001d030a7210 */ /* 0x000fc40007f3e0ff */
[C---:B-1----:R-:W-:Y:S02]  /*33620*/  PRMT R39, R11.reuse, 0x7773, RZ ;  /* 0x000077730b277816 */ /* 0x042fe400000000ff */
[----:B------:R-:W-:Y:S02]  /*33630*/  PRMT R41, R11, 0x7772, RZ ;  /* 0x000077720b297816 */ /* 0x000fe400000000ff */
[----:B------:R-:W-:Y:S02]  /*33640*/  LOP3.LUT R37, R0, 0x22, R33, 0xfe, !PT ;  /* 0x0000002200257812 */ /* 0x000fe400078efe21 */
[----:B------:R-:W-:Y:S01]  /*33650*/  LEA.HI.X.SX32 R11, R3, R30, 0x1, P1 ;  /* 0x0000001e030b7211 */ /* 0x000fe200008f0eff */
[CC--:B------:R-:W-:Y:S01]  /*33660*/  IMAD R3, R35.reuse, R28.reuse, RZ ;  /* 0x0000001c23037224 */ /* 0x0c0fe200078e02ff */
[C---:B------:R-:W-:Y:S02]  /*33670*/  IADD3 R34, P1, PT, R32.reuse, R29, RZ ;  /* 0x0000001d20227210 */ /* 0x040fe40007f3e0ff */
[----:B------:R-:W-:Y:S01]  /*33680*/  ISETP.LT.AND P5, PT, R35, UR15, !P0 ;  /* 0x0000000f23007c0c */ /* 0x000fe2000c7a1270 */
[----:B------:R1:W-:Y:S01]  /*33690*/  @P3 STG.E.U8 desc[UR24][R10.64], R41 ;  /* 0x000000290a003986 */ /* 0x0003e2000c101118 */
[C---:B------:R-:W-:Y:S01]  /*336a0*/  ISETP.LT.AND P6, PT, R37.reuse, UR15, !P0 ;  /* 0x0000000f25007c0c */ /* 0x040fe2000c7c1270 */
[----:B------:R-:W-:Y:S01]  /*336b0*/  IMAD R37, R37, R28, RZ ;  /* 0x0000001c25257224 */ /* 0x000fe200078e02ff */
[----:B------:R-:W-:-:S02]  /*336c0*/  LEA.HI.X.SX32 R35, R32, R30, 0x1, P1 ;  /* 0x0000001e20237211 */ /* 0x000fc400008f0eff */
[-C--:B--2---:R-:W-:Y:S02]  /*336d0*/  IADD3 R8, P1, PT, R3, R29.reuse, RZ ;  /* 0x0000001d03087210 */ /* 0x084fe40007f3e0ff */
[----:B------:R-:W-:Y:S01]  /*336e0*/  IADD3 R36, P3, PT, R37, R29, RZ ;  /* 0x0000001d25247210 */ /* 0x000fe20007f7e0ff */
[----:B------:R-:W-:Y:S01]  /*336f0*/  @P2 STG.E.U8 desc[UR24][R34.64], R39 ;  /* 0x0000002722002986 */ /* 0x000fe2000c101118 */
[-C--:B------:R-:W-:Y:S02]  /*33700*/  LEA.HI.X.SX32 R9, R3, R30.reuse, 0x1, P1 ;  /* 0x0000001e03097211 */ /* 0x080fe400008f0eff */
[C-C-:B------:R-:W-:Y:S02]  /*33710*/  LOP3.LUT R3, R0.reuse, 0x24, R33.reuse, 0xfe, !PT ;  /* 0x0000002400037812 */ /* 0x140fe400078efe21 */
[----:B------:R-:W-:Y:S02]  /*33720*/  LEA.HI.X.SX32 R37, R37, R30, 0x1, P3 ;  /* 0x0000001e25257211 */ /* 0x000fe400018f0eff */
[----:B-1----:R-:W-:-:S02]  /*33730*/  LOP3.LUT R11, R0, 0x26, R33, 0xfe, !PT ;  /* 0x00000026000b7812 */ /* 0x002fc400078efe21 */
[C---:B------:R-:W-:Y:S02]  /*33740*/  PRMT R45, R16.reuse, 0x7770, RZ ;  /* 0x00007770102d7816 */ /* 0x040fe400000000ff */
[C---:B0-----:R-:W-:Y:S01]  /*33750*/  ISETP.LT.AND P3, PT, R3.reuse, UR4, !P0 ;  /* 0x0000000403007c0c */ /* 0x041fe2000c761270 */
[----:B------:R-:W0:Y:S01]  /*33760*/  LDCU UR4, c[0x0][0x39c] ;  /* 0x00007380ff0477ac */ /* 0x000e220008000800 */
[----:B------:R-:W-:Y:S01]  /*33770*/  PRMT R43, R16, 0x7771, RZ ;  /* 0x00007771102b7816 */ /* 0x000fe200000000ff */
[-C--:B------:R-:W-:Y:S01]  /*33780*/  IMAD R3, R3, R28.reuse, RZ ;  /* 0x0000001c03037224 */ /* 0x080fe200078e02ff */
[----:B------:R-:W-:Y:S01]  /*33790*/  LOP3.LUT R41, R0, 0x28, R33, 0xfe, !PT ;  /* 0x0000002800297812 */ /* 0x000fe200078efe21 */
[----:B------:R1:W-:Y:S01]  /*337a0*/  @P5 STG.E.U8 desc[UR24][R8.64], R45 ;  /* 0x0000002d08005986 */ /* 0x0003e2000c101118 */
[C---:B------:R-:W-:Y:S01]  /*337b0*/  ISETP.LT.AND P2, PT, R11.reuse, UR5, !P0 ;  /* 0x000000050b007c0c */ /* 0x040fe2000c741270 */
[-C--:B------:R-:W-:Y:S01]  /*337c0*/  IMAD R11, R11, R28.reuse, RZ ;  /* 0x0000001c0b0b7224 */ /* 0x080fe200078e02ff */
[----:B------:R-:W2:Y:S01]  /*337d0*/  LDCU UR5, c[0x0][0x39c] ;  /* 0x00007380ff0577ac */ /* 0x000ea20008000800 */
[----:B------:R0:W-:Y:S01]  /*337e0*/  @P6 STG.E.U8 desc[UR24][R36.64], R43 ;  /* 0x0000002b24006986 */ /* 0x0001e2000c101118 */
[C---:B------:R-:W-:Y:S01]  /*337f0*/  IMAD R32, R41.reuse, R28, RZ ;  /* 0x0000001c29207224 */ /* 0x040fe200078e02ff */
[----:B---3--:R-:W-:Y:S01]  /*33800*/  ISETP.LT.AND P1, PT, R41, UR6, !P0 ;  /* 0x0000000629007c0c */ /* 0x008fe2000c721270 */
[----:B------:R-:W3:Y:S01]  /*33810*/  LDCU UR6, c[0x0][0x39c] ;  /* 0x00007380ff0677ac */ /* 0x000ee20008000800 */
[----:B------:R-:W-:-:S02]  /*33820*/  IADD3 R10, P5, PT, R11, R29, RZ ;  /* 0x0000001d0b0a7210 */ /* 0x000fc40007fbe0ff */
[----:B------:R-:W-:Y:S02]  /*33830*/  PRMT R41, R16, 0x7772, RZ ;  /* 0x0000777210297816 */ /* 0x000fe400000000ff */
[-C--:B-1----:R-:W-:Y:S02]  /*33840*/  IADD3 R8, P6, PT, R3, R29.reuse, RZ ;  /* 0x0000001d03087210 */ /* 0x082fe40007fde0ff */
[-C--:B------:R-:W-:Y:S02]  /*33850*/  LEA.HI.X.SX32 R11, R11, R30.reuse, 0x1, P5 ;  /* 0x0000001e0b0b7211 */ /* 0x080fe400028f0eff */
[----:B------:R-:W-:Y:S02]  /*33860*/  LEA.HI.X.SX32 R9, R3, R30, 0x1, P6 ;  /* 0x0000001e03097211 */ /* 0x000fe400030f0eff */
[----:B------:R-:W-:Y:S02]  /*33870*/  IADD3 R34, P6, PT, R32, R29, RZ ;  /* 0x0000001d20227210 */ /* 0x000fe40007fde0ff */
[----:B------:R-:W-:Y:S01]  /*33880*/  PRMT R39, R16, 0x7773, RZ ;  /* 0x0000777310277816 */ /* 0x000fe200000000ff */
[----:B------:R-:W-:Y:S01]  /*33890*/  @P3 STG.E.U8 desc[UR24][R8.64], R41 ;  /* 0x0000002908003986 */ /* 0x000fe2000c101118 */
[----:B------:R-:W-:-:S02]  /*338a0*/  LOP3.LUT R45, R0, 0x2c, R33, 0xfe, !PT ;  /* 0x0000002c002d7812 */ /* 0x000fc400078efe21 */
[----:B------:R-:W-:Y:S01]  /*338b0*/  LEA.HI.X.SX32 R35, R32, R30, 0x1, P6 ;  /* 0x0000001e20237211 */ /* 0x000fe200030f0eff */
[----:B------:R1:W-:Y:S01]  /*338c0*/  @P2 STG.E.U8 desc[UR24][R10.64], R39 ;  /* 0x000000270a002986 */ /* 0x0003e2000c101118 */
[----:B0-----:R-:W-:Y:S01]  /*338d0*/  PRMT R37, R17, 0x7770, RZ ;  /* 0x0000777011257816 */ /* 0x001fe200000000ff */
[CC--:B------:R-:W-:Y:S01]  /*338e0*/  IMAD R16, R45.reuse, R28.reuse, RZ ;  /* 0x0000001c2d107224 */ /* 0x0c0fe200078e02ff */
[C---:B------:R-:W-:Y:S02]  /*338f0*/  LOP3.LUT R3, R0.reuse, 0x2a, R33, 0xfe, !PT ;  /* 0x0000002a00037812 */ /* 0x040fe400078efe21 */
[----:B------:R-:W-:Y:S01]  /*33900*/  LOP3.LUT R43, R0, UR28, RZ, 0xfc, !PT ;  /* 0x0000001c002b7c12 */ /* 0x000fe2000f8efcff */
[----:B------:R0:W-:Y:S01]  /*33910*/  @P1 STG.E.U8 desc[UR24][R34.64], R37 ;  /* 0x0000002522001986 */ /* 0x0001e2000c101118 */
[----:B------:R-:W-:Y:S01]  /*33920*/  ISETP.LT.AND P2, PT, R45, UR4, !P0 ;  /* 0x000000042d007c0c */ /* 0x000fe2000c741270 */
[----:B------:R-:W3:Y:S01]  /*33930*/  LDCU UR4, c[0x0][0x39c] ;  /* 0x00007380ff0477ac */ /* 0x000ee20008000800 */
[C---:B----4-:R-:W-:Y:S01]  /*33940*/  ISETP.LT.AND P3, PT, R3.reuse, UR8, !P0 ;  /* 0x0000000803007c0c */ /* 0x050fe2000c761270 */
[-C--:B------:R-:W-:Y:S01]  /*33950*/  IMAD R3, R3, R28.reuse, RZ ;  /* 0x0000001c03037224 */ /* 0x080fe200078e02ff */
[C---:B--2---:R-:W-:Y:S01]  /*33960*/  ISETP.LT.AND P1, PT, R43.reuse, UR5, !P0 ;  /* 0x000000052b007c0c */ /* 0x044fe2000c721270 */
[----:B------:R-:W2:Y:S01]  /*33970*/  LDCU UR5, c[0x0][0x39c] ;  /* 0x00007380ff0577ac */ /* 0x000ea20008000800 */
[----:B------:R-:W-:Y:S01]  /*33980*/  IMAD R32, R43, R28, RZ ;  /* 0x0000001c2b207224 */ /* 0x000fe200078e02ff */
[----:B-1----:R-:W-:-:S02]  /*33990*/  IADD3 R10, P5, PT, R16, R29, RZ ;  /* 0x0000001d100a7210 */ /* 0x002fc40007fbe0ff */
[-C--:B------:R-:W-:Y:S01]  /*339a0*/  IADD3 R8, P6, PT, R3, R29.reuse, RZ ;  /* 0x0000001d03087210 */ /* 0x080fe20007fde0ff */
[----:B------:R-:W1:Y:S01]  /*339b0*/  LDCU UR8, c[0x0][0x39c] ;  /* 0x00007380ff0877ac */ /* 0x000e620008000800 */
[----:B------:R-:W-:Y:S02]  /*339c0*/  PRMT R41, R17, 0x7771, RZ ;  /* 0x0000777111297816 */ /* 0x000fe400000000ff */
[-C--:B------:R-:W-:Y:S02]  /*339d0*/  LEA.HI.X.SX32 R9, R3, R30.reuse, 0x1, P6 ;  /* 0x0000001e03097211 */ /* 0x080fe400030f0eff */
[----:B0-----:R-:W-:Y:S02]  /*339e0*/  IADD3 R34, P6, PT, R32, R29, RZ ;  /* 0x0000001d20227210 */ /* 0x001fe40007fde0ff */
[----:B------:R-:W-:Y:S01]  /*339f0*/  LEA.HI.X.SX32 R11, R16, R30, 0x1, P5 ;  /* 0x0000001e100b7211 */ /* 0x000fe200028f0eff */
[----:B------:R0:W-:Y:S01]  /*33a00*/  @P3 STG.E.U8 desc[UR24][R8.64], R41 ;  /* 0x0000002908003986 */ /* 0x0001e2000c101118 */
[----:B------:R-:W-:-:S02]  /*33a10*/  PRMT R39, R17, 0x7772, RZ ;  /* 0x0000777211277816 */ /* 0x000fc400000000ff */
[C-C-:B------:R-:W-:Y:S02]  /*33a20*/  LOP3.LUT R3, R0.reuse, 0x30, R33.reuse, 0xfe, !PT ;  /* 0x0000003000037812 */ /* 0x140fe400078efe21 */
[----:B------:R-:W-:Y:S01]  /*33a30*/  PRMT R37, R17, 0x7773, RZ ;  /* 0x0000777311257816 */ /* 0x000fe200000000ff */
[----:B------:R4:W-:Y:S01]  /*33a40*/  @P2 STG.E.U8 desc[UR24][R10.64], R39 ;  /* 0x000000270a002986 */ /* 0x0009e2000c101118 */
[--C-:B------:R-:W-:Y:S02]  /*33a50*/  LOP3.LUT R17, R0, 0x32, R33.reuse, 0xfe, !PT ;  /* 0x0000003200117812 */ /* 0x100fe400078efe21 */
[----:B------:R-:W-:Y:S02]  /*33a60*/  LEA.HI.X.SX32 R35, R32, R30, 0x1, P6 ;  /* 0x0000001e20237211 */ /* 0x000fe400030f0eff */
[C---:B---3--:R-:W-:Y:S01]  /*33a70*/  ISETP.LT.AND P3, PT, R3.reuse, UR6, !P0 ;  /* 0x0000000603007c0c */ /* 0x048fe2000c761270 */
[-C--:B------:R-:W-:Y:S01]  /*33a80*/  IMAD R3, R3, R28.reuse, RZ ;  /* 0x0000001c03037224 */ /* 0x080fe200078e02ff */
[----:B------:R-:W-:Y:S01]  /*33a90*/  LOP3.LUT R43, R0, 0x34, R33, 0xfe, !PT ;  /* 0x00000034002b7812 */ /* 0x000fe200078efe21 */
[----:B------:R3:W-:Y:S01]  /*33aa0*/  @P1 STG.E.U8 desc[UR24][R34.64], R37 ;  /* 0x0000002522001986 */ /* 0x0007e2000c101118 */
[----:B------:R-:W-:Y:S01]  /*33ab0*/  ISETP.LT.AND P2, PT, R17, UR4, !P0 ;  /* 0x0000000411007c0c */ /* 0x000fe2000c741270 */
[----:B------:R-:W1:Y:S01]  /*33ac0*/  LDCU UR4, c[0x0][0x39c] ;  /* 0x00007380ff0477ac */ /* 0x000e620008000800 */
[----:B--2---:R-:W-:Y:S01]  /*33ad0*/  ISETP.LT.AND P1, PT, R43, UR5, !P0 ;  /* 0x000000052b007c0c */ /* 0x004fe2000c721270 */
[-C--:B------:R-:W-:Y:S01]  /*33ae0*/  IMAD R17, R17, R28.reuse, RZ ;  /* 0x0000001c11117224 */ /* 0x080fe200078e02ff */
[----:B0-----:R-:W-:Y:S01]  /*33af0*/  IADD3 R8, P6, PT, R3, R29, RZ ;  /* 0x0000001d03087210 */ /* 0x001fe20007fde0ff */
[----:B------:R-:W0:Y:S01]  /*33b00*/  LDCU UR5, c[0x0][0x39c] ;  /* 0x00007380ff0577ac */ /* 0x000e220008000800 */
[----:B------:R-:W-:Y:S01]  /*33b10*/  IMAD R32, R43, R28, RZ ;  /* 0x0000001c2b207224 */ /* 0x000fe200078e02ff */
[----:B----4-:R-:W-:-:S02]  /*33b20*/  PRMT R39, R18, 0x7770, RZ ;  /* 0x0000777012277816 */ /* 0x010fc400000000ff */
[-C--:B------:R-:W-:Y:S01]  /*33b30*/  LEA.HI.X.SX32 R9, R3, R30.reuse, 0x1, P6 ;  /* 0x0000001e03097211 */ /* 0x080fe200030f0eff */
[----:B------:R-:W2:Y:S01]  /*33b40*/  LDCU UR6, c[0x0][0x39c] ;  /* 0x00007380ff0677ac */ /* 0x000ea20008000800 */
[CC--:B------:R-:W-:Y:S02]  /*33b50*/  IADD3 R10, P5, PT, R17.reuse, R29.reuse, RZ ;  /* 0x0000001d110a7210 */ /* 0x0c0fe40007fbe0ff */
[----:B------:R-:W-:Y:S01]  /*33b60*/  LOP3.LUT R3, R0, 0x36, R33, 0xfe, !PT ;  /* 0x0000003600037812 */ /* 0x000fe200078efe21 */
[----:B------:R4:W-:Y:S01]  /*33b70*/  @P3 STG.E.U8 desc[UR24][R8.64], R39 ;  /* 0x0000002708003986 */ /* 0x0009e2000c101118 */
[----:B------:R-:W-:Y:S02]  /*33b80*/  IADD3 R16, P6, PT, R32, R29, RZ ;  /* 0x0000001d20107210 */ /* 0x000fe40007fde0ff */
[----:B------:R-:W-:Y:S02]  /*33b90*/  LEA.HI.X.SX32 R11, R17, R30, 0x1, P5 ;  /* 0x0000001e110b7211 */ /* 0x000fe400028f0eff */
[----:B---3--:R-:W-:-:S02]  /*33ba0*/  PRMT R37, R18, 0x7771, RZ ;  /* 0x0000777112257816 */ /* 0x008fc400000000ff */
[C---:B-1----:R-:W-:Y:S01]  /*33bb0*/  ISETP.LT.AND P3, PT, R3.reuse, UR8, !P0 ;  /* 0x0000000803007c0c */ /* 0x042fe2000c761270 */
[----:B------:R-:W-:Y:S01]  /*33bc0*/  IMAD R3, R3, R28, RZ ;  /* 0x0000001c03037224 */ /* 0x000fe200078e02ff */
[--C-:B------:R-:W-:Y:S01]  /*33bd0*/  LOP3.LUT R43, R0, 0x38, R33.reuse, 0xfe, !PT ;  /* 0x00000038002b7812 */ /* 0x100fe200078efe21 */
[----:B------:R1:W-:Y:S01]  /*33be0*/  @P2 STG.E.U8 desc[UR24][R10.64], R37 ;  /* 0x000000250a002986 */ /* 0x0003e2000c101118 */
[----:B------:R-:W-:Y:S01]  /*33bf0*/  LEA.HI.X.SX32 R17, R32, R30, 0x1, P6 ;  /* 0x0000001e20117211 */ /* 0x000fe200030f0eff */
[----:B------:R-:W3:Y:S01]  /*33c00*/  LDCU UR8, c[0x0][0x39c] ;  /* 0x00007380ff0877ac */ /* 0x000ee20008000800 */
[----:B------:R-:W-:Y:S01]  /*33c10*/  PRMT R35, R18, 0x7772, RZ ;  /* 0x0000777212237816 */ /* 0x000fe200000000ff */
[CC--:B------:R-:W-:Y:S01]  /*33c20*/  IMAD R32, R43.reuse, R28.reuse, RZ ;  /* 0x0000001c2b207224 */ /* 0x0c0fe200078e02ff */
[----:B------:R-:W-:Y:S02]  /*33c30*/  LOP3.LUT R41, R0, 0x3a, R33, 0xfe, !PT ;  /* 0x0000003a00297812 */ /* 0x000fe400078efe21 */
[----:B------:R-:W-:Y:S01]  /*33c40*/  ISETP.LT.AND P2, PT, R43, UR4, !P0 ;  /* 0x000000042b007c0c */ /* 0x000fe2000c741270 */
[----:B------:R-:W2:Y:S01]  /*33c50*/  LDCU UR4, c[0x0][0x39c] ;  /* 0x00007380ff0477ac */ /* 0x000ea20008000800 */
[----:B----4-:R-:W-:Y:S01]  /*33c60*/  IADD3 R8, P6, PT, R3, R29, RZ ;  /* 0x0000001d03087210 */ /* 0x010fe20007fde0ff */
[----:B------:R4:W-:Y:S01]  /*33c70*/  @P1 STG.E.U8 desc[UR24][R16.64], R35 ;  /* 0x0000002310001986 */ /* 0x0009e2000c101118 */
[C---:B------:R-:W-:Y:S01]  /*33c80*/  IMAD R34, R41.reuse, R28, RZ ;  /* 0x0000001c29227224 */ /* 0x040fe200078e02ff */
[----:B0-----:R-:W-:Y:S01]  /*33c90*/  ISETP.LT.AND P1, PT, R41, UR5, !P0 ;  /* 0x0000000529007c0c */ /* 0x001fe2000c721270 */
[----:B------:R-:W0:Y:S01]  /*33ca0*/  LDCU UR5, c[0x0][0x39c] ;  /* 0x00007380ff0577ac */ /* 0x000e220008000800 */
[----:B------:R-:W-:-:S02]  /*33cb0*/  LEA.HI.X.SX32 R9, R3, R30, 0x1, P6 ;  /* 0x0000001e03097211 */ /* 0x000fc400030f0eff */
[-C--:B-1----:R-:W-:Y:S02]  /*33cc0*/  IADD3 R10, P5, PT, R32, R29.reuse, RZ ;  /* 0x0000001d200a7210 */ /* 0x082fe40007fbe0ff */
[----:B------:R-:W-:Y:S02]  /*33cd0*/  PRMT R3, R18, 0x7773, RZ ;  /* 0x0000777312037816 */ /* 0x000fe400000000ff */
[----:B------:R-:W-:Y:S02]  /*33ce0*/  LOP3.LUT R41, R0, 0x3c, R33, 0xfe, !PT ;  /* 0x0000003c00297812 */ /* 0x000fe400078efe21 */
[----:B----4-:R-:W-:Y:S01]  /*33cf0*/  IADD3 R16, P6, PT, R34, R29, RZ ;  /* 0x0000001d22107210 */ /* 0x010fe20007fde0ff */
[----:B------:R1:W-:Y:S01]  /*33d00*/  @P3 STG.E.U8 desc[UR24][R8.64], R3 ;  /* 0x0000000308003986 */ /* 0x0003e2000c101118 */
[----:B------:R-:W-:Y:S02]  /*33d10*/  LEA.HI.X.SX32 R11, R32, R30, 0x1, P5 ;  /* 0x0000001e200b7211 */ /* 0x000fe400028f0eff */
[----:B------:R-:W-:-:S02]  /*33d20*/  PRMT R37, R19, 0x7770, RZ ;  /* 0x0000777013257816 */ /* 0x000fc400000000ff */
[----:B------:R-:W-:Y:S02]  /*33d30*/  LEA.HI.X.SX32 R17, R34, R30, 0x1, P6 ;  /* 0x0000001e22117211 */ /* 0x000fe400030f0eff */
[----:B------:R-:W-:Y:S01]  /*33d40*/  PRMT R35, R19, 0x7771, RZ ;  /* 0x0000777113237816 */ /* 0x000fe200000000ff */
[----:B------:R4:W-:Y:S01]  /*33d50*/  @P2 STG.E.U8 desc[UR24][R10.64], R37 ;  /* 0x000000250a002986 */ /* 0x0009e2000c101118 */
[C---:B------:R-:W-:Y:S02]  /*33d60*/  LOP3.LUT R39, R0.reuse, UR29, RZ, 0xfc, !PT ;  /* 0x0000001d00277c12 */ /* 0x040fe4000f8efcff */
[C---:B--2---:R-:W-:Y:S01]  /*33d70*/  ISETP.LT.AND P3, PT, R41.reuse, UR4, !P0 ;  /* 0x0000000429007c0c */ /* 0x044fe2000c761270 */
[-C--:B-1----:R-:W-:Y:S01]  /*33d80*/  IMAD R3, R41, R28.reuse, RZ ;  /* 0x0000001c29037224 */ /* 0x082fe200078e02ff */
[----:B------:R-:W-:Y:S01]  /*33d90*/  LOP3.LUT R9, R0, 0x40, R33, 0xfe, !PT ;  /* 0x0000004000097812 */ /* 0x000fe200078efe21 */
[----:B------:R1:W-:Y:S01]  /*33da0*/  @P1 STG.E.U8 desc[UR24][R16.64], R35 ;  /* 0x0000002310001986 */ /* 0x0003e2000c101118 */
[C---:B0-----:R-:W-:Y:S01]  /*33db0*/  ISETP.LT.AND P2, PT, R39.reuse, UR5, !P0 ;  /* 0x0000000527007c0c */ /* 0x041fe2000c741270 */
[----:B------:R-:W-:Y:S01]  /*33dc0*/  IMAD R18, R39, R28, RZ ;  /* 0x0000001c27127224 */ /* 0x000fe200078e02ff */
[----:B------:R-:W-:Y:S01]  /*33dd0*/  IADD3 R8, P6, PT, R3, R29, RZ ;  /* 0x0000001d03087210 */ /* 0x000fe20007fde0ff */
[----:B------:R-:W0:Y:S01]  /*33de0*/  LDCU UR4, c[0x0][0x39c] ;  /* 0x00007380ff0477ac */ /* 0x000e220008000800 */
[----:B------:R-:W-:-:S02]  /*33df0*/  ISETP.LT.AND P1, PT, R9, UR6, !P0 ;  /* 0x0000000609007c0c */ /* 0x000fc4000c721270 */
[-C--:B----4-:R-:W-:Y:S01]  /*33e00*/  IADD3 R10, P5, PT, R18, R29.reuse, RZ ;  /* 0x0000001d120a7210 */ /* 0x090fe20007fbe0ff */
[----:B------:R-:W2:Y:S01]  /*33e10*/  LDCU UR5, c[0x0][0x39c] ;  /* 0x00007380ff0577ac */ /* 0x000ea20008000800 */
[--C-:B------:R-:W-:Y:S02]  /*33e20*/  LOP3.LUT R41, R0, 0x44, R33.reuse, 0xfe, !PT ;  /* 0x0000004400297812 */ /* 0x100fe400078efe21 */
[----:B------:R-:W-:Y:S01]  /*33e30*/  LEA.HI.X.SX32 R11, R18, R30, 0x1, P5 ;  /* 0x0000001e120b7211 */ /* 0x000fe200028f0eff */
[----:B-1----:R-:W-:Y:S01]  /*33e40*/  IMAD R17, R9, R28, RZ ;  /* 0x0000001c09117224 */ /* 0x002fe200078e02ff */
[----:B------:R-:W-:Y:S01]  /*33e50*/  LEA.HI.X.SX32 R9, R3, R30, 0x1, P6 ;  /* 0x0000001e03097211 */ /* 0x000fe200030f0eff */
[----:B------:R-:W1:Y:S01]  /*33e60*/  LDCU UR6, c[0x0][0x39c] ;  /* 0x00007380ff0677ac */ /* 0x000e620008000800 */
[----:B------:R-:W-:Y:S02]  /*33e70*/  LOP3.LUT R3, R0, 0x42, R33, 0xfe, !PT ;  /* 0x0000004200037812 */ /* 0x000fe400078efe21 */
[----:B------:R-:W-:-:S02]  /*33e80*/  IADD3 R16, P6, PT, R17, R29, RZ ;  /* 0x0000001d11107210 */ /* 0x000fc40007fde0ff */
[----:B------:R-:W-:Y:S02]  /*33e90*/  PRMT R35, R19, 0x7773, RZ ;  /* 0x0000777313237816 */ /* 0x000fe400000000ff */
[----:B------:R-:W-:Y:S02]  /*33ea0*/  LEA.HI.X.SX32 R17, R17, R30, 0x1, P6 ;  /* 0x0000001e11117211 */ /* 0x000fe400030f0eff */
[----:B------:R-:W-:Y:S02]  /*33eb0*/  PRMT R19, R19, 0x7772, RZ ;  /* 0x0000777213137816 */ /* 0x000fe400000000ff */
[C---:B---3--:R-:W-:Y:S01]  /*33ec0*/  ISETP.LT.AND P6, PT, R3.reuse, UR8, !P0 ;  /* 0x0000000803007c0c */ /* 0x048fe2000c7c1270 */
[----:B------:R-:W-:Y:S01]  /*33ed0*/  IMAD R3, R3, R28, RZ ;  /* 0x0000001c03037224 */ /* 0x000fe200078e02ff */
[----:B------:R-:W-:Y:S01]  /*33ee0*/  LOP3.LUT R39, R0, 0x46, R33, 0xfe, !PT ;  /* 0x0000004600277812 */ /* 0x000fe200078efe21 */
[----:B------:R3:W-:Y:S01]  /*33ef0*/  @P3 STG.E.U8 desc[UR24][R8.64], R19 ;  /* 0x0000001308003986 */ /* 0x0007e2000c101118 */
[----:B------:R-:W-:Y:S01]  /*33f00*/  PRMT R37, R24, 0x7770, RZ ;  /* 0x0000777018257816 */ /* 0x000fe200000000ff */
[----:B------:R-:W4:Y:S01]  /*33f10*/  LDCU UR8, c[0x0][0x39c] ;  /* 0x00007380ff0877ac */ /* 0x000f220008000800 */
[----:B------:R-:W-:Y:S01]  /*33f20*/  ISETP.LT.AND P3, PT, R41, UR9, !P0 ;  /* 0x0000000929007c0c */ /* 0x000fe2000c761270 */
[----:B------:R1:W-:Y:S01]  /*33f30*/  @P2 STG.E.U8 desc[UR24][R10.64], R35 ;  /* 0x000000230a002986 */ /* 0x0003e2000c101118 */
[----:B0-----:R-:W-:Y:S01]  /*33f40*/  ISETP.LT.AND P2, PT, R39, UR4, !P0 ;  /* 0x0000000427007c0c */ /* 0x001fe2000c741270 */
[----:B------:R-:W0:Y:S01]  /*33f50*/  LDCU UR4, c[0x0][0x39c] ;  /* 0x00007380ff0477ac */ /* 0x000e220008000800 */
[C---:B------:R-:W-:Y:S01]  /*33f60*/  PRMT R49, R26.reuse, 0x7770, RZ ;  /* 0x000077701a317816 */ /* 0x040fe200000000ff */
[----:B------:R0:W-:Y:S01]  /*33f70*/  @P1 STG.E.U8 desc[UR24][R16.64], R37 ;  /* 0x0000002510001986 */ /* 0x0001e2000c101118 */
[C---:B------:R-:W-:Y:S01]  /*33f80*/  PRMT R47, R26.reuse, 0x7771, RZ ;  /* 0x000077711a2f7816 */ /* 0x040fe200000000ff */
[----:B------:R-:W4:Y:S01]  /*33f90*/  LDCU UR9, c[0x0][0x39c] ;  /* 0x00007380ff0977ac */ /* 0x000f220008000800 */
[----:B------:R-:W-:-:S02]  /*33fa0*/  PRMT R45, R26, 0x7772, RZ ;  /* 0x000077721a2d7816 */ /* 0x000fc400000000ff */
[-C--:B---3--:R-:W-:Y:S02]  /*33fb0*/  IADD3 R8, P5, PT, R3, R29.reuse, RZ ;  /* 0x0000001d03087210 */ /* 0x088fe40007fbe0ff */
[----:B------:R-:W-:Y:S01]  /*33fc0*/  LOP3.LUT R19, R0, 0x48, R33, 0xfe, !PT ;  /* 0x0000004800137812 */ /* 0x000fe200078efe21 */
[----:B-1----:R-:W-:Y:S01]  /*33fd0*/  IMAD R11, R41, R28, RZ ;  /* 0x0000001c290b7224 */ /* 0x002fe200078e02ff */
[----:B------:R-:W-:Y:S01]  /*33fe0*/  LEA.HI.X.SX32 R9, R3, R30, 0x1, P5 ;  /* 0x0000001e03097211 */ /* 0x000fe200028f0eff */
[-C--:B------:R-:W-:Y:S01]  /*33ff0*/  IMAD R3, R39, R28.reuse, RZ ;  /* 0x0000001c27037224 */ /* 0x080fe200078e02ff */
[----:B------:R-:W-:Y:S02]  /*34000*/  PRMT R35, R24, 0x7771, RZ ;  /* 0x0000777118237816 */ /* 0x000fe400000000ff */
[C---:B--2---:R-:W-:Y:S01]  /*34010*/  ISETP.LT.AND P1, PT, R19.reuse, UR5, !P0 ;  /* 0x0000000513007c0c */ /* 0x044fe2000c721270 */
[----:B------:R-:W-:Y:S01]  /*34020*/  IMAD R19, R19, R28, RZ ;  /* 0x0000001c13137224 */ /* 0x000fe200078e02ff */
[-C--:B------:R-:W-:Y:S01]  /*34030*/  IADD3 R10, P5, PT, R11, R29.reuse, RZ ;  /* 0x0000001d0b0a7210 */ /* 0x080fe20007fbe0ff */
[----:B------:R1:W-:Y:S01]  /*34040*/  @P6 STG.E.U8 desc[UR24][R8.64], R35 ;  /* 0x0000002308006986 */ /* 0x0003e2000c101118 */
[----:B------:R-:W2:Y:S01]  /*34050*/  LDCU UR5, c[0x0][0x39c] ;  /* 0x00007380ff0577ac */ /* 0x000ea20008000800 */
[----:B0-----:R-:W-:-:S02]  /*34060*/  IADD3 R16, P6, PT, R3, R29, RZ ;  /* 0x0000001d03107210 */ /* 0x001fc40007fde0ff */
[-C--:B------:R-:W-:Y:S02]  /*34070*/  LEA.HI.X.SX32 R11, R11, R30.reuse, 0x1, P5 ;  /* 0x0000001e0b0b7211 */ /* 0x080fe400028f0eff */
[----:B------:R-:W-:Y:S02]  /*34080*/  IADD3 R18, P5, PT, R19, R29, RZ ;  /* 0x0000001d13127210 */ /* 0x000fe40007fbe0ff */
[-C--:B------:R-:W-:Y:S01]  /*34090*/  LEA.HI.X.SX32 R17, R3, R30.reuse, 0x1, P6 ;  /* 0x0000001e03117211 */ /* 0x080fe200030f0eff */
[----:B------:R-:W-:Y:S01]  /*340a0*/  @P3 STG.E.U8 desc[UR24][R10.64], R59 ;  /* 0x0000003b0a003986 */ /* 0x000fe2000c101118 */
[----:B------:R-:W-:Y:S02]  /*340b0*/  LOP3.LUT R3, R0, 0x4a, R33, 0xfe, !PT ;  /* 0x0000004a00037812 */ /* 0x000fe400078efe21 */
[----:B------:R-:W-:Y:S01]  /*340c0*/  LEA.HI.X.SX32 R19, R19, R30, 0x1, P5 ;  /* 0x0000001e13137211 */ /* 0x000fe200028f0eff */
[----:B------:R0:W-:Y:S01]  /*340d0*/  @P2 STG.E.U8 desc[UR24][R16.64], R57 ;  /* 0x0000003910002986 */ /* 0x0001e2000c101118 */
[----:B-1----:R-:W-:-:S02]  /*340e0*/  PRMT R35, R27, 0x7773, RZ ;  /* 0x000077731b237816 */ /* 0x002fc400000000ff */
[C---:B------:R-:W-:Y:S01]  /*340f0*/  PRMT R37, R27.reuse, 0x7772, RZ ;  /* 0x000077721b257816 */ /* 0x040fe200000000ff */
[----:B------:R1:W-:Y:S01]  /*34100*/  @P1 STG.E.U8 desc[UR24][R18.64], R25 ;  /* 0x0000001912001986 */ /* 0x0003e2000c101118 */
[C---:B------:R-:W-:Y:S02]  /*34110*/  PRMT R39, R27.reuse, 0x7771, RZ ;  /* 0x000077711b277816 */ /* 0x040fe400000000ff */
[----:B------:R-:W-:Y:S02]  /*34120*/  PRMT R41, R27, 0x7770, RZ ;  /* 0x000077701b297816 */ /* 0x000fe400000000ff */
[C---:B------:R-:W-:Y:S01]  /*34130*/  ISETP.LT.AND P5, PT, R3.reuse, UR6, !P0 ;  /* 0x0000000603007c0c */ /* 0x040fe2000c7a1270 */
[----:B------:R-:W-:Y:S01]  /*34140*/  IMAD R3, R3, R28, RZ ;  /* 0x0000001c03037224 */ /* 0x000fe200078e02ff */
[C---:B------:R-:W-:Y:S01]  /*34150*/  LOP3.LUT R27, R0.reuse, 0x4c, R33, 0xfe, !PT ;  /* 0x0000004c001b7812 */ /* 0x040fe200078efe21 */
[----:B------:R-:W3:Y:S01]  /*34160*/  LDCU UR6, c[0x0][0x39c] ;  /* 0x00007380ff0677ac */ /* 0x000ee20008000800 */
[----:B------:R-:W-:-:S02]  /*34170*/  LOP3.LUT R9, R0, UR30, RZ, 0xfc, !PT ;  /* 0x0000001e00097c12 */ /* 0x000fc4000f8efcff */
[-C--:B------:R-:W-:Y:S01]  /*34180*/  IADD3 R8, P3, PT, R3, R29.reuse, RZ ;  /* 0x0000001d03087210 */ /* 0x080fe20007f7e0ff */
[CC--:B------:R-:W-:Y:S01]  /*34190*/  IMAD R24, R27.reuse, R28.reuse, RZ ;  /* 0x0000001c1b187224 */ /* 0x0c0fe200078e02ff */
[----:B------:R-:W-:Y:S01]  /*341a0*/  ISETP.LT.AND P2, PT, R27, UR4, !P0 ;  /* 0x000000041b007c0c */ /* 0x000fe2000c741270 */
[C---:B0-----:R-:W-:Y:S01]  /*341b0*/  IMAD R17, R9.reuse, R28, RZ ;  /* 0x0000001c09117224 */ /* 0x041fe200078e02ff */
[----:B--2---:R-:W-:Y:S01]  /*341c0*/  ISETP.LT.AND P1, PT, R9, UR5, !P0 ;  /* 0x0000000509007c0c */ /* 0x004fe2000c721270 */
[----:B------:R-:W0:Y:S01]  /*341d0*/  LDCU UR4, c[0x0][0x39c] ;  /* 0x00007380ff0477ac */ /* 0x000e220008000800 */
[----:B------:R-:W-:Y:S02]  /*341e0*/  LEA.HI.X.SX32 R9, R3, R30, 0x1, P3 ;  /* 0x0000001e03097211 */ /* 0x000fe400018f0eff */
[-C--:B------:R-:W-:Y:S01]  /*341f0*/  IADD3 R10, P6, PT, R24, R29.reuse, RZ ;  /* 0x0000001d180a7210 */ /* 0x080fe20007fde0ff */
[----:B------:R-:W2:Y:S01]  /*34200*/  LDCU UR5, c[0x0][0x39c] ;  /* 0x00007380ff0577ac */ /* 0x000ea20008000800 */
[----:B------:R-:W-:Y:S01]  /*34210*/  LOP3.LUT R3, R0, 0x50, R33, 0xfe, !PT ;  /* 0x0000005000037812 */ /* 0x000fe200078efe21 */
[----:B------:R0:W-:Y:S01]  /*34220*/  @P5 STG.E.U8 desc[UR24][R8.64], R55 ;  /* 0x0000003708005986 */ /* 0x0001e2000c101118 */
[----:B------:R-:W-:-:S02]  /*34230*/  IADD3 R16, P3, PT, R17, R29, RZ ;  /* 0x0000001d11107210 */ /* 0x000fc40007f7e0ff */
[----:B------:R-:W-:Y:S02]  /*34240*/  LEA.HI.X.SX32 R11, R24, R30, 0x1, P6 ;  /* 0x0000001e180b7211 */ /* 0x000fe400030f0eff */
[C---:B----4-:R-:W-:Y:S01]  /*34250*/  ISETP.LT.AND P5, PT, R3.reuse, UR8, !P0 ;  /* 0x0000000803007c0c */ /* 0x050fe2000c7a1270 */
[----:B------:R-:W-:Y:S01]  /*34260*/  IMAD R3, R3, R28, RZ ;  /* 0x0000001c03037224 */ /* 0x000fe200078e02ff */
[----:B------:R-:W-:Y:S01]  /*34270*/  LEA.HI.X.SX32 R17, R17, R30, 0x1, P3 ;  /* 0x0000001e11117211 */ /* 0x000fe200018f0eff */
[----:B------:R-:W-:Y:S01]  /*34280*/  @P2 STG.E.U8 desc[UR24][R10.64], R53 ;  /* 0x000000350a002986 */ /* 0x000fe2000c101118 */
[C-C-:B------:R-:W-:Y:S01]  /*34290*/  LOP3.LUT R27, R0.reuse, 0x52, R33.reuse, 0xfe, !PT ;  /* 0x00000052001b7812 */ /* 0x140fe200078efe21 */
[----:B------:R-:W4:Y:S01]  /*342a0*/  LDCU UR8, c[0x0][0x39c] ;  /* 0x00007380ff0877ac */ /* 0x000f220008000800 */
[----:B-1----:R-:W-:Y:S01]  /*342b0*/  LOP3.LUT R25, R0, 0x54, R33, 0xfe, !PT ;  /* 0x0000005400197812 */ /* 0x002fe200078efe21 */
[----:B------:R1:W-:Y:S01]  /*342c0*/  @P1 STG.E.U8 desc[UR24][R16.64], R51 ;  /* 0x0000003310001986 */ /* 0x0003e2000c101118 */
[----:B------:R-:W-:-:S02]  /*342d0*/  IADD3 R18, P1, PT, R3, R29, RZ ;  /* 0x0000001d03127210 */ /* 0x000fc40007f3e0ff */
[----:B0-----:R-:W-:Y:S01]  /*342e0*/  ISETP.LT.AND P2, PT, R27, UR4, !P0 ;  /* 0x000000041b007c0c */ /* 0x001fe2000c741270 */
[----:B------:R-:W-:Y:S01]  /*342f0*/  IMAD R8, R25, R28, RZ ;  /* 0x0000001c19087224 */ /* 0x000fe200078e02ff */
[----:B------:R-:W-:Y:S01]  /*34300*/  LEA.HI.X.SX32 R19, R3, R30, 0x1, P1 ;  /* 0x0000001e03137211 */ /* 0x000fe200008f0eff */
[----:B------:R-:W-:Y:S01]  /*34310*/  IMAD R3, R27, R28, RZ ;  /* 0x0000001c1b037224 */ /* 0x000fe200078e02ff */
[----:B--2---:R-:W-:Y:S01]  /*34320*/  ISETP.LT.AND P1, PT, R25, UR5, !P0 ;  /* 0x0000000519007c0c */ /* 0x004fe2000c721270 */
[----:B------:R-:W0:Y:S01]  /*34330*/  LDCU UR4, c[0x0][0x39c] ;  /* 0x00007380ff0477ac */ /* 0x000e220008000800 */
[----:B------:R-:W-:Y:S01]  /*34340*/  LOP3.LUT R9, R0, 0x56, R33, 0xfe, !PT ;  /* 0x0000005600097812 */ /* 0x000fe200078efe21 */
[----:B------:R2:W-:Y:S01]  /*34350*/  @P5 STG.E.U8 desc[UR24][R18.64], R49 ;  /* 0x0000003112005986 */ /* 0x0005e2000c101118 */
[-C--:B------:R-:W-:Y:S01]  /*34360*/  IADD3 R24, P5, PT, R8, R29.reuse, RZ ;  /* 0x0000001d08187210 */ /* 0x080fe20007fbe0ff */
[----:B------:R-:W4:Y:S01]  /*34370*/  LDCU UR5, c[0x0][0x39c] ;  /* 0x00007380ff0577ac */ /* 0x000f220008000800 */
[----:B-1----:R-:W-:-:S02]  /*34380*/  IADD3 R16, P3, PT, R3, R29, RZ ;  /* 0x0000001d03107210 */ /* 0x002fc40007f7e0ff */
[-C--:B------:R-:W-:Y:S02]  /*34390*/  LEA.HI.X.SX32 R25, R8, R30.reuse, 0x1, P5 ;  /* 0x0000001e08197211 */ /* 0x080fe400028f0eff */
[----:B------:R-:W-:Y:S01]  /*343a0*/  LEA.HI.X.SX32 R17, R3, R30, 0x1, P3 ;  /* 0x0000001e03117211 */ /* 0x000fe200018f0eff */
[C---:B------:R-:W-:Y:S01]  /*343b0*/  IMAD R3, R9.reuse, R28, RZ ;  /* 0x0000001c09037224 */ /* 0x040fe200078e02ff */
[----:B---3--:R-:W-:Y:S01]  /*343c0*/  ISETP.LT.AND P3, PT, R9, UR6, !P0 ;  /* 0x0000000609007c0c */ /* 0x008fe2000c761270 */
[----:B------:R-:W1:Y:S01]  /*343d0*/  LDCU UR6, c[0x0][0x39c] ;  /* 0x00007380ff0677ac */ /* 0x000e620008000800 */
[----:B------:R-:W3:Y:S01]  /*343e0*/  LDS.128 R8, [R2] ;  /* 0x0000000002087984 */ /* 0x000ee20000000c00 */
[C-C-:B--2---:R-:W-:Y:S02]  /*343f0*/  LOP3.LUT R49, R0.reuse, 0x58, R33.reuse, 0xfe, !PT ;  /* 0x0000005800317812 */ /* 0x144fe400078efe21 */
[----:B------:R-:W-:Y:S01]  /*34400*/  LOP3.LUT R27, R0, 0x5a, R33, 0xfe, !PT ;  /* 0x0000005a001b7812 */ /* 0x000fe200078efe21 */
[----:B------:R2:W-:Y:S01]  /*34410*/  @P2 STG.E.U8 desc[UR24][R16.64], R47 ;  /* 0x0000002f10002986 */ /* 0x0005e2000c101118 */
[----:B------:R-:W-:-:S02]  /*34420*/  PRMT R43, R26, 0x7773, RZ ;  /* 0x000077731a2b7816 */ /* 0x000fc400000000ff */
[----:B0-----:R-:W-:Y:S01]  /*34430*/  ISETP.LT.AND P2, PT, R27, UR4, !P0 ;  /* 0x000000041b007c0c */ /* 0x001fe2000c741270 */
[----:B------:R0:W-:Y:S01]  /*34440*/  @P1 STG.E.U8 desc[UR24][R24.64], R45 ;  /* 0x0000002d18001986 */ /* 0x0001e2000c101118 */
[-C--:B------:R-:W-:Y:S01]  /*34450*/  IADD3 R18, P1, PT, R3, R29.reuse, RZ ;  /* 0x0000001d03127210 */ /* 0x080fe20007f3e0ff */
[----:B------:R-:W-:Y:S01]  /*34460*/  IMAD R26, R27, R28, RZ ;  /* 0x0000001c1b1a7224 */ /* 0x000fe200078e02ff */
[----:B------:R-:W-:Y:S01]  /*34470*/  LOP3.LUT R27, R0, UR31, RZ, 0xfc, !PT ;  /* 0x0000001f001b7c12 */ /* 0x000fe2000f8efcff */
[----:B------:R-:W1:Y:S01]  /*34480*/  LDCU UR4, c[0x0][0x39c] ;  /* 0x00007380ff0477ac */ /* 0x000e620008000800 */
[----:B------:R-:W-:Y:S01]  /*34490*/  LEA.HI.X.SX32 R19, R3, R30, 0x1, P1 ;  /* 0x0000001e03137211 */ /* 0x000fe200008f0eff */
[C---:B------:R-:W-:Y:S01]  /*344a0*/  IMAD R3, R49.reuse, R28, RZ ;  /* 0x0000001c31037224 */ /* 0x040fe200078e02ff */
[----:B----4-:R-:W-:Y:S01]  /*344b0*/  ISETP.LT.AND P1, PT, R49, UR8, !P0 ;  /* 0x0000000831007c0c */ /* 0x010fe2000c721270 */
[----:B------:R-:W4:Y:S01]  /*344c0*/  LDCU UR8, c[0x0][0x39c] ;  /* 0x00007380ff0877ac */ /* 0x000f220008000800 */
[----:B------:R-:W-:Y:S01]  /*344d0*/  SHF.R.U32.HI R49, RZ, 0x6, R134 ;  /* 0x00000006ff317819 */ /* 0x000fe20000011686 */
[----:B------:R1:W-:Y:S01]  /*344e0*/  @P3 STG.E.U8 desc[UR24][R18.64], R43 ;  /* 0x0000002b12003986 */ /* 0x0003e2000c101118 */
[----:B--2---:R-:W-:-:S02]  /*344f0*/  IADD3 R16, P3, PT, R3, R29, RZ ;  /* 0x0000001d03107210 */ /* 0x004fc40007f7e0ff */
[-C--:B0-----:R-:W-:Y:S02]  /*34500*/  IADD3 R24, P5, PT, R26, R29.reuse, RZ ;  /* 0x0000001d1a187210 */ /* 0x081fe40007fbe0ff */
[--C-:B------:R-:W-:Y:S02]  /*34510*/  LOP3.LUT R45, R0, 0x5c, R33.reuse, 0xfe, !PT ;  /* 0x0000005c002d7812 */ /* 0x100fe400078efe21 */
[-C--:B------:R-:W-:Y:S02]  /*34520*/  LEA.HI.X.SX32 R17, R3, R30.reuse, 0x1, P3 ;  /* 0x0000001e03117211 */ /* 0x080fe400018f0eff */
[----:B------:R-:W-:Y:S01]  /*34530*/  LEA.HI.X.SX32 R25, R26, R30, 0x1, P5 ;  /* 0x0000001e1a197211 */ /* 0x000fe200028f0eff */
[CC--:B------:R-:W-:Y:S01]  /*34540*/  IMAD R3, R45.reuse, R28.reuse, RZ ;  /* 0x0000001c2d037224 */ /* 0x0c0fe200078e02ff */
[----:B------:R-:W-:Y:S01]  /*34550*/  ISETP.LT.AND P3, PT, R45, UR5, !P0 ;  /* 0x000000052d007c0c */ /* 0x000fe2000c761270 */
[----:B------:R0:W-:Y:S01]  /*34560*/  @P1 STG.E.U8 desc[UR24][R16.64], R41 ;  /* 0x0000002910001986 */ /* 0x0001e2000c101118 */
[C---:B-1----:R-:W-:Y:S01]  /*34570*/  ISETP.LT.AND P1, PT, R27.reuse, UR6, !P0 ;  /* 0x000000061b007c0c */ /* 0x042fe2000c721270 */
[----:B------:R-:W-:Y:S01]  /*34580*/  IMAD R27, R27, R28, RZ ;  /* 0x0000001c1b1b7224 */ /* 0x000fe200078e02ff */
[----:B------:R-:W-:Y:S01]  /*34590*/  LOP3.LUT R45, R0, 0x60, R33, 0xfe, !PT ;  /* 0x00000060002d7812 */ /* 0x000fe200078efe21 */
[----:B------:R1:W-:Y:S01]  /*345a0*/  @P2 STG.E.U8 desc[UR24][R24.64], R39 ;  /* 0x0000002718002986 */ /* 0x0003e2000c101118 */
[-C--:B------:R-:W-:Y:S01]  /*345b0*/  IADD3 R18, P2, PT, R3, R29.reuse, RZ ;  /* 0x0000001d03127210 */ /* 0x080fe20007f5e0ff */
[----:B------:R-:W2:Y:S01]  /*345c0*/  LDCU UR5, c[0x0][0x39c] ;  /* 0x00007380ff0577ac */ /* 0x000ea20008000800 */
[----:B------:R-:W-:-:S02]  /*345d0*/  IADD3 R26, P5, PT, R27, R29, RZ ;  /* 0x0000001d1b1a7210 */ /* 0x000fc40007fbe0ff */
[----:B------:R-:W-:Y:S01]  /*345e0*/  LEA.HI.X.SX32 R19, R3, R30, 0x1, P2 ;  /* 0x0000001e03137211 */ /* 0x000fe200010f0eff */
[----:B------:R-:W-:Y:S01]  /*345f0*/  IMAD R3, R45, R28, RZ ;  /* 0x0000001c2d037224 */ /* 0x000fe200078e02ff */
[-C--:B------:R-:W-:Y:S01]  /*34600*/  LEA.HI.X.SX32 R27, R27, R30.reuse, 0x1, P5 ;  /* 0x0000001e1b1b7211 */ /* 0x080fe200028f0eff */
[----:B------:R-:W4:Y:S01]  /*34610*/  LDCU UR6, c[0x0][0x39c] ;  /* 0x00007380ff0677ac */ /* 0x000f220008000800 */
[----:B------:R-:W-:Y:S01]  /*34620*/  ISETP.LT.AND P2, PT, R45, UR9, !P0 ;  /* 0x000000092d007c0c */ /* 0x000fe2000c741270 */
[----:B------:R4:W-:Y:S01]  /*34630*/  @P3 STG.E.U8 desc[UR24][R18.64], R37 ;  /* 0x0000002512003986 */ /* 0x0009e2000c101118 */
[C---:B0-----:R-:W-:Y:S01]  /*34640*/  IADD3 R16, P5, PT, R3.reuse, R29, RZ ;  /* 0x0000001d03107210 */ /* 0x041fe20007fbe0ff */
[----:B------:R-:W0:Y:S01]  /*34650*/  LDCU UR9, c[0x0][0x39c] ;  /* 0x00007380ff0977ac */ /* 0x000e220008000800 */
[----:B------:R-:W-:Y:S01]  /*34660*/  LOP3.LUT R43, R0, 0x62, R33, 0xfe, !PT ;  /* 0x00000062002b7812 */ /* 0x000fe200078efe21 */
[----:B------:R0:W-:Y:S01]  /*34670*/  @P1 STG.E.U8 desc[UR24][R26.64], R35 ;  /* 0x000000231a001986 */ /* 0x0001e2000c101118 */
[----:B------:R-:W-:-:S02]  /*34680*/  LEA.HI.X.SX32 R17, R3, R30, 0x1, P5 ;  /* 0x0000001e03117211 */ /* 0x000fc400028f0eff */
[--C-:B------:R-:W-:Y:S01]  /*34690*/  LOP3.LUT R3, R0, 0x64, R33.reuse, 0xfe, !PT ;  /* 0x0000006400037812 */ /* 0x100fe200078efe21 */
[-C--:B-1----:R-:W-:Y:S01]  /*346a0*/  IMAD R25, R43, R28.reuse, RZ ;  /* 0x0000001c2b197224 */ /* 0x082fe200078e02ff */
[----:B---3--:R-:W-:Y:S02]  /*346b0*/  PRMT R39, R8, 0x7770, RZ ;  /* 0x0000777008277816 */ /* 0x008fe400000000ff */
[C---:B--2---:R-:W-:Y:S01]  /*346c0*/  ISETP.LT.AND P5, PT, R3.reuse, UR5, !P0 ;  /* 0x0000000503007c0c */ /* 0x044fe2000c7a1270 */
[----:B------:R-:W-:Y:S01]  /*346d0*/  IMAD R3, R3, R28, RZ ;  /* 0x0000001c03037224 */ /* 0x000fe200078e02ff */
[----:B------:R-:W-:Y:S01]  /*346e0*/  ISETP.LT.AND P3, PT, R43, UR4, !P0 ;  /* 0x000000042b007c0c */ /* 0x000fe2000c761270 */
[----:B------:R-:W1:Y:S01]  /*346f0*/  LDCU UR4, c[0x0][0x39c] ;  /* 0x00007380ff0477ac */ /* 0x000e620008000800 */
[----:B------:R2:W-:Y:S01]  /*34700*/  @P2 STG.E.U8 desc[UR24][R16.64], R39 ;  /* 0x0000002710002986 */ /* 0x0005e2000c101118 */
[-C--:B------:R-:W-:Y:S02]  /*34710*/  IADD3 R24, P1, PT, R25, R29.reuse, RZ ;  /* 0x0000001d19187210 */ /* 0x080fe40007f3e0ff */
[----:B------:R-:W-:Y:S01]  /*34720*/  LOP3.LUT R41, R0, 0x66, R33, 0xfe, !PT ;  /* 0x0000006600297812 */ /* 0x000fe200078efe21 */
[----:B------:R-:W3:Y:S01]  /*34730*/  LDCU UR5, c[0x0][0x39c] ;  /* 0x00007380ff0577ac */ /* 0x000ee20008000800 */
[----:B----4-:R-:W-:-:S02]  /*34740*/  IADD3 R18, P2, PT, R3, R29, RZ ;  /* 0x0000001d03127210 */ /* 0x010fc40007f5e0ff */
[-C--:B------:R-:W-:Y:S02]  /*34750*/  LEA.HI.X.SX32 R25, R25, R30.reuse, 0x1, P1 ;  /* 0x0000001e19197211 */ /* 0x080fe400008f0eff */
[----:B------:R-:W-:Y:S02]  /*34760*/  PRMT R37, R8, 0x7771, RZ ;  /* 0x0000777108257816 */ /* 0x000fe400000000ff */
[----:B------:R-:W-:Y:S01]  /*34770*/  LEA.HI.X.SX32 R19, R3, R30, 0x1, P2 ;  /* 0x0000001e03137211 */ /* 0x000fe200010f0eff */
[C---:B------:R-:W-:Y:S01]  /*34780*/  IMAD R3, R41.reuse, R28, RZ ;  /* 0x0000001c29037224 */ /* 0x040fe200078e02ff */
[----:B------:R-:W-:Y:S01]  /*34790*/  ISETP.LT.AND P1, PT, R41, UR6, !P0 ;  /* 0x0000000629007c0c */ /* 0x000fe2000c721270 */
[----:B------:R4:W-:Y:S01]  /*347a0*/  @P3 STG.E.U8 desc[UR24][R24.64], R37 ;  /* 0x0000002518003986 */ /* 0x0009e2000c101118 */
[----:B0-----:R-:W-:Y:S01]  /*347b0*/  LOP3.LUT R35, R0, 0x68, R33, 0xfe, !PT ;  /* 0x0000006800237812 */ /* 0x001fe200078efe21 */
[----:B------:R-:W0:Y:S01]  /*347c0*/  LDCU UR6, c[0x0][0x39c] ;  /* 0x00007380ff0677ac */ /* 0x000e220008000800 */
[----:B--2---:R-:W-:-:S02]  /*347d0*/  IADD3 R16, P2, PT, R3, R29, RZ ;  /* 0x0000001d03107210 */ /* 0x004fc40007f5e0ff */
[----:B------:R-:W-:Y:S01]  /*347e0*/  PRMT R27, R8, 0x7772, RZ ;  /* 0x00007772081b7816 */ /* 0x000fe200000000ff */
[----:B------:R-:W-:Y:S01]  /*347f0*/  IMAD R26, R35, R28, RZ ;  /* 0x0000001c231a7224 */ /* 0x000fe200078e02ff */
[----:B------:R-:W-:Y:S02]  /*34800*/  LEA.HI.X.SX32 R17, R3, R30, 0x1, P2 ;  /* 0x0000001e03117211 */ /* 0x000fe400010f0eff */
[----:B-1----:R-:W-:Y:S01]  /*34810*/  ISETP.LT.AND P3, PT, R35, UR4, !P0 ;  /* 0x0000000423007c0c */ /* 0x002fe2000c761270 */
[----:B------:R1:W-:Y:S01]  /*34820*/  @P5 STG.E.U8 desc[UR24][R18.64], R27 ;  /* 0x0000001b12005986 */ /* 0x0003e2000c101118 */
[----:B------:R-:W2:Y:S01]  /*34830*/  LDCU UR4, c[0x0][0x39c] ;  /* 0x00007380ff0477ac */ /* 0x000ea20008000800 */
[--C-:B----4-:R-:W-:Y:S02]  /*34840*/  LOP3.LUT R25, R0, 0x6a, R33.reuse, 0xfe, !PT ;  /* 0x0000006a00197812 */ /* 0x110fe400078efe21 */
[----:B------:R-:W-:Y:S02]  /*34850*/  PRMT R37, R8, 0x7773, RZ ;  /* 0x0000777308257816 */ /* 0x000fe400000000ff */
[C---:B---3--:R-:W-:Y:S01]  /*34860*/  ISETP.LT.AND P2, PT, R25.reuse, UR5, !P0 ;  /* 0x0000000519007c0c */ /* 0x048fe2000c741270 */
[----:B------:R-:W-:Y:S01]  /*34870*/  IMAD R3, R25, R28, RZ ;  /* 0x0000001c19037224 */ /* 0x000fe200078e02ff */
[----:B------:R-:W-:Y:S01]  /*34880*/  IADD3 R24, P5, PT, R26, R29, RZ ;  /* 0x0000001d1a187210 */ /* 0x000fe20007fbe0ff */
[----:B------:R3:W-:Y:S01]  /*34890*/  @P1 STG.E.U8 desc[UR24][R16.64], R37 ;  /* 0x0000002510001986 */ /* 0x0007e2000c101118 */
[----:B------:R-:W4:Y:S01]  /*348a0*/  LDCU UR5, c[0x0][0x39c] ;  /* 0x00007380ff0577ac */ /* 0x000f220008000800 */
[----:B------:R-:W-:-:S02]  /*348b0*/  LOP3.LUT R41, R0, 0x6c, R33, 0xfe, !PT ;  /* 0x0000006c00297812 */ /* 0x000fc400078efe21 */
[-C--:B-1----:R-:W-:Y:S02]  /*348c0*/  IADD3 R18, P1, PT, R3, R29.reuse, RZ ;  /* 0x0000001d03127210 */ /* 0x082fe40007f3e0ff */
[-C--:B------:R-:W-:Y:S02]  /*348d0*/  LEA.HI.X.SX32 R25, R26, R30.reuse, 0x1, P5 ;  /* 0x0000001e1a197211 */ /* 0x080fe400028f0eff */
[----:B------:R-:W-:Y:S02]  /*348e0*/  PRMT R35, R9, 0x7770, RZ ;  /* 0x0000777009237816 */ /* 0x000fe400000000ff */
[----:B------:R-:W-:Y:S01]  /*348f0*/  LEA.HI.X.SX32 R19, R3, R30, 0x1, P1 ;  /* 0x0000001e03137211 */ /* 0x000fe200008f0eff */
[CC--:B------:R-:W-:Y:S01]  /*34900*/  IMAD R3, R41.reuse, R28.reuse, RZ ;  /* 0x0000001c29037224 */ /* 0x0c0fe200078e02ff */
[----:B------:R-:W-:Y:S01]  /*34910*/  LOP3.LUT R39, R0, UR32, RZ, 0xfc, !PT ;  /* 0x0000002000277c12 */ /* 0x000fe2000f8efcff */
[----:B------:R1:W-:Y:S01]  /*34920*/  @P3 STG.E.U8 desc[UR24][R24.64], R35 ;  /* 0x0000002318003986 */ /* 0x0003e2000c101118 */
[----:B------:R-:W-:Y:S01]  /*34930*/  ISETP.LT.AND P1, PT, R41, UR8, !P0 ;  /* 0x0000000829007c0c */ /* 0x000fe2000c721270 */
[----:B------:R-:W0:Y:S01]  /*34940*/  LDCU UR8, c[0x0][0x39c] ;  /* 0x00007380ff0877ac */ /* 0x000e220008000800 */
[----:B------:R-:W-:Y:S01]  /*34950*/  PRMT R27, R9, 0x7771, RZ ;  /* 0x00007771091b7816 */ /* 0x000fe200000000ff */
[----:B------:R-:W-:Y:S01]  /*34960*/  IMAD R8, R39, R28, RZ ;  /* 0x0000001c27087224 */ /* 0x000fe200078e02ff */
[----:B---3--:R-:W-:-:S02]  /*34970*/  IADD3 R16, P3, PT, R3, R29, RZ ;  /* 0x0000001d03107210 */ /* 0x008fc40007f7e0ff */
[C-C-:B------:R-:W-:Y:S01]  /*34980*/  LOP3.LUT R37, R0.reuse, 0x72, R33.reuse, 0xfe, !PT ;  /* 0x0000007200257812 */ /* 0x140fe200078efe21 */
[----:B------:R3:W-:Y:S01]  /*34990*/  @P2 STG.E.U8 desc[UR24][R18.64], R27 ;  /* 0x0000001b12002986 */ /* 0x0007e2000c101118 */
[----:B------:R-:W-:Y:S02]  /*349a0*/  LEA.HI.X.SX32 R17, R3, R30, 0x1, P3 ;  /* 0x0000001e03117211 */ /* 0x000fe400018f0eff */
[----:B--2---:R-:W-:Y:S01]  /*349b0*/  ISETP.LT.AND P2, PT, R39, UR4, !P0 ;  /* 0x0000000427007c0c */ /* 0x004fe2000c741270 */
[----:B------:R-:W2:Y:S01]  /*349c0*/  LDCU UR4, c[0x0][0x39c] ;  /* 0x00007380ff0477ac */ /* 0x000ea20008000800 */
[----:B-1----:R-:W-:Y:S02]  /*349d0*/  LOP3.LUT R25, R0, 0x70, R33, 0xfe, !PT ;  /* 0x0000007000197812 */ /* 0x002fe400078efe21 */
[----:B------:R-:W-:Y:S02]  /*349e0*/  PRMT R35, R9, 0x7772, RZ ;  /* 0x0000777209237816 */ /* 0x000fe400000000ff */
[CC--:B------:R-:W-:Y:S01]  /*349f0*/  IADD3 R24, P5, PT, R8.reuse, R29.reuse, RZ ;  /* 0x0000001d08187210 */ /* 0x0c0fe20007fbe0ff */
[C---:B------:R-:W-:Y:S01]  /*34a00*/  IMAD R3, R25.reuse, R28, RZ ;  /* 0x0000001c19037224 */ /* 0x040fe200078e02ff */
[----:B----4-:R-:W-:Y:S01]  /*34a10*/  ISETP.LT.AND P3, PT, R25, UR5, !P0 ;  /* 0x0000000519007c0c */ /* 0x010fe2000c761270 */
[----:B------:R1:W-:Y:S01]  /*34a20*/  @P1 STG.E.U8 desc[UR24][R16.64], R35 ;  /* 0x0000002310001986 */ /* 0x0003e2000c101118 */
[----:B------:R-:W-:Y:S01]  /*34a30*/  LEA.HI.X.SX32 R25, R8, R30, 0x1, P5 ;  /* 0x0000001e08197211 */ /* 0x000fe200028f0eff */
[----:B------:R-:W4:Y:S01]  /*34a40*/  LDCU UR5, c[0x0][0x39c] ;  /* 0x00007380ff0577ac */ /* 0x000f220008000800 */
[----:B------:R-:W-:-:S02]  /*34a50*/  IADD3 R8, P1, PT, R3, R29, RZ ;  /* 0x0000001d03087210 */ /* 0x000fc40007f3e0ff */
[----:B---3--:R-:W-:Y:S02]  /*34a60*/  PRMT R27, R9, 0x7773, RZ ;  /* 0x00007773091b7816 */ /* 0x008fe400000000ff */
[----:B------:R-:W-:Y:S01]  /*34a70*/  LEA.HI.X.SX32 R9, R3, R30, 0x1, P1 ;  /* 0x0000001e03097211 */ /* 0x000fe200008f0eff */
[C---:B------:R-:W-:Y:S01]  /*34a80*/  IMAD R3, R37.reuse, R28, RZ ;  /* 0x0000001c25037224 */ /* 0x040fe200078e02ff */
[----:B0-----:R-:W-:Y:S01]  /*34a90*/  ISETP.LT.AND P5, PT, R37, UR6, !P0 ;  /* 0x0000000625007c0c */ /* 0x001fe2000c7a1270 */
[----:B------:R0:W-:Y:S01]  /*34aa0*/  @P2 STG.E.U8 desc[UR24][R24.64], R27 ;  /* 0x0000001b18002986 */ /* 0x0001e2000c101118 */
[C-C-:B------:R-:W-:Y:S01]  /*34ab0*/  LOP3.LUT R39, R0.reuse, 0x74, R33.reuse, 0xfe, !PT ;  /* 0x0000007400277812 */ /* 0x140fe200078efe21 */
[----:B------:R-:W3:Y:S01]  /*34ac0*/  LDCU UR6, c[0x0][0x39c] ;  /* 0x00007380ff0677ac */ /* 0x000ee20008000800 */
[----:B-1----:R-:W-:Y:S02]  /*34ad0*/  IADD3 R16, P2, PT, R3, R29, RZ ;  /* 0x0000001d03107210 */ /* 0x002fe40007f5e0ff */
[----:B------:R-:W-:-:S02]  /*34ae0*/  LOP3.LUT R35, R0, 0x76, R33, 0xfe, !PT ;  /* 0x0000007600237812 */ /* 0x000fc400078efe21 */
[C---:B------:R-:W-:Y:S02]  /*34af0*/  PRMT R19, R10.reuse, 0x7770, RZ ;  /* 0x000077700a137816 */ /* 0x040fe400000000ff */
[----:B------:R-:W-:Y:S01]  /*34b00*/  LEA.HI.X.SX32 R17, R3, R30, 0x1, P2 ;  /* 0x0000001e03117211 */ /* 0x000fe200010f0eff */
[-C--:B------:R-:W-:Y:S01]  /*34b10*/  IMAD R3, R39, R28.reuse, RZ ;  /* 0x0000001c27037224 */ /* 0x080fe200078e02ff */
[----:B------:R-:W-:Y:S01]  /*34b20*/  PRMT R37, R10, 0x7771, RZ ;  /* 0x000077710a257816 */ /* 0x000fe200000000ff */
[----:B0-----:R-:W-:Y:S01]  /*34b30*/  IMAD R24, R35, R28, RZ ;  /* 0x0000001c23187224 */ /* 0x001fe200078e02ff */
[----:B--2---:R-:W-:Y:S01]  /*34b40*/  ISETP.LT.AND P1, PT, R39, UR4, !P0 ;  /* 0x0000000427007c0c */ /* 0x004fe2000c721270 */
[----:B------:R0:W-:Y:S01]  /*34b50*/  @P3 STG.E.U8 desc[UR24][R8.64], R19 ;  /* 0x0000001308003986 */ /* 0x0001e2000c101118 */
[----:B----4-:R-:W-:Y:S01]  /*34b60*/  ISETP.LT.AND P2, PT, R35, UR5, !P0 ;  /* 0x0000000523007c0c */ /* 0x010fe2000c741270 */
[----:B------:R-:W1:Y:S01]  /*34b70*/  LDCU UR4, c[0x0][0x39c] ;  /* 0x00007380ff0477ac */ /* 0x000e620008000800 */
[-C--:B------:R-:W-:Y:S01]  /*34b80*/  IADD3 R18, P3, PT, R3, R29.reuse, RZ ;  /* 0x0000001d03127210 */ /* 0x080fe20007f7e0ff */
[----:B------:R2:W-:Y:S01]  /*34b90*/  @P5 STG.E.U8 desc[UR24][R16.64], R37 ;  /* 0x0000002510005986 */ /* 0x0005e2000c101118 */
[----:B------:R-:W-:Y:S01]  /*34ba0*/  IADD3 R26, P6, PT, R24, R29, RZ ;  /* 0x0000001d181a7210 */ /* 0x000fe20007fde0ff */
[----:B------:R-:W4:Y:S01]  /*34bb0*/  LDCU UR5, c[0x0][0x39c] ;  /* 0x00007380ff0577ac */ /* 0x000f220008000800 */
[----:B------:R-:W-:-:S02]  /*34bc0*/  PRMT R25, R10, 0x7772, RZ ;  /* 0x000077720a197816 */ /* 0x000fc400000000ff */
[-C--:B------:R-:W-:Y:S02]  /*34bd0*/  LEA.HI.X.SX32 R27, R24, R30.reuse, 0x1, P6 ;  /* 0x0000001e181b7211 */ /* 0x080fe400030f0eff */
[----:B------:R-:W-:Y:S02]  /*34be0*/  PRMT R35, R10, 0x7773, RZ ;  /* 0x000077730a237816 */ /* 0x000fe400000000ff */
[----:B0-----:R-:W-:Y:S02]  /*34bf0*/  LOP3.LUT R8, R31, 0x84, RZ, 0xfc, !PT ;  /* 0x000000841f087812 */ /* 0x001fe400078efcff */
[----:B------:R-:W-:Y:S02]  /*34c00*/  LEA.HI.X.SX32 R19, R3, R30, 0x1, P3 ;  /* 0x0000001e03137211 */ /* 0x000fe400018f0eff */
[----:B--2---:R-:W-:Y:S02]  /*34c10*/  LOP3.LUT R37, R0, 0x78, R33, 0xfe, !PT ;  /* 0x0000007800257812 */ /* 0x004fe400078efe21 */
[----:B------:R-:W-:Y:S01]  /*34c20*/  ISETP.LT.AND P5, PT, R8, UR8, !P0 ;  /* 0x0000000808007c0c */ /* 0x000fe2000c7a1270 */
[----:B------:R0:W-:Y:S01]  /*34c30*/  @P1 STG.E.U8 desc[UR24][R18.64], R25 ;  /* 0x0000001912001986 */ /* 0x0001e2000c101118 */
[C---:B---3--:R-:W-:Y:S01]  /*34c40*/  ISETP.LT.AND P3, PT, R37.reuse, UR6, !P0 ;  /* 0x0000000625007c0c */ /* 0x048fe2000c761270 */
[----:B------:R-:W-:Y:S01]  /*34c50*/  IMAD R8, R37, R28, RZ ;  /* 0x0000001c25087224 */ /* 0x000fe200078e02ff */
[----:B------:R-:W2:Y:S01]  /*34c60*/  LDCU UR8, c[0x0][0x39c] ;  /* 0x00007380ff0877ac */ /* 0x000ea20008000800 */
[----:B------:R3:W-:Y:S01]  /*34c70*/  @P2 STG.E.U8 desc[UR24][R26.64], R35 ;  /* 0x000000231a002986 */ /* 0x0007e2000c101118 */
[----:B------:R-:W-:-:S02]  /*34c80*/  PRMT R39, R11, 0x7770, RZ ;  /* 0x000077700b277816 */ /* 0x000fc400000000ff */
[C-C-:B------:R-:W-:Y:S01]  /*34c90*/  LOP3.LUT R3, R0.reuse, 0xfe, R49.reuse, 0xfe, !PT ;  /* 0x000000fe00037812 */ /* 0x140fe200078efe31 */
[----:B------:R-:W2:Y:S01]  /*34ca0*/  LDCU UR6, c[0x0][0x39c] ;  /* 0x00007380ff0677ac */ /* 0x000ea20008000800 */
[C-C-:B------:R-:W-:Y:S02]  /*34cb0*/  LOP3.LUT R9, R0.reuse, 0xee, R49.reuse, 0xfe, !PT ;  /* 0x000000ee00097812 */ /* 0x140fe400078efe31 */
[C-C-:B------:R-:W-:Y:S02]  /*34cc0*/  LOP3.LUT R17, R0.reuse, 0xde, R49.reuse, 0xfe, !PT ;  /* 0x000000de00117812 */ /* 0x140fe400078efe31 */
[C-C-:B0-----:R-:W-:Y:S02]  /*34cd0*/  LOP3.LUT R19, R0.reuse, 0xce, R49.reuse, 0xfe, !PT ;  /* 0x000000ce00137812 */ /* 0x141fe400078efe31 */
[----:B------:R-:W-:Y:S02]  /*34ce0*/  LOP3.LUT R25, R0, 0xbe, R49, 0xfe, !PT ;  /* 0x000000be00197812 */ /* 0x000fe400078efe31 */
[----:B---3--:R-:W-:-:S02]  /*34cf0*/  IADD3 R26, P1, PT, R8, R29, RZ ;  /* 0x0000001d081a7210 */ /* 0x008fc40007f3e0ff */
[--C-:B------:R-:W-:Y:S02]  /*34d00*/  LOP3.LUT R35, R0, 0x7a, R33.reuse, 0xfe, !PT ;  /* 0x0000007a00237812 */ /* 0x100fe400078efe21 */
[----:B------:R-:W-:Y:S02]  /*34d10*/  LEA.HI.X.SX32 R27, R8, R30, 0x1, P1 ;  /* 0x0000001e081b7211 */ /* 0x000fe400008f0eff */
[C---:B------:R-:W-:Y:S01]  /*34d20*/  LOP3.LUT R33, R0.reuse, 0x7c, R33, 0xfe, !PT ;  /* 0x0000007c00217812 */ /* 0x040fe200078efe21 */
[C---:B------:R-:W-:Y:S01]  /*34d30*/  IMAD R8, R35.reuse, R28, RZ ;  /* 0x0000001c23087224 */ /* 0x040fe200078e02ff */
[----:B-1----:R-:W-:Y:S01]  /*34d40*/  ISETP.LT.AND P2, PT, R35, UR4, !P0 ;  /* 0x0000000423007c0c */ /* 0x002fe2000c741270 */
[----:B------:R-:W0:Y:S01]  /*34d50*/  LDCU UR4, c[0x0][0x39c] ;  /* 0x00007380ff0477ac */ /* 0x000e220008000800 */
[C-C-:B------:R-:W-:Y:S01]  /*34d60*/  LOP3.LUT R45, R0.reuse, 0xae, R49.reuse, 0xfe, !PT ;  /* 0x000000ae002d7812 */ /* 0x140fe200078efe31 */
[----:B------:R1:W-:Y:S01]  /*34d70*/  @P3 STG.E.U8 desc[UR24][R26.64], R39 ;  /* 0x000000271a003986 */ /* 0x0003e2000c101118 */
[----:B------:R-:W-:-:S02]  /*34d80*/  LOP3.LUT R47, R0, 0x9e, R49, 0xfe, !PT ;  /* 0x0000009e002f7812 */ /* 0x000fc400078efe31 */
[C---:B------:R-:W-:Y:S02]  /*34d90*/  LOP3.LUT R49, R0.reuse, 0x8e, R49, 0xfe, !PT ;  /* 0x0000008e00317812 */ /* 0x040fe400078efe31 */
[----:B------:R-:W-:Y:S01]  /*34da0*/  LOP3.LUT R35, R0, UR11, RZ, 0xfc, !PT ;  /* 0x0000000b00237c12 */ /* 0x000fe2000f8efcff */
[C---:B------:R-:W-:Y:S01]  /*34db0*/  IMAD R0, R33.reuse, R28, RZ ;  /* 0x0000001c21007224 */ /* 0x040fe200078e02ff */
[CC--:B------:R-:W-:Y:S02]  /*34dc0*/  IADD3 R32, P6, PT, R8.reuse, R29.reuse, RZ ;  /* 0x0000001d08207210 */ /* 0x0c0fe40007fde0ff */
[----:B----4-:R-:W-:Y:S01]  /*34dd0*/  ISETP.LT.AND P3, PT, R33, UR5, !P0 ;  /* 0x0000000521007c0c */ /* 0x010fe2000c761270 */
[----:B------:R-:W3:Y:S01]  /*34de0*/  LDCU UR5, c[0x0][0x39c] ;  /* 0x00007380ff0577ac */ /* 0x000ee20008000800 */
[----:B------:R-:W-:Y:S01]  /*34df0*/  LEA.HI.X.SX32 R33, R8, R30, 0x1, P6 ;  /* 0x0000001e08217211 */ /* 0x000fe200030f0eff */
[----:B------:R-:W-:Y:S01]  /*34e00*/  IMAD R8, R35, R28, RZ ;  /* 0x0000001c23087224 */ /* 0x000fe200078e02ff */
[----:B------:R-:W-:-:S02]  /*34e10*/  IADD3 R34, P6, PT, R0, R29, RZ ;  /* 0x0000001d00227210 */ /* 0x000fc40007fde0ff */
[----:B--2---:R-:W-:Y:S01]  /*34e20*/  ISETP.LT.AND P1, PT, R35, UR8, !P0 ;  /* 0x0000000823007c0c */ /* 0x004fe2000c721270 */
[----:B------:R-:W2:Y:S01]  /*34e30*/  LDCU UR8, c[0x0][0x39c] ;  /* 0x00007380ff0877ac */ /* 0x000ea20008000800 */
[C---:B------:R-:W-:Y:S02]  /*34e40*/  PRMT R37, R11.reuse, 0x7771, RZ ;  /* 0x000077710b257816 */ /* 0x040fe400000000ff */
[----:B------:R-:W-:Y:S02]  /*34e50*/  LEA.HI.X.SX32 R35, R0, R30, 0x1, P6 ;  /* 0x0000001e00237211 */ /* 0x000fe400030f0eff */
[----:B------:R-:W-:Y:S01]  /*34e60*/  PRMT R41, R11, 0x7772, RZ ;  /* 0x000077720b297816 */ /* 0x000fe200000000ff */
[----:B------:R4:W-:Y:S01]  /*34e70*/  @P2 STG.E.U8 desc[UR24][R32.64], R37 ;  /* 0x0000002520002986 */ /* 0x0009e2000c101118 */
[C---:B------:R-:W-:Y:S02]  /*34e80*/  LOP3.LUT R10, R31.reuse, 0x86, RZ, 0xfc, !PT ;  /* 0x000000861f0a7812 */ /* 0x040fe400078efcff */
[----:B-1----:R-:W-:Y:S01]  /*34e90*/  LOP3.LUT R27, R31, 0x80, RZ, 0xfc, !PT ;  /* 0x000000801f1b7812 */ /* 0x002fe200078efcff */
[----:B------:R1:W-:Y:S01]  /*34ea0*/  @P3 STG.E.U8 desc[UR24][R34.64], R41 ;  /* 0x0000002922003986 */ /* 0x0003e2000c101118 */
[----:B------:R-:W-:-:S02]  /*34eb0*/  ISETP.LT.AND P2, PT, R10, UR9, !P0 ;  /* 0x000000090a007c0c */ /* 0x000fc4000c741270 */
[C---:B0-----:R-:W-:Y:S01]  /*34ec0*/  ISETP.LT.AND P3, PT, R27.reuse, UR4, !P0 ;  /* 0x000000041b007c0c */ /* 0x041fe2000c761270 */
[----:B------:R-:W-:Y:S01]  /*34ed0*/  IMAD R27, R27, R28, RZ ;  /* 0x0000001c1b1b7224 */ /* 0x000fe200078e02ff */
[-C--:B------:R-:W-:Y:S01]  /*34ee0*/  IADD3 R10, P6, PT, R8, R29.reuse, RZ ;  /* 0x0000001d080a7210 */ /* 0x080fe20007fde0ff */
[----:B------:R-:W0:Y:S01]  /*34ef0*/  LDCU UR4, c[0x0][0x39c] ;  /* 0x00007380ff0477ac */ /* 0x000e220008000800 */
[----:B------:R-:W-:Y:S01]  /*34f00*/  PRMT R39, R11, 0x7773, RZ ;  /* 0x000077730b277816 */ /* 0x000fe200000000ff */
[----:B----4-:R-:W-:Y:S01]  /*34f10*/  IMAD R37, R28, 0x2, R27 ;  /* 0x000000021c257824 */ /* 0x010fe200078e021b */
[-C--:B------:R-:W-:Y:S02]  /*34f20*/  LEA.HI.X.SX32 R11, R8, R30.reuse, 0x1, P6 ;  /* 0x0000001e080b7211 */ /* 0x080fe400030f0eff */
[----:B------:R-:W-:Y:S02]  /*34f30*/  IADD3 R26, P6, PT, R27, R29, RZ ;  /* 0x0000001d1b1a7210 */ /* 0x000fe40007fde0ff */
[----:B------:R-:W-:Y:S01]  /*34f40*/  LOP3.LUT R0, R31, 0x88, RZ, 0xfc, !PT ;  /* 0x000000881f007812 */ /* 0x000fe200078efcff */
[----:B------:R4:W-:Y:S01]  /*34f50*/  @P1 STG.E.U8 desc[UR24][R10.64], R39 ;  /* 0x000000270a001986 */ /* 0x0009e2000c101118 */
[----:B------:R-:W-:-:S02]  /*34f60*/  LEA.HI.X.SX32 R27, R27, R30, 0x1, P6 ;  /* 0x0000001e1b1b7211 */ /* 0x000fc400030f0eff */
[CC--:B------:R-:W-:Y:S02]  /*34f70*/  IADD3 R32, P6, PT, R37.reuse, R29.reuse, RZ ;  /* 0x0000001d25207210 */ /* 0x0c0fe40007fde0ff */
[----:B---3--:R-:W-:Y:S01]  /*34f80*/  ISETP.LT.AND P1, PT, R0, UR5, !P0 ;  /* 0x0000000500007c0c */ /* 0x008fe2000c721270 */
[----:B------:R-:W3:Y:S01]  /*34f90*/  LDCU UR5, c[0x0][0x39c] ;  /* 0x00007380ff0577ac */ /* 0x000ee20008000800 */
[----:B------:R-:W-:Y:S02]  /*34fa0*/  PRMT R43, R4, 0x7770, RZ ;  /* 0x00007770042b7816 */ /* 0x000fe400000000ff */
[----:B------:R-:W-:Y:S01]  /*34fb0*/  LEA.HI.X.SX32 R33, R37, R30, 0x1, P6 ;  /* 0x0000001e25217211 */ /* 0x000fe200030f0eff */
[----:B------:R-:W-:Y:S01]  /*34fc0*/  IMAD R37, R28, 0x2, R37 ;  /* 0x000000021c257824 */ /* 0x000fe200078e0225 */
[----:B-1----:R-:W-:Y:S01]  /*34fd0*/  PRMT R41, R4, 0x7771, RZ ;  /* 0x0000777104297816 */ /* 0x002fe200000000ff */
[----:B------:R1:W-:Y:S01]  /*34fe0*/  @P3 STG.E.U8 desc[UR24][R26.64], R43 ;  /* 0x0000002b1a003986 */ /* 0x0003e2000c101118 */
[----:B------:R-:W-:Y:S01]  /*34ff0*/  LOP3.LUT R0, R31, 0x8a, RZ, 0xfc, !PT ;  /* 0x0000008a1f007812 */ /* 0x000fe200078efcff */
[----:B------:R-:W-:Y:S01]  /*35000*/  IMAD R35, R28, 0x2, R37 ;  /* 0x000000021c237824 */ /* 0x000fe200078e0225 */
[----:B----4-:R-:W-:Y:S01]  /*35010*/  PRMT R39, R4, 0x7772, RZ ;  /* 0x0000777204277816 */ /* 0x010fe200000000ff */
[----:B------:R4:W-:Y:S01]  /*35020*/  @P4 STG.E.U8 desc[UR24][R32.64], R41 ;  /* 0x0000002920004986 */ /* 0x0009e2000c101118 */
[----:B0-----:R-:W-:Y:S01]  /*35030*/  ISETP.LT.AND P3, PT, R0, UR4, !P0 ;  /* 0x0000000400007c0c */ /* 0x001fe2000c761270 */
[----:B------:R-:W0:Y:S01]  /*35040*/  LDCU UR4, c[0x0][0x39c] ;  /* 0x00007380ff0477ac */ /* 0x000e220008000800 */
[----:B------:R-:W-:-:S02]  /*35050*/  IADD3 R10, P4, PT, R37, R29, RZ ;  /* 0x0000001d250a7210 */ /* 0x000fc40007f9e0ff */
[----:B------:R-:W-:Y:S02]  /*35060*/  LOP3.LUT R0, R31, 0x8c, RZ, 0xfc, !PT ;  /* 0x0000008c1f007812 */ /* 0x000fe400078efcff */
[-C--:B------:R-:W-:Y:S02]  /*35070*/  LEA.HI.X.SX32 R11, R37, R30.reuse, 0x1, P4 ;  /* 0x0000001e250b7211 */ /* 0x080fe400020f0eff */
[----:B------:R-:W-:Y:S01]  /*35080*/  ISETP.LT.AND P4, PT, R0, UR6, !P0 ;  /* 0x0000000600007c0c */ /* 0x000fe2000c781270 */
[----:B------:R-:W0:Y:S01]  /*35090*/  LDCU UR6, c[0x0][0x39c] ;  /* 0x00007380ff0677ac */ /* 0x000e220008000800 */
[----:B------:R-:W-:Y:S01]  /*350a0*/  LOP3.LUT R0, R31, 0x90, RZ, 0xfc, !PT ;  /* 0x000000901f007812 */ /* 0x000fe200078efcff */
[----:B------:R2:W-:Y:S01]  /*350b0*/  @P5 STG.E.U8 desc[UR24][R10.64], R39 ;  /* 0x000000270a005986 */ /* 0x0005e2000c101118 */
[C---:B-1----:R-:W-:Y:S02]  /*350c0*/  IADD3 R26, P6, PT, R35.reuse, R29, RZ ;  /* 0x0000001d231a7210 */ /* 0x042fe40007fde0ff */
[----:B---3--:R-:W-:Y:S01]  /*350d0*/  ISETP.LT.AND P5, PT, R0, UR5, !P0 ;  /* 0x0000000500007c0c */ /* 0x008fe2000c7a1270 */
[----:B------:R-:W1:Y:S01]  /*350e0*/  LDCU UR5, c[0x0][0x39c] ;  /* 0x00007380ff0577ac */ /* 0x000e620008000800 */
[----:B------:R-:W-:Y:S01]  /*350f0*/  LEA.HI.X.SX32 R27, R35, R30, 0x1, P6 ;  /* 0x0000001e231b7211 */ /* 0x000fe200030f0eff */
[----:B------:R-:W-:Y:S01]  /*35100*/  IMAD R35, R28, 0x2, R35 ;  /* 0x000000021c237824 */ /* 0x000fe200078e0223 */
[----:B------:R-:W-:-:S02]  /*35110*/  PRMT R37, R4, 0x7773, RZ ;  /* 0x0000777304257816 */ /* 0x000fc400000000ff */
[----:B------:R-:W-:Y:S02]  /*35120*/  LOP3.LUT R0, R31, 0x92, RZ, 0xfc, !PT ;  /* 0x000000921f007812 */ /* 0x000fe400078efcff */
[-C--:B----4-:R-:W-:Y:S01]  /*35130*/  IADD3 R32, P6, PT, R35, R29.reuse, RZ ;  /* 0x0000001d23207210 */ /* 0x090fe20007fde0ff */
[C---:B--2---:R-:W-:Y:S01]  /*35140*/  IMAD R11, R28.reuse, 0x2, R35 ;  /* 0x000000021c0b7824 */ /* 0x044fe200078e0223 */
[----:B------:R2:W-:Y:S01]  /*35150*/  @P2 STG.E.U8 desc[UR24][R26.64], R37 ;  /* 0x000000251a002986 */ /* 0x0005e2000c101118 */
[----:B------:R-:W-:Y:S02]  /*35160*/  PRMT R41, R5, 0x7770, RZ ;  /* 0x0000777005297816 */ /* 0x000fe400000000ff */
[-C--:B------:R-:W-:Y:S01]  /*35170*/  LEA.HI.X.SX32 R33, R35, R30.reuse, 0x1, P6 ;  /* 0x0000001e23217211 */ /* 0x080fe200030f0eff */
[----:B------:R-:W-:Y:S01]  /*35180*/  IMAD R35, R28, 0x2, R11 ;  /* 0x000000021c237824 */ /* 0x000fe200078e020b */
[----:B------:R-:W-:Y:S02]  /*35190*/  IADD3 R10, P6, PT, R11, R29, RZ ;  /* 0x0000001d0b0a7210 */ /* 0x000fe40007fde0ff */
[----:B------:R-:W-:Y:S01]  /*351a0*/  ISETP.LT.AND P2, PT, R0, UR8, !P0 ;  /* 0x0000000800007c0c */ /* 0x000fe2000c741270 */
[----:B------:R3:W-:Y:S01]  /*351b0*/  @P1 STG.E.U8 desc[UR24][R32.64], R41 ;  /* 0x0000002920001986 */ /* 0x0007e2000c101118 */
[----:B------:R-:W-:Y:S01]  /*351c0*/  LOP3.LUT R0, R31, 0x94, RZ, 0xfc, !PT ;  /* 0x000000941f007812 */ /* 0x000fe200078efcff */
[----:B------:R-:W4:Y:S01]  /*351d0*/  LDCU UR8, c[0x0][0x39c] ;  /* 0x00007380ff0877ac */ /* 0x000f220008000800 */
[----:B------:R-:W-:-:S02]  /*351e0*/  LEA.HI.X.SX32 R11, R11, R30, 0x1, P6 ;  /* 0x0000001e0b0b7211 */ /* 0x000fc400030f0eff */
[----:B------:R-:W-:Y:S02]  /*351f0*/  PRMT R39, R5, 0x7771, RZ ;  /* 0x0000777105277816 */ /* 0x000fe400000000ff */
[----:B--2---:R-:W-:Y:S02]  /*35200*/  IADD3 R26, P6, PT, R35, R29, RZ ;  /* 0x0000001d231a7210 */ /* 0x004fe40007fde0ff */
[----:B-1----:R-:W-:Y:S01]  /*35210*/  ISETP.LT.AND P1, PT, R0, UR5, !P0 ;  /* 0x0000000500007c0c */ /* 0x002fe2000c721270 */
[----:B------:R1:W-:Y:S01]  /*35220*/  @P3 STG.E.U8 desc[UR24][R10.64], R39 ;  /* 0x000000270a003986 */ /* 0x0003e2000c101118 */
[C---:B------:R-:W-:Y:S01]  /*35230*/  IMAD R0, R49.reuse, R28, RZ ;  /* 0x0000001c31007224 */ /* 0x040fe200078e02ff */
[----:B0-----:R-:W-:Y:S01]  /*35240*/  ISETP.LT.AND P3, PT, R49, UR4, !P0 ;  /* 0x0000000431007c0c */ /* 0x001fe2000c761270 */
[----:B------:R-:W0:Y:S01]  /*35250*/  LDCU UR4, c[0x0][0x39c] ;  /* 0x00007380ff0477ac */ /* 0x000e220008000800 */
[----:B------:R-:W-:Y:S01]  /*35260*/  LEA.HI.X.SX32 R27, R35, R30, 0x1, P6 ;  /* 0x0000001e231b7211 */ /* 0x000fe200030f0eff */
[----:B------:R-:W-:Y:S01]  /*35270*/  IMAD R35, R28, 0x4, R35 ;  /* 0x000000041c237824 */ /* 0x000fe200078e0223 */
[----:B------:R-:W-:Y:S01]  /*35280*/  PRMT R37, R5, 0x7772, RZ ;  /* 0x0000777205257816 */ /* 0x000fe200000000ff */
[----:B------:R-:W2:Y:S01]  /*35290*/  LDCU UR5, c[0x0][0x39c] ;  /* 0x00007380ff0577ac */ /* 0x000ea20008000800 */
[----:B------:R-:W-:-:S02]  /*352a0*/  LOP3.LUT R4, R31, 0x96, RZ, 0xfc, !PT ;  /* 0x000000961f047812 */ /* 0x000fc400078efcff */
[-C--:B---3--:R-:W-:Y:S01]  /*352b0*/  IADD3 R32, P6, PT, R0, R29.reuse, RZ ;  /* 0x0000001d00207210 */ /* 0x088fe20007fde0ff */
[----:B------:R3:W-:Y:S01]  /*352c0*/  @P4 STG.E.U8 desc[UR24][R26.64], R37 ;  /* 0x000000251a004986 */ /* 0x0007e2000c101118 */
[----:B------:R-:W-:Y:S01]  /*352d0*/  ISETP.LT.AND P4, PT, R4, UR6, !P0 ;  /* 0x0000000604007c0c */ /* 0x000fe2000c781270 */
[----:B------:R-:W2:Y:S01]  /*352e0*/  LDCU UR6, c[0x0][0x39c] ;  /* 0x00007380ff0677ac */ /* 0x000ea20008000800 */
[-C--:B------:R-:W-:Y:S02]  /*352f0*/  LEA.HI.X.SX32 R33, R0, R30.reuse, 0x1, P6 ;  /* 0x0000001e00217211 */ /* 0x080fe400030f0eff */
[-C--:B------:R-:W-:Y:S02]  /*35300*/  IADD3 R4, P6, PT, R35, R29.reuse, RZ ;  /* 0x0000001d23047210 */ /* 0x080fe40007fde0ff */
[----:B-1----:R-:W-:Y:S02]  /*35310*/  PRMT R39, R5, 0x7773, RZ ;  /* 0x0000777305277816 */ /* 0x002fe400000000ff */
[----:B------:R-:W-:Y:S01]  /*35320*/  LEA.HI.X.SX32 R5, R35, R30, 0x1, P6 ;  /* 0x0000001e23057211 */ /* 0x000fe200030f0eff */
[----:B------:R-:W-:Y:S01]  /*35330*/  IMAD R35, R28, 0x2, R35 ;  /* 0x000000021c237824 */ /* 0x000fe200078e0223 */
[C---:B------:R-:W-:Y:S01]  /*35340*/  LOP3.LUT R0, R31.reuse, 0x98, RZ, 0xfc, !PT ;  /* 0x000000981f007812 */ /* 0x040fe200078efcff */
[----:B------:R1:W-:Y:S01]  /*35350*/  @P3 STG.E.U8 desc[UR24][R32.64], R39 ;  /* 0x0000002720003986 */ /* 0x0003e2000c101118 */
[----:B---3--:R-:W-:Y:S01]  /*35360*/  PRMT R37, R6, 0x7770, RZ ;  /* 0x0000777006257816 */ /* 0x008fe200000000ff */
[----:B------:R-:W-:Y:S01]  /*35370*/  IMAD R27, R28, 0x2, R35 ;  /* 0x000000021c1b7824 */ /* 0x000fe200078e0223 */
[----:B0-----:R-:W-:Y:S01]  /*35380*/  ISETP.LT.AND P3, PT, R0, UR4, !P0 ;  /* 0x0000000400007c0c */ /* 0x001fe2000c761270 */
[----:B------:R-:W0:Y:S01]  /*35390*/  LDCU UR4, c[0x0][0x39c] ;  /* 0x00007380ff0477ac */ /* 0x000e220008000800 */
[----:B------:R-:W-:Y:S01]  /*353a0*/  LOP3.LUT R0, R31, 0x9a, RZ, 0xfc, !PT ;  /* 0x0000009a1f007812 */ /* 0x000fe200078efcff */
[----:B------:R3:W-:Y:S01]  /*353b0*/  @P5 STG.E.U8 desc[UR24][R4.64], R37 ;  /* 0x0000002504005986 */ /* 0x0007e2000c101118 */
[----:B------:R-:W-:-:S02]  /*353c0*/  IADD3 R10, P5, PT, R35, R29, RZ ;  /* 0x0000001d230a7210 */ /* 0x000fc40007fbe0ff */
[-C--:B------:R-:W-:Y:S02]  /*353d0*/  IADD3 R26, P6, PT, R27, R29.reuse, RZ ;  /* 0x0000001d1b1a7210 */ /* 0x080fe40007fde0ff */
[-C--:B------:R-:W-:Y:S01]  /*353e0*/  LEA.HI.X.SX32 R11, R35, R30.reuse, 0x1, P5 ;  /* 0x0000001e230b7211 */ /* 0x080fe200028f0eff */
[----:B-1----:R-:W-:Y:S01]  /*353f0*/  IMAD R33, R28, 0x2, R27 ;  /* 0x000000021c217824 */ /* 0x002fe200078e021b */
[----:B--2---:R-:W-:Y:S01]  /*35400*/  ISETP.LT.AND P5, PT, R0, UR5, !P0 ;  /* 0x0000000500007c0c */ /* 0x004fe2000c7a1270 */
[----:B------:R-:W1:Y:S01]  /*35410*/  LDCU UR5, c[0x0][0x39c] ;  /* 0x00007380ff0577ac */ /* 0x000e620008000800 */
[----:B------:R-:W-:Y:S02]  /*35420*/  PRMT R35, R6, 0x7771, RZ ;  /* 0x0000777106237816 */ /* 0x000fe400000000ff */
[----:B------:R-:W-:Y:S02]  /*35430*/  LEA.HI.X.SX32 R27, R27, R30, 0x1, P6 ;  /* 0x0000001e1b1b7211 */ /* 0x000fe400030f0eff */
[----:B---3--:R-:W-:Y:S01]  /*35440*/  IADD3 R4, P6, PT, R33, R29, RZ ;  /* 0x0000001d21047210 */ /* 0x008fe20007fde0ff */
[----:B------:R2:W-:Y:S01]  /*35450*/  @P2 STG.E.U8 desc[UR24][R10.64], R35 ;  /* 0x000000230a002986 */ /* 0x0005e2000c101118 */
[----:B------:R-:W-:-:S02]  /*35460*/  LOP3.LUT R0, R31, 0x9c, RZ, 0xfc, !PT ;  /* 0x0000009c1f007812 */ /* 0x000fc400078efcff */
[----:B------:R-:W-:Y:S02]  /*35470*/  PRMT R39, R6, 0x7772, RZ ;  /* 0x0000777206277816 */ /* 0x000fe400000000ff */
[----:B------:R-:W-:Y:S01]  /*35480*/  LEA.HI.X.SX32 R5, R33, R30, 0x1, P6 ;  /* 0x0000001e21057211 */ /* 0x000fe200030f0eff */
[----:B------:R-:W-:Y:S01]  /*35490*/  IMAD R33, R28, 0x2, R33 ;  /* 0x000000021c217824 */ /* 0x000fe200078e0221 */
[----:B------:R-:W-:Y:S01]  /*354a0*/  PRMT R37, R6, 0x7773, RZ ;  /* 0x0000777306257816 */ /* 0x000fe200000000ff */
[----:B------:R3:W-:Y:S01]  /*354b0*/  @P1 STG.E.U8 desc[UR24][R26.64], R39 ;  /* 0x000000271a001986 */ /* 0x0007e2000c101118 */
[----:B------:R-:W-:Y:S01]  /*354c0*/  ISETP.LT.AND P2, PT, R0, UR6, !P0 ;  /* 0x0000000600007c0c */ /* 0x000fe2000c741270 */
[----:B------:R-:W4:Y:S01]  /*354d0*/  LDCU UR6, c[0x0][0x39c] ;  /* 0x00007380ff0677ac */ /* 0x000f220008000800 */
[----:B------:R-:W-:Y:S01]  /*354e0*/  LOP3.LUT R0, R31, 0xa0, RZ, 0xfc, !PT ;  /* 0x000000a01f007812 */ /* 0x000fe200078efcff */
[----:B------:R1:W-:Y:S01]  /*354f0*/  @P4 STG.E.U8 desc[UR24][R4.64], R37 ;  /* 0x0000002504004986 */ /* 0x0003e2000c101118 */
[----:B--2---:R-:W-:Y:S01]  /*35500*/  IMAD R35, R28, 0x2, R33 ;  /* 0x000000021c237824 */ /* 0x004fe200078e0221 */
[----:B------:R-:W-:-:S02]  /*35510*/  IADD3 R10, P4, PT, R33, R29, RZ ;  /* 0x0000001d210a7210 */ /* 0x000fc40007f9e0ff */
[----:B0-----:R-:W-:Y:S01]  /*35520*/  ISETP.LT.AND P1, PT, R0, UR4, !P0 ;  /* 0x0000000400007c0c */ /* 0x001fe2000c721270 */
[----:B------:R-:W0:Y:S01]  /*35530*/  LDCU UR4, c[0x0][0x39c] ;  /* 0x00007380ff0477ac */ /* 0x000e220008000800 */
[----:B------:R-:W-:Y:S02]  /*35540*/  LOP3.LUT R0, R31, 0xa2, RZ, 0xfc, !PT ;  /* 0x000000a21f007812 */ /* 0x000fe400078efcff */
[----:B------:R-:W-:Y:S02]  /*35550*/  LEA.HI.X.SX32 R11, R33, R30, 0x1, P4 ;  /* 0x0000001e210b7211 */ /* 0x000fe400020f0eff */
[----:B------:R-:W-:Y:S02]  /*35560*/  IADD3 R32, P6, PT, R35, R29, RZ ;  /* 0x0000001d23207210 */ /* 0x000fe40007fde0ff */
[----:B-1----:R-:W-:Y:S01]  /*35570*/  ISETP.LT.AND P4, PT, R0, UR5, !P0 ;  /* 0x0000000500007c0c */ /* 0x002fe2000c781270 */
[----:B------:R-:W1:Y:S01]  /*35580*/  LDCU UR5, c[0x0][0x39c] ;  /* 0x00007380ff0577ac */ /* 0x000e620008000800 */
[----:B---3--:R-:W-:Y:S01]  /*35590*/  PRMT R39, R7, 0x7770, RZ ;  /* 0x0000777007277816 */ /* 0x008fe200000000ff */
[----:B------:R-:W-:Y:S01]  /*355a0*/  IMAD R0, R47, R28, RZ ;  /* 0x0000001c2f007224 */ /* 0x000fe200078e02ff */
[----:B------:R-:W-:Y:S01]  /*355b0*/  LEA.HI.X.SX32 R33, R35, R30, 0x1, P6 ;  /* 0x0000001e23217211 */ /* 0x000fe200030f0eff */
[----:B------:R-:W-:Y:S01]  /*355c0*/  IMAD R35, R28, 0x2, R35 ;  /* 0x000000021c237824 */ /* 0x000fe200078e0223 */
[----:B------:R-:W-:Y:S01]  /*355d0*/  PRMT R27, R7, 0x7771, RZ ;  /* 0x00007771071b7816 */ /* 0x000fe200000000ff */
[----:B------:R2:W-:Y:S01]  /*355e0*/  @P3 STG.E.U8 desc[UR24][R10.64], R39 ;  /* 0x000000270a003986 */ /* 0x0005e2000c101118 */
[----:B------:R-:W-:-:S02]  /*355f0*/  LOP3.LUT R6, R31, 0xa4, RZ, 0xfc, !PT ;  /* 0x000000a41f067812 */ /* 0x000fc400078efcff */
[----:B------:R-:W-:Y:S01]  /*35600*/  PRMT R37, R7, 0x7772, RZ ;  /* 0x0000777207257816 */ /* 0x000fe200000000ff */
[----:B------:R3:W-:Y:S01]  /*35610*/  @P5 STG.E.U8 desc[UR24][R32.64], R27 ;  /* 0x0000001b20005986 */ /* 0x0007e2000c101118 */
[CC--:B------:R-:W-:Y:S02]  /*35620*/  IADD3 R4, P5, PT, R35.reuse, R29.reuse, RZ ;  /* 0x0000001d23047210 */ /* 0x0c0fe40007fbe0ff */
[----:B----4-:R-:W-:Y:S01]  /*35630*/  ISETP.LT.AND P6, PT, R6, UR6, !P0 ;  /* 0x0000000606007c0c */ /* 0x010fe2000c7c1270 */
[----:B------:R-:W4:Y:S01]  /*35640*/  LDCU UR6, c[0x0][0x39c] ;  /* 0x00007380ff0677ac */ /* 0x000f220008000800 */
[----:B------:R-:W-:Y:S01]  /*35650*/  LEA.HI.X.SX32 R5, R35, R30, 0x1, P5 ;  /* 0x0000001e23057211 */ /* 0x000fe200028f0eff */
[----:B------:R-:W-:Y:S01]  /*35660*/  IMAD R35, R28, 0x4, R35 ;  /* 0x000000041c237824 */ /* 0x000fe200078e0223 */
[----:B------:R-:W-:Y:S02]  /*35670*/  LOP3.LUT R6, R31, 0xa6, RZ, 0xfc, !PT ;  /* 0x000000a61f067812 */ /* 0x000fe400078efcff */
[----:B--2---:R-:W-:Y:S01]  /*35680*/  IADD3 R10, P5, PT, R0, R29, RZ ;  /* 0x0000001d000a7210 */ /* 0x004fe20007fbe0ff */
[----:B------:R2:W-:Y:S01]  /*35690*/  @P2 STG.E.U8 desc[UR24][R4.64], R37 ;  /* 0x0000002504002986 */ /* 0x0005e2000c101118 */
[----:B0-----:R-:W-:Y:S01]  /*356a0*/  ISETP.LT.AND P3, PT, R47, UR4, !P0 ;  /* 0x000000042f007c0c */ /* 0x001fe2000c761270 */
[----:B------:R-:W0:Y:S01]  /*356b0*/  LDCU UR4, c[0x0][0x39c] ;  /* 0x00007380ff0477ac */ /* 0x000e220008000800 */
[----:B-1----:R-:W-:-:S02]  /*356c0*/  ISETP.LT.AND P2, PT, R6, UR5, !P0 ;  /* 0x0000000506007c0c */ /* 0x002fc4000c741270 */
[-C--:B------:R-:W-:Y:S01]  /*356d0*/  LEA.HI.X.SX32 R11, R0, R30.reuse, 0x1, P5 ;  /* 0x0000001e000b7211 */ /* 0x080fe200028f0eff */
[----:B------:R-:W1:Y:S01]  /*356e0*/  LDCU UR5, c[0x0][0x39c] ;  /* 0x00007380ff0577ac */ /* 0x000e620008000800 */
[----:B------:R-:W-:Y:S02]  /*356f0*/  IADD3 R6, P5, PT, R35, R29, RZ ;  /* 0x0000001d23067210 */ /* 0x000fe40007fbe0ff */
[----:B---3--:R-:W-:Y:S02]  /*35700*/  PRMT R27, R7, 0x7773, RZ ;  /* 0x00007773071b7816 */ /* 0x008fe400000000ff */
[----:B------:R-:W-:Y:S01]  /*35710*/  LEA.HI.X.SX32 R7, R35, R30, 0x1, P5 ;  /* 0x0000001e23077211 */ /* 0x000fe200028f0eff */
[----:B------:R-:W-:Y:S01]  /*35720*/  IMAD R35, R28, 0x2, R35 ;  /* 0x000000021c237824 */ /* 0x000fe200078e0223 */
[----:B------:R-:W-:Y:S01]  /*35730*/  LOP3.LUT R0, R31, 0xa8, RZ, 0xfc, !PT ;  /* 0x000000a81f007812 */ /* 0x000fe200078efcff */
[----:B------:R3:W-:Y:S01]  /*35740*/  @P3 STG.E.U8 desc[UR24][R10.64], R27 ;  /* 0x0000001b0a003986 */ /* 0x0007e2000c101118 */
[----:B------:R-:W-:-:S02]  /*35750*/  PRMT R33, R12, 0x7770, RZ ;  /* 0x000077700c217816 */ /* 0x000fc400000000ff */
[----:B------:R-:W-:Y:S01]  /*35760*/  ISETP.LT.AND P5, PT, R0, UR8, !P0 ;  /* 0x0000000800007c0c */ /* 0x000fe2000c7a1270 */
[----:B------:R-:W4:Y:S01]  /*35770*/  LDCU UR8, c[0x0][0x39c] ;  /* 0x00007380ff0877ac */ /* 0x000f220008000800 */
[-C--:B--2---:R-:W-:Y:S01]  /*35780*/  IADD3 R4, P3, PT, R35, R29.reuse, RZ ;  /* 0x0000001d23047210 */ /* 0x084fe20007f7e0ff */
[----:B------:R2:W-:Y:S01]  /*35790*/  @P1 STG.E.U8 desc[UR24][R6.64], R33 ;  /* 0x0000002106001986 */ /* 0x0005e2000c101118 */
[----:B------:R-:W-:Y:S02]  /*357a0*/  LOP3.LUT R0, R31, 0xaa, RZ, 0xfc, !PT ;  /* 0x000000aa1f007812 */ /* 0x000fe400078efcff */
[-C--:B------:R-:W-:Y:S01]  /*357b0*/  LEA.HI.X.SX32 R5, R35, R30.reuse, 0x1, P3 ;  /* 0x0000001e23057211 */ /* 0x080fe200018f0eff */
[----:B------:R-:W-:Y:S01]  /*357c0*/  IMAD R35, R28, 0x2, R35 ;  /* 0x000000021c237824 */ /* 0x000fe200078e0223 */
[----:B------:R-:W-:Y:S02]  /*357d0*/  PRMT R37, R12, 0x7771, RZ ;  /* 0x000077710c257816 */ /* 0x000fe400000000ff */
[----:B0-----:R-:W-:Y:S01]  /*357e0*/  ISETP.LT.AND P1, PT, R0, UR4, !P0 ;  /* 0x0000000400007c0c */ /* 0x001fe2000c721270 */
[C---:B---3--:R-:W-:Y:S01]  /*357f0*/  IMAD R11, R28.reuse, 0x2, R35 ;  /* 0x000000021c0b7824 */ /* 0x048fe200078e0223 */
[----:B------:R-:W-:Y:S01]  /*35800*/  LOP3.LUT R0, R31, 0xac, RZ, 0xfc, !PT ;  /* 0x000000ac1f007812 */ /* 0x000fe200078efcff */
[----:B------:R0:W-:Y:S01]  /*35810*/  @P4 STG.E.U8 desc[UR24][R4.64], R37 ;  /* 0x0000002504004986 */ /* 0x0001e2000c101118 */
[----:B------:R-:W3:Y:S01]  /*35820*/  LDCU UR4, c[0x0][0x39c] ;  /* 0x00007380ff0477ac */ /* 0x000ee20008000800 */
[C---:B--2---:R-:W-:Y:S01]  /*35830*/  IADD3 R6, P4, PT, R35.reuse, R29, RZ ;  /* 0x0000001d23067210 */ /* 0x044fe20007f9e0ff */
[----:B------:R-:W-:Y:S01]  /*35840*/  IMAD R27, R28, 0x2, R11 ;  /* 0x000000021c1b7824 */ /* 0x000fe200078e020b */
[----:B-1----:R-:W-:Y:S01]  /*35850*/  ISETP.LT.AND P3, PT, R0, UR5, !P0 ;  /* 0x0000000500007c0c */ /* 0x002fe2000c761270 */
[----:B------:R-:W1:Y:S01]  /*35860*/  LDCU UR5, c[0x0][0x39c] ;  /* 0x00007380ff0577ac */ /* 0x000e620008000800 */
[----:B------:R-:W-:-:S02]  /*35870*/  LEA.HI.X.SX32 R7, R35, R30, 0x1, P4 ;  /* 0x0000001e23077211 */ /* 0x000fc400020f0eff */
[C---:B------:R-:W-:Y:S02]  /*35880*/  PRMT R35, R12.reuse, 0x7772, RZ ;  /* 0x000077720c237816 */ /* 0x040fe400000000ff */
[-C--:B------:R-:W-:Y:S02]  /*35890*/  IADD3 R10, P4, PT, R11, R29.reuse, RZ ;  /* 0x0000001d0b0a7210 */ /* 0x080fe40007f9e0ff */
[----:B------:R-:W-:Y:S01]  /*358a0*/  LOP3.LUT R0, R31, 0xb0, RZ, 0xfc, !PT ;  /* 0x000000b01f007812 */ /* 0x000fe200078efcff */
[----:B------:R2:W-:Y:S01]  /*358b0*/  @P6 STG.E.U8 desc[UR24][R6.64], R35 ;  /* 0x0000002306006986 */ /* 0x0005e2000c101118 */
[----:B0-----:R-:W-:Y:S02]  /*358c0*/  IADD3 R4, P6, PT, R27, R29, RZ ;  /* 0x0000001d1b047210 */ /* 0x001fe40007fde0ff */
[----:B------:R-:W-:Y:S02]  /*358d0*/  PRMT R33, R12, 0x7773, RZ ;  /* 0x000077730c217816 */ /* 0x000fe400000000ff */
[----:B------:R-:W-:-:S02]  /*358e0*/  LEA.HI.X.SX32 R11, R11, R30, 0x1, P4 ;  /* 0x0000001e0b0b7211 */ /* 0x000fc400020f0eff */
[----:B----4-:R-:W-:Y:S01]  /*358f0*/  ISETP.LT.AND P4, PT, R0, UR6, !P0 ;  /* 0x0000000600007c0c */ /* 0x010fe2000c781270 */
[----:B------:R-:W0:Y:S01]  /*35900*/  LDCU UR6, c[0x0][0x39c] ;  /* 0x00007380ff0677ac */ /* 0x000e220008000800 */
[----:B------:R-:W-:Y:S01]  /*35910*/  LOP3.LUT R0, R31, 0xb2, RZ, 0xfc, !PT ;  /* 0x000000b21f007812 */ /* 0x000fe200078efcff */
[----:B------:R4:W-:Y:S01]  /*35920*/  @P2 STG.E.U8 desc[UR24][R10.64], R33 ;  /* 0x000000210a002986 */ /* 0x0009e2000c101118 */
[----:B------:R-:W-:Y:S01]  /*35930*/  LEA.HI.X.SX32 R5, R27, R30, 0x1, P6 ;  /* 0x0000001e1b057211 */ /* 0x000fe200030f0eff */
[----:B------:R-:W-:Y:S01]  /*35940*/  IMAD R27, R28, 0x2, R27 ;  /* 0x000000021c1b7824 */ /* 0x000fe200078e021b */
[----:B------:R-:W-:Y:S02]  /*35950*/  PRMT R37, R13, 0x7770, RZ ;  /* 0x000077700d257816 */ /* 0x000fe400000000ff */
[----:B-1----:R-:W-:Y:S01]  /*35960*/  ISETP.LT.AND P2, PT, R0, UR5, !P0 ;  /* 0x0000000500007c0c */ /* 0x002fe2000c741270 */
[----:B------:R-:W1:Y:S01]  /*35970*/  LDCU UR5, c[0x0][0x39c] ;  /* 0x00007380ff0577ac */ /* 0x000e620008000800 */
[----:B------:R-:W-:Y:S01]  /*35980*/  IMAD R0, R45, R28, RZ ;  /* 0x0000001c2d007224 */ /* 0x000fe200078e02ff */
[----:B------:R0:W-:Y:S01]  /*35990*/  @P5 STG.E.U8 desc[UR24][R4.64], R37 ;  /* 0x0000002504005986 */ /* 0x0001e2000c101118 */
[----:B--2---:R-:W-:-:S02]  /*359a0*/  IADD3 R6, P5, PT, R27, R29, RZ ;  /* 0x0000001d1b067210 */ /* 0x004fc40007fbe0ff */
[----:B------:R-:W-:Y:S01]  /*359b0*/  PRMT R35, R13, 0x7771, RZ ;  /* 0x000077710d237816 */ /* 0x000fe200000000ff */
[C---:B----4-:R-:W-:Y:S01]  /*359c0*/  IMAD R33, R28.reuse, 0x2, R27 ;  /* 0x000000021c217824 */ /* 0x050fe200078e021b */
[-C--:B------:R-:W-:Y:S02]  /*359d0*/  LEA.HI.X.SX32 R7, R27, R30.reuse, 0x1, P5 ;  /* 0x0000001e1b077211 */ /* 0x080fe400028f0eff */
[----:B---3--:R-:W-:Y:S01]  /*359e0*/  ISETP.LT.AND P6, PT, R45, UR4, !P0 ;  /* 0x000000042d007c0c */ /* 0x008fe2000c7c1270 */
[----:B------:R-:W2:Y:S01]  /*359f0*/  LDCU UR4, c[0x0][0x39c] ;  /* 0x00007380ff0477ac */ /* 0x000ea20008000800 */
[-C--:B------:R-:W-:Y:S01]  /*35a00*/  IADD3 R10, P5, PT, R33, R29.reuse, RZ ;  /* 0x0000001d210a7210 */ /* 0x080fe20007fbe0ff */
[----:B------:R3:W-:Y:S01]  /*35a10*/  @P1 STG.E.U8 desc[UR24][R6.64], R35 ;  /* 0x0000002306001986 */ /* 0x0007e2000c101118 */
[----:B------:R-:W-:Y:S02]  /*35a20*/  LOP3.LUT R8, R31, 0xb4, RZ, 0xfc, !PT ;  /* 0x000000b41f087812 */ /* 0x000fe400078efcff */
[----:B------:R-:W-:Y:S01]  /*35a30*/  LEA.HI.X.SX32 R11, R33, R30, 0x1, P5 ;  /* 0x0000001e210b7211 */ /* 0x000fe200028f0eff */
[----:B------:R-:W-:Y:S01]  /*35a40*/  IMAD R33, R28, 0x4, R33 ;  /* 0x000000041c217824 */ /* 0x000fe200078e0221 */
[----:B0-----:R-:W-:-:S02]  /*35a50*/  IADD3 R4, P5, PT, R0, R29, RZ ;  /* 0x0000001d00047210 */ /* 0x001fc40007fbe0ff */
[----:B------:R-:W-:Y:S02]  /*35a60*/  PRMT R27, R13, 0x7772, RZ ;  /* 0x000077720d1b7816 */ /* 0x000fe400000000ff */
[----:B------:R-:W-:Y:S01]  /*35a70*/  ISETP.LT.AND P1, PT, R8, UR6, !P0 ;  /* 0x0000000608007c0c */ /* 0x000fe2000c721270 */
[----:B------:R-:W0:Y:S01]  /*35a80*/  LDCU UR6, c[0x0][0x39c] ;  /* 0x00007380ff0677ac */ /* 0x000e220008000800 */
[----:B------:R-:W-:Y:S01]  /*35a90*/  LOP3.LUT R8, R31, 0xb6, RZ, 0xfc, !PT ;  /* 0x000000b61f087812 */ /* 0x000fe200078efcff */
[----:B------:R4:W-:Y:S01]  /*35aa0*/  @P3 STG.E.U8 desc[UR24][R10.64], R27 ;  /* 0x0000001b0a003986 */ /* 0x0009e2000c101118 */
[----:B------:R-:W-:Y:S02]  /*35ab0*/  LEA.HI.X.SX32 R5, R0, R30, 0x1, P5 ;  /* 0x0000001e00057211 */ /* 0x000fe400028f0eff */
[----:B---3--:R-:W-:Y:S02]  /*35ac0*/  IADD3 R6, P5, PT, R33, R29, RZ ;  /* 0x0000001d21067210 */ /* 0x008fe40007fbe0ff */
[----:B------:R-:W-:-:S02]  /*35ad0*/  PRMT R13, R13, 0x7773, RZ ;  /* 0x000077730d0d7816 */ /* 0x000fc400000000ff */
[----:B-1----:R-:W-:Y:S01]  /*35ae0*/  ISETP.LT.AND P3, PT, R8, UR5, !P0 ;  /* 0x0000000508007c0c */ /* 0x002fe2000c761270 */
[----:B------:R-:W1:Y:S01]  /*35af0*/  LDCU UR5, c[0x0][0x39c] ;  /* 0x00007380ff0577ac */ /* 0x000e620008000800 */
[----:B------:R-:W-:Y:S01]  /*35b00*/  LOP3.LUT R0, R31, 0xb8, RZ, 0xfc, !PT ;  /* 0x000000b81f007812 */ /* 0x000fe200078efcff */
[----:B------:R3:W-:Y:S01]  /*35b10*/  @P6 STG.E.U8 desc[UR24][R4.64], R13 ;  /* 0x0000000d04006986 */ /* 0x0007e2000c101118 */
[----:B------:R-:W-:Y:S01]  /*35b20*/  LEA.HI.X.SX32 R7, R33, R30, 0x1, P5 ;  /* 0x0000001e21077211 */ /* 0x000fe200028f0eff */
[----:B------:R-:W-:Y:S01]  /*35b30*/  IMAD R33, R28, 0x2, R33 ;  /* 0x000000021c217824 */ /* 0x000fe200078e0221 */
[----:B------:R-:W-:Y:S02]  /*35b40*/  PRMT R35, R14, 0x7770, RZ ;  /* 0x000077700e237816 */ /* 0x000fe400000000ff */
[----:B------:R-:W-:Y:S01]  /*35b50*/  ISETP.LT.AND P6, PT, R0, UR8, !P0 ;  /* 0x0000000800007c0c */ /* 0x000fe2000c7c1270 */
[----:B------:R-:W0:Y:S01]  /*35b60*/  LDCU UR8, c[0x0][0x39c] ;  /* 0x00007380ff0877ac */ /* 0x000e220008000800 */
[----:B------:R-:W-:Y:S01]  /*35b70*/  LOP3.LUT R0, R31, 0xba, RZ, 0xfc, !PT ;  /* 0x000000ba1f007812 */ /* 0x000fe200078efcff */
[----:B------:R0:W-:Y:S01]  /*35b80*/  @P4 STG.E.U8 desc[UR24][R6.64], R35 ;  /* 0x0000002306004986 */ /* 0x0001e2000c101118 */
[----:B----4-:R-:W-:-:S02]  /*35b90*/  IADD3 R10, P5, PT, R33, R29, RZ ;  /* 0x0000001d210a7210 */ /* 0x010fc40007fbe0ff */
[----:B--2---:R-:W-:Y:S01]  /*35ba0*/  ISETP.LT.AND P4, PT, R0, UR4, !P0 ;  /* 0x0000000400007c0c */ /* 0x004fe2000c781270 */
[----:B---3--:R-:W-:Y:S01]  /*35bb0*/  IMAD R13, R28, 0x2, R33 ;  /* 0x000000021c0d7824 */ /* 0x008fe200078e0221 */
[----:B------:R-:W2:Y:S01]  /*35bc0*/  LDCU UR4, c[0x0][0x39c] ;  /* 0x00007380ff0477ac */ /* 0x000ea20008000800 */
[-C--:B------:R-:W-:Y:S02]  /*35bd0*/  LEA.HI.X.SX32 R11, R33, R30.reuse, 0x1, P5 ;  /* 0x0000001e210b7211 */ /* 0x080fe400028f0eff */
[----:B------:R-:W-:Y:S02]  /*35be0*/  PRMT R27, R14, 0x7771, RZ ;  /* 0x000077710e1b7816 */ /* 0x000fe400000000ff */
[----:B------:R-:W-:Y:S02]  /*35bf0*/  IADD3 R4, P5, PT, R13, R29, RZ ;  /* 0x0000001d0d047210 */ /* 0x000fe40007fbe0ff */
[----:B------:R-:W-:Y:S01]  /*35c00*/  LOP3.LUT R0, R31, 0xbc, RZ, 0xfc, !PT ;  /* 0x000000bc1f007812 */ /* 0x000fe200078efcff */
[----:B------:R3:W-:Y:S01]  /*35c10*/  @P2 STG.E.U8 desc[UR24][R10.64], R27 ;  /* 0x0000001b0a002986 */ /* 0x0007e2000c101118 */
[----:B------:R-:W-:Y:S01]  /*35c20*/  LEA.HI.X.SX32 R5, R13, R30, 0x1, P5 ;  /* 0x0000001e0d057211 */ /* 0x000fe200028f0eff */
[----:B------:R-:W-:Y:S01]  /*35c30*/  IMAD R13, R28, 0x2, R13 ;  /* 0x000000021c0d7824 */ /* 0x000fe200078e020d */
[----:B------:R-:W-:-:S02]  /*35c40*/  PRMT R33, R14, 0x7772, RZ ;  /* 0x000077720e217816 */ /* 0x000fc400000000ff */
[----:B-1----:R-:W-:Y:S01]  /*35c50*/  ISETP.LT.AND P2, PT, R0, UR5, !P0 ;  /* 0x0000000500007c0c */ /* 0x002fe2000c741270 */
[----:B------:R-:W1:Y:S01]  /*35c60*/  LDCU UR5, c[0x0][0x39c] ;  /* 0x00007380ff0577ac */ /* 0x000e620008000800 */
[----:B------:R-:W-:Y:S01]  /*35c70*/  LOP3.LUT R0, R31, 0xc0, RZ, 0xfc, !PT ;  /* 0x000000c01f007812 */ /* 0x000fe200078efcff */
[----:B------:R4:W-:Y:S01]  /*35c80*/  @P1 STG.E.U8 desc[UR24][R4.64], R33 ;  /* 0x0000002104001986 */ /* 0x0009e2000c101118 */
[----:B0-----:R-:W-:Y:S02]  /*35c90*/  IADD3 R6, P1, PT, R13, R29, RZ ;  /* 0x0000001d0d067210 */ /* 0x001fe40007f3e0ff */
[----:B------:R-:W-:Y:S01]  /*35ca0*/  ISETP.LT.AND P5, PT, R0, UR6, !P0 ;  /* 0x0000000600007c0c */ /* 0x000fe2000c7a1270 */
[----:B------:R-:W0:Y:S01]  /*35cb0*/  LDCU UR6, c[0x0][0x39c] ;  /* 0x00007380ff0677ac */ /* 0x000e220008000800 */
[----:B------:R-:W-:Y:S02]  /*35cc0*/  LOP3.LUT R0, R31, 0xc2, RZ, 0xfc, !PT ;  /* 0x000000c21f007812 */ /* 0x000fe400078efcff */
[----:B------:R-:W-:Y:S01]  /*35cd0*/  LEA.HI.X.SX32 R7, R13, R30, 0x1, P1 ;  /* 0x0000001e0d077211 */ /* 0x000fe200008f0eff */
[----:B------:R-:W-:Y:S01]  /*35ce0*/  IMAD R13, R28, 0x2, R13 ;  /* 0x000000021c0d7824 */ /* 0x000fe200078e020d */
[----:B---3--:R-:W-:-:S02]  /*35cf0*/  PRMT R27, R14, 0x7773, RZ ;  /* 0x000077730e1b7816 */ /* 0x008fc400000000ff */
[----:B--2---:R-:W-:Y:S01]  /*35d00*/  ISETP.LT.AND P1, PT, R0, UR4, !P0 ;  /* 0x0000000400007c0c */ /* 0x004fe2000c721270 */
[----:B------:R-:W2:Y:S01]  /*35d10*/  LDCU UR4, c[0x0][0x39c] ;  /* 0x00007380ff0477ac */ /* 0x000ea20008000800 */
[C---:B------:R-:W-:Y:S01]  /*35d20*/  IMAD R11, R28.reuse, 0x2, R13 ;  /* 0x000000021c0b7824 */ /* 0x040fe200078e020d */
[----:B------:R3:W-:Y:S01]  /*35d30*/  @P3 STG.E.U8 desc[UR24][R6.64], R27 ;  /* 0x0000001b06003986 */ /* 0x0007e2000c101118 */
[-C--:B----4-:R-:W-:Y:S02]  /*35d40*/  IADD3 R4, P3, PT, R13, R29.reuse, RZ ;  /* 0x0000001d0d047210 */ /* 0x090fe40007f7e0ff */
[----:B------:R-:W-:Y:S02]  /*35d50*/  PRMT R35, R15, 0x7770, RZ ;  /* 0x000077700f237816 */ /* 0x000fe400000000ff */
[----:B------:R-:W-:Y:S01]  /*35d60*/  LEA.HI.X.SX32 R5, R13, R30, 0x1, P3 ;  /* 0x0000001e0d057211 */ /* 0x000fe200018f0eff */
[----:B------:R-:W-:Y:S01]  /*35d70*/  IMAD R13, R28, 0x2, R11 ;  /* 0x000000021c0d7824 */ /* 0x000fe200078e020b */
[----:B------:R-:W-:-:S02]  /*35d80*/  IADD3 R10, P3, PT, R11, R29, RZ ;  /* 0x0000001d0b0a7210 */ /* 0x000fc40007f7e0ff */
[----:B------:R-:W-:Y:S01]  /*35d90*/  PRMT R33, R15, 0x7771, RZ ;  /* 0x000077710f217816 */ /* 0x000fe200000000ff */
[----:B------:R4:W-:Y:S01]  /*35da0*/  @P6 STG.E.U8 desc[UR24][R4.64], R35 ;  /* 0x0000002304006986 */ /* 0x0009e2000c101118 */
[----:B------:R-:W-:Y:S02]  /*35db0*/  LEA.HI.X.SX32 R11, R11, R30, 0x1, P3 ;  /* 0x0000001e0b0b7211 */ /* 0x000fe400018f0eff */
[----:B---3--:R-:W-:Y:S02]  /*35dc0*/  IADD3 R6, P6, PT, R13, R29, RZ ;  /* 0x0000001d0d067210 */ /* 0x008fe40007fde0ff */
[----:B------:R-:W-:Y:S01]  /*35dd0*/  LOP3.LUT R0, R31, 0xc4, RZ, 0xfc, !PT ;  /* 0x000000c41f007812 */ /* 0x000fe200078efcff */
[----:B------:R3:W-:Y:S01]  /*35de0*/  @P4 STG.E.U8 desc[UR24][R10.64], R33 ;  /* 0x000000210a004986 */ /* 0x0007e2000c101118 */
[C---:B--2---:R-:W-:Y:S01]  /*35df0*/  ISETP.LT.AND P4, PT, R25.reuse, UR4, !P0 ;  /* 0x0000000419007c0c */ /* 0x044fe2000c781270 */
[----:B------:R-:W2:Y:S01]  /*35e00*/  LDCU UR4, c[0x0][0x39c] ;  /* 0x00007380ff0477ac */ /* 0x000ea20008000800 */
[----:B------:R-:W-:Y:S01]  /*35e10*/  IMAD R25, R25, R28, RZ ;  /* 0x0000001c19197224 */ /* 0x000fe200078e02ff */
[----:B------:R-:W-:Y:S01]  /*35e20*/  LEA.HI.X.SX32 R7, R13, R30, 0x1, P6 ;  /* 0x0000001e0d077211 */ /* 0x000fe200030f0eff */
[----:B------:R-:W-:Y:S01]  /*35e30*/  IMAD R13, R28, 0x4, R13 ;  /* 0x000000041c0d7824 */ /* 0x000fe200078e020d */
[----:B------:R-:W-:-:S02]  /*35e40*/  PRMT R27, R15, 0x7772, RZ ;  /* 0x000077720f1b7816 */ /* 0x000fc400000000ff */
[-C--:B----4-:R-:W-:Y:S02]  /*35e50*/  IADD3 R4, P6, PT, R25, R29.reuse, RZ ;  /* 0x0000001d19047210 */ /* 0x090fe40007fde0ff */
[----:B-1----:R-:W-:Y:S01]  /*35e60*/  ISETP.LT.AND P3, PT, R0, UR5, !P0 ;  /* 0x0000000500007c0c */ /* 0x002fe2000c761270 */
[----:B------:R-:W1:Y:S01]  /*35e70*/  LDCU UR5, c[0x0][0x39c] ;  /* 0x00007380ff0577ac */ /* 0x000e620008000800 */
[----:B------:R-:W-:Y:S01]  /*35e80*/  LOP3.LUT R0, R31, 0xc6, RZ, 0xfc, !PT ;  /* 0x000000c61f007812 */ /* 0x000fe200078efcff */
[----:B------:R4:W-:Y:S01]  /*35e90*/  @P2 STG.E.U8 desc[UR24][R6.64], R27 ;  /* 0x0000001b06002986 */ /* 0x0009e2000c101118 */
[----:B------:R-:W-:Y:S02]  /*35ea0*/  LEA.HI.X.SX32 R5, R25, R30, 0x1, P6 ;  /* 0x0000001e19057211 */ /* 0x000fe400030f0eff */
[----:B------:R-:W-:Y:S02]  /*35eb0*/  PRMT R25, R15, 0x7773, RZ ;  /* 0x000077730f197816 */ /* 0x000fe400000000ff */
[----:B---3--:R-:W-:-:S02]  /*35ec0*/  IADD3 R10, P6, PT, R13, R29, RZ ;  /* 0x0000001d0d0a7210 */ /* 0x008fc40007fde0ff */
[----:B0-----:R-:W-:Y:S01]  /*35ed0*/  ISETP.LT.AND P2, PT, R0, UR6, !P0 ;  /* 0x0000000600007c0c */ /* 0x001fe2000c741270 */
[----:B------:R-:W0:Y:S01]  /*35ee0*/  LDCU UR6, c[0x0][0x39c] ;  /* 0x00007380ff0677ac */ /* 0x000e220008000800 */
[----:B------:R-:W-:Y:S01]  /*35ef0*/  LOP3.LUT R0, R31, 0xc8, RZ, 0xfc, !PT ;  /* 0x000000c81f007812 */ /* 0x000fe200078efcff */
[----:B------:R3:W-:Y:S01]  /*35f00*/  @P4 STG.E.U8 desc[UR24][R4.64], R25 ;  /* 0x0000001904004986 */ /* 0x0007e2000c101118 */
[----:B------:R-:W-:Y:S01]  /*35f10*/  LEA.HI.X.SX32 R11, R13, R30, 0x1, P6 ;  /* 0x0000001e0d0b7211 */ /* 0x000fe200030f0eff */
[----:B------:R-:W-:Y:S01]  /*35f20*/  IMAD R13, R28, 0x2, R13 ;  /* 0x000000021c0d7824 */ /* 0x000fe200078e020d */
[----:B------:R-:W-:Y:S02]  /*35f30*/  PRMT R33, R20, 0x7770, RZ ;  /* 0x0000777014217816 */ /* 0x000fe400000000ff */
[----:B--2---:R-:W-:Y:S01]  /*35f40*/  ISETP.LT.AND P4, PT, R0, UR4, !P0 ;  /* 0x0000000400007c0c */ /* 0x004fe2000c781270 */
[----:B------:R-:W2:Y:S01]  /*35f50*/  LDCU UR4, c[0x0][0x39c] ;  /* 0x00007380ff0477ac */ /* 0x000ea20008000800 */
[----:B------:R-:W-:Y:S01]  /*35f60*/  IMAD R15, R28, 0x2, R13 ;  /* 0x000000021c0f7824 */ /* 0x000fe200078e020d */
[----:B------:R0:W-:Y:S01]  /*35f70*/  @P5 STG.E.U8 desc[UR24][R10.64], R33 ;  /* 0x000000210a005986 */ /* 0x0001e2000c101118 */
[----:B----4-:R-:W-:-:S02]  /*35f80*/  IADD3 R6, P5, PT, R13, R29, RZ ;  /* 0x0000001d0d067210 */ /* 0x010fc40007fbe0ff */
[----:B------:R-:W-:Y:S02]  /*35f90*/  LOP3.LUT R0, R31, 0xca, RZ, 0xfc, !PT ;  /* 0x000000ca1f007812 */ /* 0x000fe400078efcff */
[----:B------:R-:W-:Y:S01]  /*35fa0*/  LEA.HI.X.SX32 R7, R13, R30, 0x1, P5 ;  /* 0x0000001e0d077211 */ /* 0x000fe200028f0eff */
[----:B------:R-:W-:Y:S01]  /*35fb0*/  IMAD R13, R28, 0x2, R15 ;  /* 0x000000021c0d7824 */ /* 0x000fe200078e020f */
[----:B------:R-:W-:Y:S02]  /*35fc0*/  PRMT R27, R20, 0x7771, RZ ;  /* 0x00007771141b7816 */ /* 0x000fe400000000ff */
[----:B-1----:R-:W-:Y:S01]  /*35fd0*/  ISETP.LT.AND P5, PT, R0, UR5, !P0 ;  /* 0x0000000500007c0c */ /* 0x002fe2000c7a1270 */
[----:B------:R-:W1:Y:S01]  /*35fe0*/  LDCU UR5, c[0x0][0x39c] ;  /* 0x00007380ff0577ac */ /* 0x000e620008000800 */
[----:B---3--:R-:W-:Y:S01]  /*35ff0*/  IADD3 R4, P6, PT, R15, R29, RZ ;  /* 0x0000001d0f047210 */ /* 0x008fe20007fde0ff */
[----:B------:R3:W-:Y:S01]  /*36000*/  @P1 STG.E.U8 desc[UR24][R6.64], R27 ;  /* 0x0000001b06001986 */ /* 0x0007e2000c101118 */
[----:B------:R-:W-:-:S02]  /*36010*/  LOP3.LUT R0, R31, 0xcc, RZ, 0xfc, !PT ;  /* 0x000000cc1f007812 */ /* 0x000fc400078efcff */
[-C--:B------:R-:W-:Y:S02]  /*36020*/  LEA.HI.X.SX32 R5, R15, R30.reuse, 0x1, P6 ;  /* 0x0000001e0f057211 */ /* 0x080fe400030f0eff */
[----:B------:R-:W-:Y:S02]  /*36030*/  PRMT R25, R20, 0x7772, RZ ;  /* 0x0000777214197816 */ /* 0x000fe400000000ff */
[----:B0-----:R-:W-:Y:S01]  /*36040*/  ISETP.LT.AND P1, PT, R0, UR6, !P0 ;  /* 0x0000000600007c0c */ /* 0x001fe2000c721270 */
[----:B------:R-:W0:Y:S01]  /*36050*/  LDCU UR6, c[0x0][0x39c] ;  /* 0x00007380ff0677ac */ /* 0x000e220008000800 */
[----:B------:R-:W-:Y:S01]  /*36060*/  LOP3.LUT R0, R31, 0xd0, RZ, 0xfc, !PT ;  /* 0x000000d01f007812 */ /* 0x000fe200078efcff */
[----:B------:R4:W-:Y:S01]  /*36070*/  @P3 STG.E.U8 desc[UR24][R4.64], R25 ;  /* 0x0000001904003986 */ /* 0x0009e2000c101118 */
[C---:B------:R-:W-:Y:S02]  /*36080*/  IADD3 R10, P6, PT, R13.reuse, R29, RZ ;  /* 0x0000001d0d0a7210 */ /* 0x040fe40007fde0ff */
[----:B--2---:R-:W-:Y:S01]  /*36090*/  ISETP.LT.AND P3, PT, R0, UR4, !P0 ;  /* 0x0000000400007c0c */ /* 0x004fe2000c761270 */
[----:B------:R-:W2:Y:S01]  /*360a0*/  LDCU UR4, c[0x0][0x39c] ;  /* 0x00007380ff0477ac */ /* 0x000ea20008000800 */
[----:B------:R-:W-:Y:S01]  /*360b0*/  LEA.HI.X.SX32 R11, R13, R30, 0x1, P6 ;  /* 0x0000001e0d0b7211 */ /* 0x000fe200030f0eff */
[----:B------:R-:W-:Y:S01]  /*360c0*/  IMAD R13, R28, 0x2, R13 ;  /* 0x000000021c0d7824 */ /* 0x000fe200078e020d */
[----:B------:R-:W-:-:S02]  /*360d0*/  PRMT R33, R20, 0x7773, RZ ;  /* 0x0000777314217816 */ /* 0x000fc400000000ff */
[----:B------:R-:W-:Y:S01]  /*360e0*/  LOP3.LUT R0, R31, 0xd2, RZ, 0xfc, !PT ;  /* 0x000000d21f007812 */ /* 0x000fe200078efcff */
[----:B------:R-:W-:Y:S01]  /*360f0*/  IMAD R15, R28, 0x2, R13 ;  /* 0x000000021c0f7824 */ /* 0x000fe200078e020d */
[----:B---3--:R-:W-:Y:S01]  /*36100*/  PRMT R27, R21, 0x7770, RZ ;  /* 0x00007770151b7816 */ /* 0x008fe200000000ff */
[----:B------:R3:W-:Y:S01]  /*36110*/  @P2 STG.E.U8 desc[UR24][R10.64], R33 ;  /* 0x000000210a002986 */ /* 0x0007e2000c101118 */
[-C--:B------:R-:W-:Y:S02]  /*36120*/  IADD3 R6, P2, PT, R13, R29.reuse, RZ ;  /* 0x0000001d0d067210 */ /* 0x080fe40007f5e0ff */
[-C--:B----4-:R-:W-:Y:S02]  /*36130*/  IADD3 R4, P6, PT, R15, R29.reuse, RZ ;  /* 0x0000001d0f047210 */ /* 0x090fe40007fde0ff */
[-C--:B------:R-:W-:Y:S02]  /*36140*/  LEA.HI.X.SX32 R7, R13, R30.reuse, 0x1, P2 ;  /* 0x0000001e0d077211 */ /* 0x080fe400010f0eff */
[----:B-1----:R-:W-:Y:S01]  /*36150*/  ISETP.LT.AND P2, PT, R0, UR5, !P0 ;  /* 0x0000000500007c0c */ /* 0x002fe2000c741270 */
[----:B------:R-:W1:Y:S01]  /*36160*/  LDCU UR5, c[0x0][0x39c] ;  /* 0x00007380ff0577ac */ /* 0x000e620008000800 */
[----:B------:R-:W-:Y:S01]  /*36170*/  PRMT R25, R21, 0x7771, RZ ;  /* 0x0000777115197816 */ /* 0x000fe200000000ff */
[----:B------:R4:W-:Y:S01]  /*36180*/  @P4 STG.E.U8 desc[UR24][R6.64], R27 ;  /* 0x0000001b06004986 */ /* 0x0009e2000c101118 */
[----:B------:R-:W-:Y:S01]  /*36190*/  LEA.HI.X.SX32 R5, R15, R30, 0x1, P6 ;  /* 0x0000001e0f057211 */ /* 0x000fe200030f0eff */
[----:B------:R-:W-:Y:S01]  /*361a0*/  IMAD R15, R28, 0x2, R15 ;  /* 0x000000021c0f7824 */ /* 0x000fe200078e020f */
[C---:B--2---:R-:W-:Y:S01]  /*361b0*/  ISETP.LT.AND P4, PT, R19.reuse, UR4, !P0 ;  /* 0x0000000413007c0c */ /* 0x044fe2000c781270 */
[----:B------:R-:W2:Y:S01]  /*361c0*/  LDCU UR4, c[0x0][0x39c] ;  /* 0x00007380ff0477ac */ /* 0x000ea20008000800 */
[----:B------:R-:W-:Y:S01]  /*361d0*/  IMAD R19, R19, R28, RZ ;  /* 0x0000001c13137224 */ /* 0x000fe200078e02ff */
[----:B------:R1:W-:Y:S01]  /*361e0*/  @P5 STG.E.U8 desc[UR24][R4.64], R25 ;  /* 0x0000001904005986 */ /* 0x0003e2000c101118 */
[----:B---3--:R-:W-:-:S02]  /*361f0*/  IADD3 R10, P5, PT, R15, R29, RZ ;  /* 0x0000001d0f0a7210 */ /* 0x008fc40007fbe0ff */
[----:B------:R-:W-:Y:S02]  /*36200*/  LOP3.LUT R0, R31, 0xd4, RZ, 0xfc, !PT ;  /* 0x000000d41f007812 */ /* 0x000fe400078efcff */
[-C--:B------:R-:W-:Y:S01]  /*36210*/  LEA.HI.X.SX32 R11, R15, R30.reuse, 0x1, P5 ;  /* 0x0000001e0f0b7211 */ /* 0x080fe200028f0eff */
[----:B------:R-:W-:Y:S01]  /*36220*/  IMAD R15, R28, 0x4, R15 ;  /* 0x000000041c0f7824 */ /* 0x000fe200078e020f */
[----:B------:R-:W-:Y:S02]  /*36230*/  PRMT R13, R21, 0x7772, RZ ;  /* 0x00007772150d7816 */ /* 0x000fe400000000ff */
[----:B----4-:R-:W-:Y:S02]  /*36240*/  IADD3 R6, P6, PT, R19, R29, RZ ;  /* 0x0000001d13067210 */ /* 0x010fe40007fde0ff */
[----:B0-----:R-:W-:Y:S01]  /*36250*/  ISETP.LT.AND P5, PT, R0, UR6, !P0 ;  /* 0x0000000600007c0c */ /* 0x001fe2000c7a1270 */
[----:B------:R0:W-:Y:S01]  /*36260*/  @P1 STG.E.U8 desc[UR24][R10.64], R13 ;  /* 0x0000000d0a001986 */ /* 0x0001e2000c101118 */
[----:B------:R-:W-:Y:S01]  /*36270*/  LOP3.LUT R0, R31, 0xd6, RZ, 0xfc, !PT ;  /* 0x000000d61f007812 */ /* 0x000fe200078efcff */
[----:B------:R-:W3:Y:S01]  /*36280*/  LDCU UR6, c[0x0][0x39c] ;  /* 0x00007380ff0677ac */ /* 0x000ee20008000800 */
[----:B------:R-:W-:-:S02]  /*36290*/  LEA.HI.X.SX32 R7, R19, R30, 0x1, P6 ;  /* 0x0000001e13077211 */ /* 0x000fc400030f0eff */
[-C--:B-1----:R-:W-:Y:S02]  /*362a0*/  IADD3 R4, P6, PT, R15, R29.reuse, RZ ;  /* 0x0000001d0f047210 */ /* 0x082fe40007fde0ff */
[----:B------:R-:W-:Y:S01]  /*362b0*/  ISETP.LT.AND P1, PT, R0, UR5, !P0 ;  /* 0x0000000500007c0c */ /* 0x000fe2000c721270 */
[----:B------:R-:W1:Y:S01]  /*362c0*/  LDCU UR5, c[0x0][0x39c] ;  /* 0x00007380ff0577ac */ /* 0x000e620008000800 */
[----:B------:R-:W-:Y:S02]  /*362d0*/  LOP3.LUT R0, R31, 0xd8, RZ, 0xfc, !PT ;  /* 0x000000d81f007812 */ /* 0x000fe400078efcff */
[----:B------:R-:W-:Y:S02]  /*362e0*/  PRMT R21, R21, 0x7773, RZ ;  /* 0x0000777315157816 */ /* 0x000fe400000000ff */
[----:B------:R-:W-:Y:S01]  /*362f0*/  LEA.HI.X.SX32 R5, R15, R30, 0x1, P6 ;  /* 0x0000001e0f057211 */ /* 0x000fe200030f0eff */
[----:B------:R-:W-:Y:S01]  /*36300*/  IMAD R15, R28, 0x2, R15 ;  /* 0x000000021c0f7824 */ /* 0x000fe200078e020f */
[----:B------:R-:W-:Y:S01]  /*36310*/  PRMT R19, R22, 0x7770, RZ ;  /* 0x0000777016137816 */ /* 0x000fe200000000ff */
[----:B------:R4:W-:Y:S01]  /*36320*/  @P4 STG.E.U8 desc[UR24][R6.64], R21 ;  /* 0x0000001506004986 */ /* 0x0009e2000c101118 */
[----:B--2---:R-:W-:Y:S01]  /*36330*/  ISETP.LT.AND P6, PT, R0, UR4, !P0 ;  /* 0x0000000400007c0c */ /* 0x004fe2000c7c1270 */
[----:B------:R-:W2:Y:S01]  /*36340*/  LDCU UR4, c[0x0][0x39c] ;  /* 0x00007380ff0477ac */ /* 0x000ea20008000800 */
[----:B------:R-:W-:Y:S01]  /*36350*/  PRMT R25, R22, 0x7772, RZ ;  /* 0x0000777216197816 */ /* 0x000fe200000000ff */
[----:B------:R3:W-:Y:S01]  /*36360*/  @P3 STG.E.U8 desc[UR24][R4.64], R19 ;  /* 0x0000001304003986 */ /* 0x0007e2000c101118 */
[----:B0-----:R-:W-:-:S02]  /*36370*/  IADD3 R10, P3, PT, R15, R29, RZ ;  /* 0x0000001d0f0a7210 */ /* 0x001fc40007f7e0ff */
[----:B------:R-:W-:Y:S02]  /*36380*/  LOP3.LUT R0, R31, 0xda, RZ, 0xfc, !PT ;  /* 0x000000da1f007812 */ /* 0x000fe400078efcff */
[----:B------:R-:W-:Y:S02]  /*36390*/  LEA.HI.X.SX32 R11, R15, R30, 0x1, P3 ;  /* 0x0000001e0f0b7211 */ /* 0x000fe400018f0eff */
[----:B-1----:R-:W-:Y:S01]  /*363a0*/  ISETP.LT.AND P4, PT, R0, UR5, !P0 ;  /* 0x0000000500007c0c */ /* 0x002fe2000c781270 */
[----:B----4-:R-:W-:Y:S01]  /*363b0*/  IMAD R7, R28, 0x2, R15 ;  /* 0x000000021c077824 */ /* 0x010fe200078e020f */
[----:B------:R-:W-:Y:S01]  /*363c0*/  PRMT R21, R22, 0x7771, RZ ;  /* 0x0000777116157816 */ /* 0x000fe200000000ff */
[----:B------:R-:W0:Y:S01]  /*363d0*/  LDCU UR5, c[0x0][0x39c] ;  /* 0x00007380ff0577ac */ /* 0x000e220008000800 */
[----:B------:R-:W-:Y:S01]  /*363e0*/  PRMT R27, R23, 0x7770, RZ ;  /* 0x00007770171b7816 */ /* 0x000fe200000000ff */
[----:B---3--:R-:W-:Y:S01]  /*363f0*/  IMAD R19, R28, 0x2, R7 ;  /* 0x000000021c137824 */ /* 0x008fe200078e0207 */
[----:B------:R-:W-:Y:S01]  /*36400*/  IADD3 R12, P3, PT, R7, R29, RZ ;  /* 0x0000001d070c7210 */ /* 0x000fe20007f7e0ff */
[----:B------:R1:W-:Y:S01]  /*36410*/  @P2 STG.E.U8 desc[UR24][R10.64], R21 ;  /* 0x000000150a002986 */ /* 0x0003e2000c101118 */
[----:B------:R-:W-:-:S02]  /*36420*/  LOP3.LUT R4, R31, 0xe0, RZ, 0xfc, !PT ;  /* 0x000000e01f047812 */ /* 0x000fc400078efcff */
[-C--:B------:R-:W-:Y:S02]  /*36430*/  LEA.HI.X.SX32 R13, R7, R30.reuse, 0x1, P3 ;  /* 0x0000001e070d7211 */ /* 0x080fe400018f0eff */
[-C--:B------:R-:W-:Y:S02]  /*36440*/  IADD3 R14, P3, PT, R19, R29.reuse, RZ ;  /* 0x0000001d130e7210 */ /* 0x080fe40007f7e0ff */
[----:B------:R-:W-:Y:S01]  /*36450*/  LOP3.LUT R0, R31, 0xdc, RZ, 0xfc, !PT ;  /* 0x000000dc1f007812 */ /* 0x000fe200078efcff */
[----:B------:R3:W-:Y:S01]  /*36460*/  @P5 STG.E.U8 desc[UR24][R12.64], R25 ;  /* 0x000000190c005986 */ /* 0x0007e2000c101118 */
[----:B--2---:R-:W-:Y:S01]  /*36470*/  ISETP.LT.AND P5, PT, R4, UR4, !P0 ;  /* 0x0000000404007c0c */ /* 0x004fe2000c7a1270 */
[----:B------:R-:W2:Y:S01]  /*36480*/  LDCU UR4, c[0x0][0x39c] ;  /* 0x00007380ff0477ac */ /* 0x000ea20008000800 */
[----:B------:R-:W-:Y:S01]  /*36490*/  LEA.HI.X.SX32 R15, R19, R30, 0x1, P3 ;  /* 0x0000001e130f7211 */ /* 0x000fe200018f0eff */
[----:B------:R-:W4:Y:S01]  /*364a0*/  LDS.128 R4, [R2+0x800] ;  /* 0x0008000002047984 */ /* 0x000f220000000c00 */
[----:B-1----:R-:W-:Y:S01]  /*364b0*/  PRMT R21, R22, 0x7773, RZ ;  /* 0x0000777316157816 */ /* 0x002fe200000000ff */
[----:B------:R-:W-:Y:S01]  /*364c0*/  IMAD R19, R28, 0x2, R19 ;  /* 0x000000021c137824 */ /* 0x000fe200078e0213 */
[----:B------:R-:W-:Y:S01]  /*364d0*/  ISETP.LT.AND P2, PT, R0, UR6, !P0 ;  /* 0x0000000600007c0c */ /* 0x000fe2000c741270 */
[----:B------:R-:W1:Y:S01]  /*364e0*/  LDCU UR6, c[0x0][0x39c] ;  /* 0x00007380ff0677ac */ /* 0x000e620008000800 */
[----:B------:R-:W-:Y:S01]  /*364f0*/  LOP3.LUT R0, R31, 0xe2, RZ, 0xfc, !PT ;  /* 0x000000e21f007812 */ /* 0x000fe200078efcff */
[----:B------:R0:W-:Y:S01]  /*36500*/  @P1 STG.E.U8 desc[UR24][R14.64], R21 ;  /* 0x000000150e001986 */ /* 0x0001e2000c101118 */
[----:B------:R-:W-:Y:S01]  /*36510*/  IADD3 R10, P1, PT, R19, R29, RZ ;  /* 0x0000001d130a7210 */ /* 0x000fe20007f3e0ff */
[----:B---3--:R-:W-:Y:S01]  /*36520*/  IMAD R13, R28, 0x2, R19 ;  /* 0x000000021c0d7824 */ /* 0x008fe200078e0213 */
[----:B------:R-:W-:-:S02]  /*36530*/  PRMT R25, R23, 0x7771, RZ ;  /* 0x0000777117197816 */ /* 0x000fc400000000ff */
[-C--:B------:R-:W-:Y:S01]  /*36540*/  LEA.HI.X.SX32 R11, R19, R30.reuse, 0x1, P1 ;  /* 0x0000001e130b7211 */ /* 0x080fe200008f0eff */
[----:B------:R-:W-:Y:S01]  /*36550*/  IMAD R19, R28, 0x2, R13 ;  /* 0x000000021c137824 */ /* 0x000fe200078e020d */
[CC--:B------:R-:W-:Y:S02]  /*36560*/  IADD3 R12, P1, PT, R13.reuse, R29.reuse, RZ ;  /* 0x0000001d0d0c7210 */ /* 0x0c0fe40007f3e0ff */
[----:B------:R-:W-:Y:S01]  /*36570*/  ISETP.LT.AND P3, PT, R0, UR8, !P0 ;  /* 0x0000000800007c0c */ /* 0x000fe2000c761270 */
[----:B------:R3:W-:Y:S01]  /*36580*/  @P6 STG.E.U8 desc[UR24][R10.64], R27 ;  /* 0x0000001b0a006986 */ /* 0x0007e2000c101118 */
[----:B------:R-:W-:Y:S01]  /*36590*/  LEA.HI.X.SX32 R13, R13, R30, 0x1, P1 ;  /* 0x0000001e0d0d7211 */ /* 0x000fe200008f0eff */
[----:B------:R-:W1:Y:S01]  /*365a0*/  LDCU UR8, c[0x0][0x39c] ;  /* 0x00007380ff0877ac */ /* 0x000e620008000800 */
[-C--:B0-----:R-:W-:Y:S02]  /*365b0*/  IADD3 R14, P6, PT, R19, R29.reuse, RZ ;  /* 0x0000001d130e7210 */ /* 0x081fe40007fde0ff */
[----:B------:R-:W-:Y:S01]  /*365c0*/  LOP3.LUT R0, R31, 0xe4, RZ, 0xfc, !PT ;  /* 0x000000e41f007812 */ /* 0x000fe200078efcff */
[----:B------:R0:W-:Y:S01]  /*365d0*/  @P4 STG.E.U8 desc[UR24][R12.64], R25 ;  /* 0x000000190c004986 */ /* 0x0001e2000c101118 */
[C---:B--2---:R-:W-:Y:S01]  /*365e0*/  ISETP.LT.AND P4, PT, R17.reuse, UR4, !P0 ;  /* 0x0000000411007c0c */ /* 0x044fe2000c781270 */
[----:B------:R-:W-:Y:S01]  /*365f0*/  IMAD R17, R17, R28, RZ ;  /* 0x0000001c11117224 */ /* 0x000fe200078e02ff */
[----:B------:R-:W-:Y:S01]  /*36600*/  LEA.HI.X.SX32 R15, R19, R30, 0x1, P6 ;  /* 0x0000001e130f7211 */ /* 0x000fe200030f0eff */
[----:B------:R-:W-:Y:S01]  /*36610*/  IMAD R19, R28, 0x4, R19 ;  /* 0x000000041c137824 */ /* 0x000fe200078e0213 */
[----:B------:R-:W-:Y:S01]  /*36620*/  PRMT R21, R23, 0x7772, RZ ;  /* 0x0000777217157816 */ /* 0x000fe200000000ff */
[----:B------:R-:W2:Y:S01]  /*36630*/  LDCU UR4, c[0x0][0x39c] ;  /* 0x00007380ff0477ac */ /* 0x000ea20008000800 */
[----:B---3--:R-:W-:-:S02]  /*36640*/  IADD3 R10, P6, PT, R17, R29, RZ ;  /* 0x0000001d110a7210 */ /* 0x008fc40007fde0ff */
[----:B------:R-:W-:Y:S01]  /*36650*/  ISETP.LT.AND P1, PT, R0, UR5, !P0 ;  /* 0x0000000500007c0c */ /* 0x000fe2000c721270 */
[----:B------:R4:W-:Y:S01]  /*36660*/  @P2 STG.E.U8 desc[UR24][R14.64], R21 ;  /* 0x000000150e002986 */ /* 0x0009e2000c101118 */
[-C--:B------:R-:W-:Y:S01]  /*36670*/  LEA.HI.X.SX32 R11, R17, R30.reuse, 0x1, P6 ;  /* 0x0000001e110b7211 */ /* 0x080fe200030f0eff */
[----:B------:R-:W3:Y:S01]  /*36680*/  LDCU UR5, c[0x0][0x39c] ;  /* 0x00007380ff0577ac */ /* 0x000ee20008000800 */
[----:B0-----:R-:W-:Y:S02]  /*36690*/  IADD3 R12, P6, PT, R19, R29, RZ ;  /* 0x0000001d130c7210 */ /* 0x001fe40007fde0ff */
[----:B------:R-:W-:Y:S02]  /*366a0*/  PRMT R23, R23, 0x7773, RZ ;  /* 0x0000777317177816 */ /* 0x000fe400000000ff */
[----:B------:R-:W-:Y:S01]  /*366b0*/  LEA.HI.X.SX32 R13, R19, R30, 0x1, P6 ;  /* 0x0000001e130d7211 */ /* 0x000fe200030f0eff */
[C---:B------:R-:W-:Y:S01]  /*366c0*/  IMAD R19, R28.reuse, 0x2, R19 ;  /* 0x000000021c137824 */ /* 0x040fe200078e0213 */
[C---:B------:R-:W-:Y:S01]  /*366d0*/  LOP3.LUT R0, R31.reuse, 0xe6, RZ, 0xfc, !PT ;  /* 0x000000e61f007812 */ /* 0x040fe200078efcff */
[----:B------:R0:W-:Y:S01]  /*366e0*/  @P4 STG.E.U8 desc[UR24][R10.64], R23 ;  /* 0x000000170a004986 */ /* 0x0001e2000c101118 */
[----:B------:R-:W-:Y:S01]  /*366f0*/  LOP3.LUT R2, R31, 0xf4, RZ, 0xfc, !PT ;  /* 0x000000f41f027812 */ /* 0x000fe200078efcff */
[----:B------:R-:W-:Y:S01]  /*36700*/  IMAD R17, R28, 0x2, R19 ;  /* 0x000000021c117824 */ /* 0x000fe200078e0213 */
[----:B----4-:R-:W-:-:S02]  /*36710*/  PRMT R21, R4, 0x7770, RZ ;  /* 0x0000777004157816 */ /* 0x010fc400000000ff */
[----:B-1----:R-:W-:Y:S01]  /*36720*/  ISETP.LT.AND P2, PT, R0, UR6, !P0 ;  /* 0x0000000600007c0c */ /* 0x002fe2000c741270 */
[----:B------:R-:W1:Y:S01]  /*36730*/  LDCU UR6, c[0x0][0x39c] ;  /* 0x00007380ff0677ac */ /* 0x000e620008000800 */
[----:B------:R-:W-:Y:S01]  /*36740*/  LOP3.LUT R0, R31, 0xe8, RZ, 0xfc, !PT ;  /* 0x000000e81f007812 */ /* 0x000fe200078efcff */
[----:B------:R4:W-:Y:S01]  /*36750*/  @P5 STG.E.U8 desc[UR24][R12.64], R21 ;  /* 0x000000150c005986 */ /* 0x0009e2000c101118 */
[-C--:B------:R-:W-:Y:S02]  /*36760*/  IADD3 R14, P5, PT, R19, R29.reuse, RZ ;  /* 0x0000001d130e7210 */ /* 0x080fe40007fbe0ff */
[----:B--2---:R-:W-:Y:S01]  /*36770*/  ISETP.LT.AND P4, PT, R0, UR4, !P0 ;  /* 0x0000000400007c0c */ /* 0x004fe2000c781270 */
[----:B------:R-:W2:Y:S01]  /*36780*/  LDCU UR4, c[0x0][0x39c] ;  /* 0x00007380ff0477ac */ /* 0x000ea20008000800 */
[----:B0-----:R-:W-:Y:S02]  /*36790*/  IADD3 R10, P6, PT, R17, R29, RZ ;  /* 0x0000001d110a7210 */ /* 0x001fe40007fde0ff */
[----:B------:R-:W-:-:S02]  /*367a0*/  LEA.HI.X.SX32 R15, R19, R30, 0x1, P5 ;  /* 0x0000001e130f7211 */ /* 0x000fc400028f0eff */
[----:B------:R-:W-:Y:S02]  /*367b0*/  PRMT R19, R4, 0x7771, RZ ;  /* 0x0000777104137816 */ /* 0x000fe400000000ff */
[----:B------:R-:W-:Y:S01]  /*367c0*/  LEA.HI.X.SX32 R11, R17, R30, 0x1, P6 ;  /* 0x0000001e110b7211 */ /* 0x000fe200030f0eff */
[----:B------:R-:W-:Y:S01]  /*367d0*/  IMAD R17, R28, 0x2, R17 ;  /* 0x000000021c117824 */ /* 0x000fe200078e0211 */
[----:B------:R-:W-:Y:S01]  /*367e0*/  LOP3.LUT R0, R31, 0xea, RZ, 0xfc, !PT ;  /* 0x000000ea1f007812 */ /* 0x000fe200078efcff */
[----:B------:R0:W-:Y:S01]  /*367f0*/  @P3 STG.E.U8 desc[UR24][R14.64], R19 ;  /* 0x000000130e003986 */ /* 0x0001e2000c101118 */
[----:B----4-:R-:W-:Y:S02]  /*36800*/  PRMT R21, R4, 0x7772, RZ ;  /* 0x0000777204157816 */ /* 0x010fe400000000ff */
[----:B---3--:R-:W-:Y:S01]  /*36810*/  ISETP.LT.AND P5, PT, R0, UR5, !P0 ;  /* 0x0000000500007c0c */ /* 0x008fe2000c7a1270 */
[----:B------:R-:W3:Y:S01]  /*36820*/  LDCU UR5, c[0x0][0x39c] ;  /* 0x00007380ff0577ac */ /* 0x000ee20008000800 */
[----:B------:R-:W-:Y:S01]  /*36830*/  IADD3 R12, P6, PT, R17, R29, RZ ;  /* 0x0000001d110c7210 */ /* 0x000fe20007fde0ff */
[----:B------:R4:W-:Y:S01]  /*36840*/  @P1 STG.E.U8 desc[UR24][R10.64], R21 ;  /* 0x000000150a001986 */ /* 0x0009e2000c101118 */
[----:B------:R-:W-:-:S02]  /*36850*/  LOP3.LUT R0, R31, 0xec, RZ, 0xfc, !PT ;  /* 0x000000ec1f007812 */ /* 0x000fc400078efcff */
[-C--:B------:R-:W-:Y:S02]  /*36860*/  LEA.HI.X.SX32 R13, R17, R30.reuse, 0x1, P6 ;  /* 0x0000001e110d7211 */ /* 0x080fe400030f0eff */
[----:B-1----:R-:W-:Y:S01]  /*36870*/  ISETP.LT.AND P3, PT, R0, UR6, !P0 ;  /* 0x0000000600007c0c */ /* 0x002fe2000c761270 */
[----:B0-----:R-:W-:Y:S01]  /*36880*/  IMAD R15, R28, 0x2, R17 ;  /* 0x000000021c0f7824 */ /* 0x001fe200078e0211 */
[----:B------:R-:W-:Y:S01]  /*36890*/  LOP3.LUT R0, R31, 0xf0, RZ, 0xfc, !PT ;  /* 0x000000f01f007812 */ /* 0x000fe200078efcff */
[----:B------:R-:W0:Y:S01]  /*368a0*/  LDCU UR6, c[0x0][0x39c] ;  /* 0x00007380ff0677ac */ /* 0x000e220008000800 */
[----:B------:R-:W-:Y:S01]  /*368b0*/  PRMT R19, R4, 0x7773, RZ ;  /* 0x0000777304137816 */ /* 0x000fe200000000ff */
[----:B------:R-:W-:Y:S01]  /*368c0*/  IMAD R17, R28, 0x2, R15 ;  /* 0x000000021c117824 */ /* 0x000fe200078e020f */
[C---:B------:R-:W-:Y:S02]  /*368d0*/  IADD3 R14, P6, PT, R15.reuse, R29, RZ ;  /* 0x0000001d0f0e7210 */ /* 0x040fe40007fde0ff */
[----:B------:R-:W-:Y:S01]  /*368e0*/  ISETP.LT.AND P1, PT, R0, UR8, !P0 ;  /* 0x0000000800007c0c */ /* 0x000fe2000c721270 */
[----:B------:R1:W-:Y:S01]  /*368f0*/  @P2 STG.E.U8 desc[UR24][R12.64], R19 ;  /* 0x000000130c002986 */ /* 0x0003e2000c101118 */
[----:B------:R-:W-:-:S02]  /*36900*/  LEA.HI.X.SX32 R15, R15, R30, 0x1, P6 ;  /* 0x0000001e0f0f7211 */ /* 0x000fc400030f0eff */
[-C--:B----4-:R-:W-:Y:S02]  /*36910*/  IADD3 R10, P6, PT, R17, R29.reuse, RZ ;  /* 0x0000001d110a7210 */ /* 0x090fe40007fde0ff */
[----:B------:R-:W-:Y:S02]  /*36920*/  PRMT R23, R5, 0x7770, RZ ;  /* 0x0000777005177816 */ /* 0x000fe400000000ff */
[----:B------:R-:W-:Y:S01]  /*36930*/  LEA.HI.X.SX32 R11, R17, R30, 0x1, P6 ;  /* 0x0000001e110b7211 */ /* 0x000fe200030f0eff */
[----:B------:R-:W-:Y:S01]  /*36940*/  IMAD R17, R28, 0x2, R17 ;  /* 0x000000021c117824 */ /* 0x000fe200078e0211 */
[----:B------:R-:W-:Y:S01]  /*36950*/  LOP3.LUT R0, R31, 0xf2, RZ, 0xfc, !PT ;  /* 0x000000f21f007812 */ /* 0x000fe200078efcff */
[----:B------:R4:W-:Y:S01]  /*36960*/  @P4 STG.E.U8 desc[UR24][R14.64], R23 ;  /* 0x000000170e004986 */ /* 0x0009e2000c101118 */
[C---:B--2---:R-:W-:Y:S01]  /*36970*/  ISETP.LT.AND P6, PT, R9.reuse, UR4, !P0 ;  /* 0x0000000409007c0c */ /* 0x044fe2000c7c1270 */
[----:B------:R-:W2:Y:S01]  /*36980*/  LDCU UR4, c[0x0][0x39c] ;  /* 0x00007380ff0477ac */ /* 0x000ea20008000800 */
[----:B---3--:R-:W-:Y:S01]  /*36990*/  ISETP.LT.AND P2, PT, R0, UR5, !P0 ;  /* 0x0000000500007c0c */ /* 0x008fe2000c741270 */
[----:B------:R-:W-:Y:S01]  /*369a0*/  IMAD R0, R9, R28, RZ ;  /* 0x0000001c09007224 */ /* 0x000fe200078e02ff */
[----:B------:R-:W-:Y:S01]  /*369b0*/  IADD3 R8, P4, PT, R17, R29, RZ ;  /* 0x0000001d11087210 */ /* 0x000fe20007f9e0ff */
[----:B------:R-:W3:Y:S01]  /*369c0*/  LDCU UR5, c[0x0][0x39c] ;  /* 0x00007380ff0577ac */ /* 0x000ee20008000800 */
[----:B------:R-:W-:-:S02]  /*369d0*/  PRMT R21, R5, 0x7771, RZ ;  /* 0x0000777105157816 */ /* 0x000fc400000000ff */
[-C--:B------:R-:W-:Y:S01]  /*369e0*/  LEA.HI.X.SX32 R9, R17, R30.reuse, 0x1, P4 ;  /* 0x0000001e11097211 */ /* 0x080fe200020f0eff */
[----:B------:R-:W-:Y:S01]  /*369f0*/  IMAD R17, R28, 0x4, R17 ;  /* 0x000000041c117824 */ /* 0x000fe200078e0211 */
[----:B-1----:R-:W-:Y:S01]  /*36a00*/  IADD3 R12, P4, PT, R0, R29, RZ ;  /* 0x0000001d000c7210 */ /* 0x002fe20007f9e0ff */
[----:B------:R1:W-:Y:S01]  /*36a10*/  @P5 STG.E.U8 desc[UR24][R10.64], R21 ;  /* 0x000000150a005986 */ /* 0x0003e2000c101118 */
[C---:B------:R-:W-:Y:S02]  /*36a20*/  PRMT R19, R5.reuse, 0x7772, RZ ;  /* 0x0000777205137816 */ /* 0x040fe400000000ff */
[----:B0-----:R-:W-:Y:S01]  /*36a30*/  ISETP.LT.AND P5, PT, R2, UR6, !P0 ;  /* 0x0000000602007c0c */ /* 0x001fe2000c7a1270 */
[----:B------:R-:W0:Y:S01]  /*36a40*/  LDCU UR6, c[0x0][0x39c] ;  /* 0x00007380ff0677ac */ /* 0x000e220008000800 */
[----:B------:R-:W-:Y:S01]  /*36a50*/  LEA.HI.X.SX32 R13, R0, R30, 0x1, P4 ;  /* 0x0000001e000d7211 */ /* 0x000fe200020f0eff */
[----:B------:R2:W-:Y:S01]  /*36a60*/  @P3 STG.E.U8 desc[UR24][R8.64], R19 ;  /* 0x0000001308003986 */ /* 0x0005e2000c101118 */
[----:B----4-:R-:W-:-:S02]  /*36a70*/  PRMT R15, R5, 0x7773, RZ ;  /* 0x00007773050f7816 */ /* 0x010fc400000000ff */
[-C--:B------:R-:W-:Y:S02]  /*36a80*/  IADD3 R4, P3, PT, R17, R29.reuse, RZ ;  /* 0x0000001d11047210 */ /* 0x080fe40007f7e0ff */
[----:B------:R-:W-:Y:S01]  /*36a90*/  LOP3.LUT R0, R31, 0xf8, RZ, 0xfc, !PT ;  /* 0x000000f81f007812 */ /* 0x000fe200078efcff */
[----:B-1----:R-:W-:Y:S01]  /*36aa0*/  IMAD R11, R28, 0x2, R17 ;  /* 0x000000021c0b7824 */ /* 0x002fe200078e0211 */
[----:B------:R1:W-:Y:S01]  /*36ab0*/  @P6 STG.E.U8 desc[UR24][R12.64], R15 ;  /* 0x0000000f0c006986 */ /* 0x0003e2000c101118 */
[----:B------:R-:W-:Y:S02]  /*36ac0*/  LEA.HI.X.SX32 R5, R17, R30, 0x1, P3 ;  /* 0x0000001e11057211 */ /* 0x000fe400018f0eff */
[----:B------:R-:W-:Y:S02]  /*36ad0*/  LOP3.LUT R2, R31, 0xf6, RZ, 0xfc, !PT ;  /* 0x000000f61f027812 */ /* 0x000fe400078efcff */
[----:B--2---:R-:W-:Y:S02]  /*36ae0*/  IADD3 R8, P6, PT, R11, R29, RZ ;  /* 0x0000001d0b087210 */ /* 0x004fe40007fde0ff */
[----:B------:R-:W-:-:S02]  /*36af0*/  PRMT R17, R6, 0x7770, RZ ;  /* 0x0000777006117816 */ /* 0x000fc400000000ff */
[----:B------:R-:W-:Y:S02]  /*36b00*/  PRMT R19, R6, 0x7771, RZ ;  /* 0x0000777106137816 */ /* 0x000fe400000000ff */
[----:B------:R-:W-:Y:S01]  /*36b10*/  LEA.HI.X.SX32 R9, R11, R30, 0x1, P6 ;  /* 0x0000001e0b097211 */ /* 0x000fe200030f0eff */
[----:B------:R-:W-:Y:S01]  /*36b20*/  IMAD R11, R28, 0x2, R11 ;  /* 0x000000021c0b7824 */ /* 0x000fe200078e020b */
[----:B------:R-:W-:Y:S01]  /*36b30*/  ISETP.LT.AND P3, PT, R0, UR4, !P0 ;  /* 0x0000000400007c0c */ /* 0x000fe2000c761270 */
[----:B------:R-:W2:Y:S01]  /*36b40*/  LDCU UR4, c[0x0][0x39c] ;  /* 0x00007380ff0477ac */ /* 0x000ea20008000800 */
[----:B---3--:R-:W-:Y:S01]  /*36b50*/  ISETP.LT.AND P4, PT, R2, UR5, !P0 ;  /* 0x0000000502007c0c */ /* 0x008fe2000c781270 */
[----:B------:R3:W-:Y:S01]  /*36b60*/  @P1 STG.E.U8 desc[UR24][R4.64], R17 ;  /* 0x0000001104001986 */ /* 0x0007e2000c101118 */
[C---:B-1----:R-:W-:Y:S01]  /*36b70*/  IMAD R13, R28.reuse, 0x2, R11 ;  /* 0x000000021c0d7824 */ /* 0x042fe200078e020b */
[----:B------:R-:W1:Y:S01]  /*36b80*/  LDCU UR5, c[0x0][0x39c] ;  /* 0x00007380ff0577ac */ /* 0x000e620008000800 */
[----:B0-----:R-:W-:Y:S01]  /*36b90*/  ISETP.LT.AND P1, PT, R3, UR6, !P0 ;  /* 0x0000000603007c0c */ /* 0x001fe2000c721270 */
[----:B------:R0:W-:Y:S01]  /*36ba0*/  @P2 STG.E.U8 desc[UR24][R8.64], R19 ;  /* 0x0000001308002986 */ /* 0x0001e2000c101118 */
[----:B------:R-:W-:Y:S01]  /*36bb0*/  IADD3 R2, P2, PT, R11, R29, RZ ;  /* 0x0000001d0b027210 */ /* 0x000fe20007f5e0ff */
[----:B------:R-:W-:Y:S01]  /*36bc0*/  IMAD R0, R3, R28, RZ ;  /* 0x0000001c03007224 */ /* 0x000fe200078e02ff */
[----:B------:R-:W-:Y:S01]  /*36bd0*/  LOP3.LUT R16, R31, 0xfc, RZ, 0xfc, !PT ;  /* 0x000000fc1f107812 */ /* 0x000fe200078efcff */
[----:B------:R-:W-:Y:S01]  /*36be0*/  IMAD R15, R28, 0x2, R13 ;  /* 0x000000021c0f7824 */ /* 0x000fe200078e020d */
[----:B------:R-:W-:-:S02]  /*36bf0*/  LEA.HI.X.SX32 R3, R11, R30, 0x1, P2 ;  /* 0x0000001e0b037211 */ /* 0x000fc400010f0eff */
[----:B------:R-:W-:Y:S01]  /*36c00*/  LOP3.LUT R31, R31, 0xfa, RZ, 0xfc, !PT ;  /* 0x000000fa1f1f7812 */ /* 0x000fe200078efcff */
[C---:B---3--:R-:W-:Y:S01]  /*36c10*/  IMAD R17, R28.reuse, 0x2, R15 ;  /* 0x000000021c117824 */ /* 0x048fe200078e020f */
[-C--:B------:R-:W-:Y:S02]  /*36c20*/  IADD3 R4, P2, PT, R13, R29.reuse, RZ ;  /* 0x0000001d0d047210 */ /* 0x080fe40007f5e0ff */
[-C--:B------:R-:W-:Y:S01]  /*36c30*/  IADD3 R10, P6, PT, R15, R29.reuse, RZ ;  /* 0x0000001d0f0a7210 */ /* 0x080fe20007fde0ff */
[----:B------:R-:W-:Y:S01]  /*36c40*/  IMAD R28, R28, 0x2, R17 ;  /* 0x000000021c1c7824 */ /* 0x000fe200078e0211 */
[-C--:B------:R-:W-:Y:S02]  /*36c50*/  LEA.HI.X.SX32 R5, R13, R30.reuse, 0x1, P2 ;  /* 0x0000001e0d057211 */ /* 0x080fe400010f0eff */
[----:B------:R-:W-:Y:S02]  /*36c60*/  IADD3 R14, P2, PT, R0, R29, RZ ;  /* 0x0000001d000e7210 */ /* 0x000fe40007f5e0ff */
[----:B------:R-:W-:-:S02]  /*36c70*/  LEA.HI.X.SX32 R11, R15, R30, 0x1, P6 ;  /* 0x0000001e0f0b7211 */ /* 0x000fc400030f0eff */
[-C--:B------:R-:W-:Y:S02]  /*36c80*/  LEA.HI.X.SX32 R15, R0, R30.reuse, 0x1, P2 ;  /* 0x0000001e000f7211 */ /* 0x080fe400010f0eff */
[-C--:B0-----:R-:W-:Y:S02]  /*36c90*/  IADD3 R8, P6, PT, R17, R29.reuse, RZ ;  /* 0x0000001d11087210 */ /* 0x081fe40007fde0ff */
[----:B--2---:R-:W-:Y:S02]  /*36ca0*/  ISETP.LT.AND P2, PT, R31, UR4, !P0 ;  /* 0x000000041f007c0c */ /* 0x004fe4000c741270 */
[----:B-1----:R-:W-:Y:S02]  /*36cb0*/  ISETP.LT.AND P0, PT, R16, UR5, !P0 ;  /* 0x0000000510007c0c */ /* 0x002fe4000c701270 */
[----:B------:R-:W-:Y:S02]  /*36cc0*/  LEA.HI.X.SX32 R9, R17, R30, 0x1, P6 ;  /* 0x0000001e11097211 */ /* 0x000fe400030f0eff */
[----:B------:R-:W-:-:S02]  /*36cd0*/  IADD3 R12, P6, PT, R28, R29, RZ ;  /* 0x0000001d1c0c7210 */ /* 0x000fc40007fde0ff */
[C---:B------:R-:W-:Y:S02]  /*36ce0*/  PRMT R25, R6.reuse, 0x7772, RZ ;  /* 0x0000777206197816 */ /* 0x040fe400000000ff */
[----:B------:R-:W-:Y:S02]  /*36cf0*/  PRMT R23, R6, 0x7773, RZ ;  /* 0x0000777306177816 */ /* 0x000fe400000000ff */
[C---:B------:R-:W-:Y:S01]  /*36d00*/  PRMT R17, R7.reuse, 0x7773, RZ ;  /* 0x0000777307117816 */ /* 0x040fe200000000ff */
[----:B------:R0:W-:Y:S01]  /*36d10*/  @P5 STG.E.U8 desc[UR24][R2.64], R25 ;  /* 0x0000001902005986 */ /* 0x0001e2000c101118 */
[C---:B------:R-:W-:Y:S02]  /*36d20*/  PRMT R19, R7.reuse, 0x7772, RZ ;  /* 0x0000777207137816 */ /* 0x040fe400000000ff */
[C---:B------:R-:W-:Y:S01]  /*36d30*/  PRMT R21, R7.reuse, 0x7771, RZ ;  /* 0x0000777107157816 */ /* 0x040fe200000000ff */
[----:B------:R0:W-:Y:S01]  /*36d40*/  @P4 STG.E.U8 desc[UR24][R4.64], R23 ;  /* 0x0000001704004986 */ /* 0x0001e2000c101118 */
[----:B------:R-:W-:-:S02]  /*36d50*/  PRMT R7, R7, 0x7770, RZ ;  /* 0x0000777007077816 */ /* 0x000fc400000000ff */
[----:B------:R-:W-:-:S03]  /*36d60*/  LEA.HI.X.SX32 R13, R28, R30, 0x1, P6 ;  /* 0x0000001e1c0d7211 */ /* 0x000fc600030f0eff */
[----:B------:R0:W-:Y:S04]  /*36d70*/  @P3 STG.E.U8 desc[UR24][R10.64], R7 ;  /* 0x000000070a003986 */ /* 0x0001e8000c101118 */
[----:B------:R0:W-:Y:S04]  /*36d80*/  @P2 STG.E.U8 desc[UR24][R8.64], R21 ;  /* 0x0000001508002986 */ /* 0x0001e8000c101118 */
[----:B------:R0:W-:Y:S04]  /*36d90*/  @P0 STG.E.U8 desc[UR24][R12.64], R19 ;  /* 0x000000130c000986 */ /* 0x0001e8000c101118 */
[----:B------:R0:W-:Y:S01]  /*36da0*/  @P1 STG.E.U8 desc[UR24][R14.64], R17 ;  /* 0x000000110e001986 */ /* 0x0001e2000c101118 */
[----:B------:R-:W-:Y:S06]  /*36db0*/  BAR.SYNC.DEFER_BLOCKING 0x0 ;  /* 0x0000000000007b1d */ /* 0x000fec0000010000 */
[----:B------:R-:W-:Y:S05]  /*36dc0*/  BRA.U UP0, `(.L_x_13) ;  /* 0x0000000100a07547 */ /* 0x000fea000b800000 */
[----:B------:R-:W1:Y:S01]  /*36dd0*/  S2UR UR5, SR_CgaCtaId ;  /* 0x00000000000579c3 */ /* 0x000e620000008800 */
[----:B------:R-:W-:Y:S01]  /*36de0*/  NOP ;  /* 0x0000000000007918 */ /* 0x000fe20000000000 */
[----:B------:R-:W-:Y:S01]  /*36df0*/  UMOV UR4, 0x50 ;  /* 0x0000005000047882 */ /* 0x000fe20000000000 */
[----:B------:R-:W-:Y:S02]  /*36e00*/  IMAD.U32 R0, RZ, RZ, UR7 ;  /* 0x00000007ff007e24 */ /* 0x000fe4000f8e00ff */
[----:B0-----:R-:W-:Y:S02]  /*36e10*/  IMAD.MOV.U32 R3, RZ, RZ, 0xff ;  /* 0x000000ffff037424 */ /* 0x001fe400078e00ff */
[----:B------:R-:W-:Y:S01]  /*36e20*/  IMAD.MOV.U32 R7, RZ, RZ, 0x1 ;  /* 0x00000001ff077424 */ /* 0x000fe200078e00ff */
[----:B------:R-:W-:-:S04]  /*36e30*/  LOP3.LUT R0, R0, 0xffff, RZ, 0xc0, !PT ;  /* 0x0000ffff00007812 */ /* 0x000fc800078ec0ff */
[----:B------:R-:W-:-:S05]  /*36e40*/  SHF.R.U32.HI R0, RZ, 0x5, R0 ;  /* 0x00000005ff007819 */ /* 0x000fca0000011600 */
[----:B------:R-:W-:Y:S01]  /*36e50*/  VIADD R2, R0, 0x10 ;  /* 0x0000001000027836 */ /* 0x000fe20000000000 */
[----:B------:R-:W-:Y:S01]  /*36e60*/  SHF.L.U32 R0, R3, R0, RZ ;  /* 0x0000000003007219 */ /* 0x000fe200000006ff */
[----:B-1----:R-:W-:-:S03]  /*36e70*/  ULEA UR6, UR5, UR4, 0x18 ;  /* 0x0000000405067291 */ /* 0x002fc6000f8ec0ff */
[----:B------:R-:W-:-:S04]  /*36e80*/  SHF.L.U32 R3, R7, R2, RZ ;  /* 0x0000000207037219 */ /* 0x000fc800000006ff */
[----:B------:R-:W-:Y:S02]  /*36e90*/  LOP3.LUT R0, R3, R0, RZ, 0xfc, !PT ;  /* 0x0000000003007212 */ /* 0x000fe400078efcff */
[----:B------:R-:W0:Y:S02]  /*36ea0*/  LDS R5, [UR6] ;  /* 0x00000006ff057984 */ /* 0x000e240008000800 */
[C---:B------:R-:W-:Y:S02]  /*36eb0*/  LOP3.LUT R2, R0.reuse, 0xffff, RZ, 0xc0, !PT ;  /* 0x0000ffff00027812 */ /* 0x040fe400078ec0ff */
[----:B0-----:R-:W-:-:S04]  /*36ec0*/  LOP3.LUT R3, R0, 0xffff, R5, 0x80, !PT ;  /* 0x0000ffff00037812 */ /* 0x001fc800078e8005 */
[----:B------:R-:W-:-:S13]  /*36ed0*/  ISETP.NE.AND P0, PT, R3, R2, PT ;  /* 0x000000020300720c */ /* 0x000fda0003f05270 */
[----:B------:R-:W-:Y:S05]  /*36ee0*/  @P0 BRA `(.L_x_14) ;  /* 0x0000000000500947 */ /* 0x000fea0003800000 */
[----:B------:R-:W-:Y:S02]  /*36ef0*/  SHF.R.U32.HI R5, RZ, 0x10, R5 ;  /* 0x00000010ff057819 */ /* 0x000fe40000011605 */
[----:B------:R-:W-:-:S04]  /*36f00*/  SHF.R.U32.HI R2, RZ, 0x10, R0 ;  /* 0x00000010ff027819 */ /* 0x000fc80000011600 */
[----:B------:R-:W-:-:S04]  /*36f10*/  LOP3.LUT R5, R5, R2, RZ, 0xc0, !PT ;  /* 0x0000000205057212 */ /* 0x000fc800078ec0ff */
[----:B------:R-:W-:-:S13]  /*36f20*/  ISETP.NE.AND P0, PT, R5, R2, PT ;  /* 0x000000020500720c */ /* 0x000fda0003f05270 */
[----:B------:R-:W-:Y:S05]  /*36f30*/  @P0 BRA `(.L_x_15) ;  /* 0x0000000000300947 */ /* 0x000fea0003800000 */
[----:B------:R-:W-:Y:S01]  /*36f40*/  R2UR UR4, R0 ;  /* 0x00000000000472ca */ /* 0x000fe200000e0000 */
[----:B------:R-:W-:Y:S01]  /*36f50*/  VOTEU.ANY UR5, UPT, PT ;  /* 0x0000000000057886 */ /* 0x000fe200038e0100 */
[----:B------:R-:W0:Y:S01]  /*36f60*/  S2R R0, SR_LANEID ;  /* 0x0000000000007919 */ /* 0x000e220000000000 */
[----:B------:R-:W-:-:S10]  /*36f70*/  UFLO.U32 UR5, UR5 ;  /* 0x00000005000572bd */ /* 0x000fd400080e0000 */
[----:B------:R-:W-:-:S06]  /*36f80*/  ULOP3.LUT UR4, URZ, UR4, URZ, 0x33, !UPT ;  /* 0x00000004ff047292 */ /* 0x000fcc000f8e33ff */
[----:B------:R-:W-:-:S04]  /*36f90*/  IMAD.U32 R2, RZ, RZ, UR4 ;  /* 0x00000004ff027e24 */ /* 0x000fc8000f8e00ff */
[----:B------:R-:W1:Y:S02]  /*36fa0*/  REDUX UR7, R2 ;  /* 0x00000000020773c4 */ /* 0x000e640000000000 */
[----:B------:R2:W-:Y:S01]  /*36fb0*/  UTCATOMSWS.AND URZ, UR4 ;  /* 0x0000000400ff79e3 */ /* 0x0005e20008000000 */
[----:B0-----:R-:W-:Y:S01]  /*36fc0*/  ISETP.EQ.U32.AND P0, PT, R0, UR5, PT ;  /* 0x0000000500007c0c */ /* 0x001fe2000bf02070 */
[----:B-1----:R-:W-:-:S12]  /*36fd0*/  IMAD.U32 R0, RZ, RZ, UR7 ;  /* 0x00000007ff007e24 */ /* 0x002fd8000f8e00ff */
[----:B------:R2:W-:Y:S01]  /*36fe0*/  @P0 ATOMS.AND RZ, [UR6], R0 ;  /* 0x00000000ffff098c */ /* 0x0005e2000a800006 */
[----:B------:R-:W-:Y:S05]  /*36ff0*/  BRA `(.L_x_13) ;  /* 0x0000000000147947 */ /* 0x000fea0003800000 */
.L_x_15:
[----:B------:R-:W-:-:S07]  /*37000*/  MOV R2, 0x37020 ;  /* 0x0003702000027802 */ /* 0x000fce0000000f00 */
[----:B-----5:R-:W-:Y:S05]  /*37010*/  CALL.REL.NOINC `($__internal_0_$__cuda_sm10x_tcgen05_guardrail_trap_col_being_dealloced_not_returned_by_alloc) ;  /* 0x00000000002c7944 */ /* 0x020fea0003c00000 */
[----:B------:R-:W-:Y:S05]  /*37020*/  BRA `(.L_x_13) ;  /* 0x0000000000087947 */ /* 0x000fea0003800000 */
.L_x_14:
[----:B------:R-:W-:-:S07]  /*37030*/  MOV R2, 0x37050 ;  /* 0x0003705000027802 */ /* 0x000fce0000000f00 */
[----:B-----5:R-:W-:Y:S05]  /*37040*/  CALL.REL.NOINC `($__internal_2_$__cuda_sm10x_tcgen05_guardrail_trap_unallocated_columns_being_dealloced) ;  /* 0x0000000000387944 */ /* 0x020fea0003c00000 */
.L_x_13:
[----:B------:R-:W-:Y:S01]  /*37050*/  NOP ;  /* 0x0000000000007918 */ /* 0x000fe20000000000 */
[----:B--2---:R-:W-:Y:S05]  /*37060*/  EXIT ;  /* 0x000000000000794d */ /* 0x004fea0003800000 */
.L_x_8:
[----:B------:R-:W0:Y:S02]  /*37070*/  SYNCS.PHASECHK.TRANS64.TRYWAIT P3, [UR13], R6 ;  /* 0x00000006ff0075a7 */ /* 0x000e24000806110d */
[----:B0-----:R-:W-:Y:S05]  /*37080*/  @!P3 BRA `(.L_x_8) ;  /* 0xfffffffc00f8b947 */ /* 0x001fea000383ffff */
[----:B------:R-:W-:Y:S05]  /*37090*/  BRA `(.L_x_16) ;  /* 0xffffff0400707947 */ /* 0x000fea000383ffff */
.L_x_12:
[----:B------:R-:W0:Y:S02]  /*370a0*/  SYNCS.PHASECHK.TRANS64.TRYWAIT P0, [UR13], R3 ;  /* 0x00000003ff0075a7 */ /* 0x000e24000800110d */
[----:B0-----:R-:W-:Y:S05]  /*370b0*/  @!P0 BRA `(.L_x_12) ;  /* 0xfffffffc00f88947 */ /* 0x001fea000383ffff */
[----:B------:R-:W-:Y:S05]  /*370c0*/  BRA `(.L_x_11) ;  /* 0xffffffa400347947 */ /* 0x000fea000383ffff */
        .weak           $__internal_0_$__cuda_sm10x_tcgen05_guardrail_trap_col_being_dealloced_not_returned_by_alloc
        .type           $__internal_0_$__cuda_sm10x_tcgen05_guardrail_trap_col_being_dealloced_not_returned_by_alloc,@function
        .size           $__internal_0_$__cuda_sm10x_tcgen05_guardrail_trap_col_being_dealloced_not_returned_by_alloc,($__internal_1_$__cuda_sm10x_tcgen05_guardrail_trap_phase_invalid_during_alloc - $__internal_0_$__cuda_sm10x_tcgen05_guardrail_trap_col_being_dealloced_not_returned_by_alloc)
$__internal_0_$__cuda_sm10x_tcgen05_guardrail_trap_col_being_dealloced_not_returned_by_alloc:
[----:B------:R-:W-:Y:S05]  /*370d0*/  BPT.TRAP 0x1 ;  /* 0x000000040000795c */ /* 0x000fea0000300000 */
[----:B------:R-:W-:-:S04]  /*370e0*/  IMAD.MOV.U32 R3, RZ, RZ, 0x0 ;  /* 0x00000000ff037424 */ /* 0x000fc800078e00ff */
[----:B------:R-:W-:Y:S05]  /*370f0*/  RET.REL.NODEC R2 `(matmul_kernel) ;  /* 0xfffffc8c02c07950 */ /* 0x000fea0003c3ffff */
        .weak           $__internal_1_$__cuda_sm10x_tcgen05_guardrail_trap_phase_invalid_during_alloc
        .type           $__internal_1_$__cuda_sm10x_tcgen05_guardrail_trap_phase_invalid_during_alloc,@function
        .size           $__internal_1_$__cuda_sm10x_tcgen05_guardrail_trap_phase_invalid_during_alloc,($__internal_2_$__cuda_sm10x_tcgen05_guardrail_trap_unallocated_columns_being_dealloced - $__internal_1_$__cuda_sm10x_tcgen05_guardrail_trap_phase_invalid_during_alloc)
$__internal_1_$__cuda_sm10x_tcgen05_guardrail_trap_phase_invalid_during_alloc:
[----:B------:R-:W-:Y:S05]  /*37100*/  BPT.TRAP 0x1 ;  /* 0x000000040000795c */ /* 0x000fea0000300000 */
[----:B------:R-:W-:-:S04]  /*37110*/  IMAD.MOV.U32 R3, RZ, RZ, 0x0 ;  /* 0x00000000ff037424 */ /* 0x000fc800078e00ff */
[----:B------:R-:W-:Y:S05]  /*37120*/  RET.REL.NODEC R2 `(matmul_kernel) ;  /* 0xfffffc8c02b47950 */ /* 0x000fea0003c3ffff */
        .weak           $__internal_2_$__cuda_sm10x_tcgen05_guardrail_trap_unallocated_columns_being_dealloced
        .type           $__internal_2_$__cuda_sm10x_tcgen05_guardrail_trap_unallocated_columns_being_dealloced,@function
        .size           $__internal_2_$__cuda_sm10x_tcgen05_guardrail_trap_unallocated_columns_being_dealloced,(.L_x_20 - $__internal_2_$__cuda_sm10x_tcgen05_guardrail_trap_unallocated_columns_being_dealloced)
$__internal_2_$__cuda_sm10x_tcgen05_guardrail_trap_unallocated_columns_being_dealloced:
[----:B------:R-:W-:Y:S05]  /*37130*/  BPT.TRAP 0x1 ;  /* 0x000000040000795c */ /* 0x000fea0000300000 */
[----:B------:R-:W-:-:S04]  /*37140*/  IMAD.MOV.U32 R3, RZ, RZ, 0x0 ;  /* 0x00000000ff037424 */ /* 0x000fc800078e00ff */
[----:B------:R-:W-:Y:S05]  /*37150*/  RET.REL.NODEC R2 `(matmul_kernel) ;  /* 0xfffffc8c02a87950 */ /* 0x000fea0003c3ffff */
.L_x_17:
[----:B------:R-:W-:-:S00]  /*37160*/  BRA `(.L_x_17) ;  /* 0xfffffffc00fc7947 */ /* 0x000fc0000383ffff */
[----:B------:R-:W-:-:S00]  /*37170*/  NOP ;  /* 0x0000000000007918 */ /* 0x000fc00000000000 */
        /* <DEDUP_REMOVED lines=8> */
.L_x_20:


//--------------------- .nv.shared.matmul_kernel  --------------------------
	.section	.nv.shared.matmul_kernel,"aw",@nobits
	.sectionflags	@""
	.align	16
	.zero		1024


//--------------------- .nv.shared.reserved.0     --------------------------
	.section	.nv.shared.reserved.0,"aw",@nobits
	.align	8
	.weak		__nv_reservedSMEM_offset_0_alias
	.size		__nv_reservedSMEM_offset_0_alias, 0, 64
	.other		__nv_reservedSMEM_offset_0_alias,@"STO_CUDA_RESERVED_SHARED STV_DEFAULT"
__nv_reservedSMEM_offset_0_alias:
	.zero		0
.nv.shared.reserved.0:
	.zero		64
	.weak		__nv_reservedSMEM_allocation_phase
	.type		__nv_reservedSMEM_allocation_phase,@object
	.size		__nv_reservedSMEM_allocation_phase,(.L_0 - __nv_reservedSMEM_allocation_phase)
__nv_reservedSMEM_allocation_phase:
	.zero		1
.L_0:
	.zero		7
	.weak		__nv_reservedSMEM_devtool_atexit_pc
	.type		__nv_reservedSMEM_devtool_atexit_pc,@object
	.size		__nv_reservedSMEM_devtool_atexit_pc,(__nv_reservedSMEM_allocation_mask - __nv_reservedSMEM_devtool_atexit_pc)
__nv_reservedSMEM_devtool_atexit_pc:
	.zero		8
	.weak		__nv_reservedSMEM_allocation_mask
	.type		__nv_reservedSMEM_allocation_mask,@object
	.size		__nv_reservedSMEM_allocation_mask,(.L_2 - __nv_reservedSMEM_allocation_mask)
__nv_reservedSMEM_allocation_mask:
	.zero		4
.L_2:


//--------------------- .nv.constant0.matmul_kernel --------------------------
	.section	.nv.constant0.matmul_kernel,"a",@progbits
	.sectionflags	@""
	.align	4
.nv.constant0.matmul_kernel:
	.zero		976


//--------------------- SYMBOLS --------------------------

	.type		.nv.reservedSmem.offset0,@object
	.size		.nv.reservedSmem.offset0,0x4
	.type		.nv.reservedSmem.cap,@object
	.size		.nv.reservedSmem.cap,0x4
